def matmul_kernel(
    a_ptr,
    b_ptr,
    c_ptr,
    M,
    N,
    K,
    stride_am,
    stride_ak,
    stride_bk,
    stride_bn,
    stride_cm,
    stride_cn,
    BLOCK_M: tl.constexpr,
    BLOCK_N: tl.constexpr,
    BLOCK_K: tl.constexpr,
    GROUP_M: tl.constexpr,
):
    pid = tl.program_id(axis=0)
    num_pid_m = tl.cdiv(M, BLOCK_M)
    num_pid_n = tl.cdiv(N, BLOCK_N)
    num_pid_in_group = GROUP_M * num_pid_n
    group_id = pid // num_pid_in_group
    first_pid_m = group_id * GROUP_M
    group_size_m = min(num_pid_m - first_pid_m, GROUP_M)
    pid_m = first_pid_m + ((pid % num_pid_in_group) % group_size_m)
    pid_n = (pid % num_pid_in_group) // group_size_m

    offs_am = (pid_m * BLOCK_M + tl.arange(0, BLOCK_M)) % M
    offs_bn = (pid_n * BLOCK_N + tl.arange(0, BLOCK_N)) % N
    offs_k = tl.arange(0, BLOCK_K)
    a_ptrs = a_ptr + offs_am[:, None] * stride_am + offs_k[None, :] * stride_ak
    b_ptrs = b_ptr + offs_k[:, None] * stride_bk + offs_bn[None, :] * stride_bn

    acc = tl.zeros((BLOCK_M, BLOCK_N), dtype=tl.float32)
    for kk in range(0, tl.cdiv(K, BLOCK_K)):
        a = tl.load(a_ptrs, mask=offs_k[None, :] < K - kk * BLOCK_K, other=0.0)
        b = tl.load(b_ptrs, mask=offs_k[:, None] < K - kk * BLOCK_K, other=0.0)
        acc = tl.dot(a, b, acc)
        a_ptrs += BLOCK_K * stride_ak
        b_ptrs += BLOCK_K * stride_bk

    c = acc.to(c_ptr.dtype.element_ty)
    offs_cm = pid_m * BLOCK_M + tl.arange(0, BLOCK_M)
    offs_cn = pid_n * BLOCK_N + tl.arange(0, BLOCK_N)
    c_ptrs = c_ptr + offs_cm[:, None] * stride_cm + offs_cn[None, :] * stride_cn
    mask = (offs_cm[:, None] < M) & (offs_cn[None, :] < N)
    tl.store(c_ptrs, c, mask=mask)

# config = {"BLOCK_K": 128, "BLOCK_M": 64, "BLOCK_N": 256, "GROUP_M": 8, "arch": "sm_90", "dtype": "fp32", "num_ctas": 1, "num_stages": 7, "num_warps": 4}
# arch = sm_90


// ===== COMPILED SASS (sm_90a) =====

	.target	sm_90a

	.elftype	@"ET_EXEC"


//--------------------- .note.nv.tkinfo           --------------------------
	.section	.note.nv.tkinfo,"",@"SHT_NOTE"
	.sectionflags	@"SHF_NOTE_NV_TKINFO"
	.tkinfo
        /*0018*/ 	.word	0x00000002
        /*0030*/ 	.string	""
        /*0030*/ 	.string	"ptxas"
        /*0030*/ 	.string	"Cuda compilation tools, release 13.0, V13.0.88"
        /*0030*/ 	.string	"Build cuda_13.0.r13.0/compiler.36424714_0"
        /*0030*/ 	.string	"-v  -suppress-debug-info  -lineinfo  -arch sm_90a "



//--------------------- .note.nv.cuinfo           --------------------------
	.section	.note.nv.cuinfo,"",@"SHT_NOTE"
	.sectionflags	@"SHF_NOTE_NV_CUINFO"
        /*0018*/ 	.short	0x0002
        /*001a*/ 	.short	0x005a
        /*001c*/ 	.short	0x0082
	.zero		2


//--------------------- .nv.info                  --------------------------
	.section	.nv.info,"",@"SHT_CUDA_INFO"
	.align	4


	//----- nvinfo : EIATTR_REGCOUNT
	.align		4
        /*0000*/ 	.byte	0x04, 0x2f
        /*0002*/ 	.short	(.L_1 - .L_0)
	.align		4
.L_0:
        /*0004*/ 	.word	index@(matmul_kernel)
        /*0008*/ 	.word	0x000000ff


	//----- nvinfo : EIATTR_FRAME_SIZE
	.align		4
.L_1:
        /*000c*/ 	.byte	0x04, 0x11
        /*000e*/ 	.short	(.L_3 - .L_2)
	.align		4
.L_2:
        /*0010*/ 	.word	index@(matmul_kernel)
        /*0014*/ 	.word	0x00001550


	//----- nvinfo : EIATTR_MIN_STACK_SIZE
	.align		4
.L_3:
        /*0018*/ 	.byte	0x04, 0x12
        /*001a*/ 	.short	(.L_5 - .L_4)
	.align		4
.L_4:
        /*001c*/ 	.word	index@(matmul_kernel)
        /*0020*/ 	.word	0x00001550
.L_5:


//--------------------- .nv.compat                --------------------------
	.section	.nv.compat,"",@"SHT_CUDA_COMPAT_INFO"
	.align	4
        /*0000*/ 	.byte	0x02, 0x09, 0x01, 0x00, 0x02, 0x02, 0x04, 0x00, 0x02, 0x05, 0x05, 0x00, 0x03, 0x07, 0x01, 0x01
        /*0010*/ 	.byte	0x02, 0x03, 0x00, 0x00, 0x02, 0x06, 0x01, 0x00, 0x04, 0x0b, 0x08, 0x00, 0x00, 0x00, 0x00, 0x00
        /*0020*/ 	.byte	0x00, 0x00, 0x00, 0x00


//--------------------- .nv.info.matmul_kernel    --------------------------
	.section	.nv.info.matmul_kernel,"",@"SHT_CUDA_INFO"
	.sectionflags	@""
	.align	4


	//----- nvinfo : EIATTR_CUDA_API_VERSION
	.align		4
        /*0000*/ 	.byte	0x04, 0x37
        /*0002*/ 	.short	(.L_7 - .L_6)
.L_6:
        /*0004*/ 	.word	0x00000082


	//----- nvinfo : EIATTR_KPARAM_INFO
	.align		4
.L_7:
        /*0008*/ 	.byte	0x04, 0x17
        /*000a*/ 	.short	(.L_9 - .L_8)
.L_8:
        /*000c*/ 	.word	0x00000000
        /*0010*/ 	.short	0x000d
        /*0012*/ 	.short	0x0048
        /*0014*/ 	.byte	0x00, 0xf4, 0x21, 0x00


	//----- nvinfo : EIATTR_KPARAM_INFO
	.align		4
.L_9:
        /*0018*/ 	.byte	0x04, 0x17
        /*001a*/ 	.short	(.L_11 - .L_10)
.L_10:
        /*001c*/ 	.word	0x00000000
        /*0020*/ 	.short	0x000c
        /*0022*/ 	.short	0x0040
        /*0024*/ 	.byte	0x00, 0xf4, 0x21, 0x00


	//----- nvinfo : EIATTR_KPARAM_INFO
	.align		4
.L_11:
        /*0028*/ 	.byte	0x04, 0x17
        /*002a*/ 	.short	(.L_13 - .L_12)
.L_12:
        /*002c*/ 	.word	0x00000000
        /*0030*/ 	.short	0x000b
        /*0032*/ 	.short	0x0038
        /*0034*/ 	.byte	0x00, 0xf0, 0x11, 0x00


	//----- nvinfo : EIATTR_KPARAM_INFO
	.align		4
.L_13:
        /*0038*/ 	.byte	0x04, 0x17
        /*003a*/ 	.short	(.L_15 - .L_14)
.L_14:
        /*003c*/ 	.word	0x00000000
        /*0040*/ 	.short	0x000a
        /*0042*/ 	.short	0x0034
        /*0044*/ 	.byte	0x00, 0xf0, 0x11, 0x00


	//----- nvinfo : EIATTR_KPARAM_INFO
	.align		4
.L_15:
        /*0048*/ 	.byte	0x04, 0x17
        /*004a*/ 	.short	(.L_17 - .L_16)
.L_16:
        /*004c*/ 	.word	0x00000000
        /*0050*/ 	.short	0x0009
        /*0052*/ 	.short	0x0030
        /*0054*/ 	.byte	0x00, 0xf0, 0x11, 0x00


	//----- nvinfo : EIATTR_KPARAM_INFO
	.align		4
.L_17:
        /*0058*/ 	.byte	0x04, 0x17
        /*005a*/ 	.short	(.L_19 - .L_18)
.L_18:
        /*005c*/ 	.word	0x00000000
        /*0060*/ 	.short	0x0008
        /*0062*/ 	.short	0x002c
        /*0064*/ 	.byte	0x00, 0xf0, 0x11, 0x00


	//----- nvinfo : EIATTR_KPARAM_INFO
	.align		4
.L_19:
        /*0068*/ 	.byte	0x04, 0x17
        /*006a*/ 	.short	(.L_21 - .L_20)
.L_20:
        /*006c*/ 	.word	0x00000000
        /*0070*/ 	.short	0x0007
        /*0072*/ 	.short	0x0028
        /*0074*/ 	.byte	0x00, 0xf0, 0x11, 0x00


	//----- nvinfo : EIATTR_KPARAM_INFO
	.align		4
.L_21:
        /*0078*/ 	.byte	0x04, 0x17
        /*007a*/ 	.short	(.L_23 - .L_22)
.L_22:
        /*007c*/ 	.word	0x00000000
        /*0080*/ 	.short	0x0006
        /*0082*/ 	.short	0x0024
        /*0084*/ 	.byte	0x00, 0xf0, 0x11, 0x00


	//----- nvinfo : EIATTR_KPARAM_INFO
	.align		4
.L_23:
        /*0088*/ 	.byte	0x04, 0x17
        /*008a*/ 	.short	(.L_25 - .L_24)
.L_24:
        /*008c*/ 	.word	0x00000000
        /*0090*/ 	.short	0x0005
        /*0092*/ 	.short	0x0020
        /*0094*/ 	.byte	0x00, 0xf0, 0x11, 0x00


	//----- nvinfo : EIATTR_KPARAM_INFO
	.align		4
.L_25:
        /*0098*/ 	.byte	0x04, 0x17
        /*009a*/ 	.short	(.L_27 - .L_26)
.L_26:
        /*009c*/ 	.word	0x00000000
        /*00a0*/ 	.short	0x0004
        /*00a2*/ 	.short	0x001c
        /*00a4*/ 	.byte	0x00, 0xf0, 0x11, 0x00


	//----- nvinfo : EIATTR_KPARAM_INFO
	.align		4
.L_27:
        /*00a8*/ 	.byte	0x04, 0x17
        /*00aa*/ 	.short	(.L_29 - .L_28)
.L_28:
        /*00ac*/ 	.word	0x00000000
        /*00b0*/ 	.short	0x0003
        /*00b2*/ 	.short	0x0018
        /*00b4*/ 	.byte	0x00, 0xf0, 0x11, 0x00


	//----- nvinfo : EIATTR_KPARAM_INFO
	.align		4
.L_29:
        /*00b8*/ 	.byte	0x04, 0x17
        /*00ba*/ 	.short	(.L_31 - .L_30)
.L_30:
        /*00bc*/ 	.word	0x00000000
        /*00c0*/ 	.short	0x0002
        /*00c2*/ 	.short	0x0010
        /*00c4*/ 	.byte	0x00, 0xf4, 0x21, 0x00


	//----- nvinfo : EIATTR_KPARAM_INFO
	.align		4
.L_31:
        /*00c8*/ 	.byte	0x04, 0x17
        /*00ca*/ 	.short	(.L_33 - .L_32)
.L_32:
        /*00cc*/ 	.word	0x00000000
        /*00d0*/ 	.short	0x0001
        /*00d2*/ 	.short	0x0008
        /*00d4*/ 	.byte	0x00, 0xf4, 0x21, 0x00


	//----- nvinfo : EIATTR_KPARAM_INFO
	.align		4
.L_33:
        /*00d8*/ 	.byte	0x04, 0x17
        /*00da*/ 	.short	(.L_35 - .L_34)
.L_34:
        /*00dc*/ 	.word	0x00000000
        /*00e0*/ 	.short	0x0000
        /*00e2*/ 	.short	0x0000
        /*00e4*/ 	.byte	0x00, 0xf4, 0x21, 0x00


	//----- nvinfo : EIATTR_SPARSE_MMA_MASK
	.align		4
.L_35:
        /*00e8*/ 	.byte	0x03, 0x50
        /*00ea*/ 	.short	0x0000


	//----- nvinfo : EIATTR_MAXREG_COUNT
	.align		4
        /*00ec*/ 	.byte	0x03, 0x1b
        /*00ee*/ 	.short	0x00ff


	//----- nvinfo : EIATTR_NUM_BARRIERS
	.align		4
        /*00f0*/ 	.byte	0x02, 0x4c
        /*00f2*/ 	.byte	0x01
	.zero		1


	//----- nvinfo : EIATTR_ANNOTATIONS
	.align		4
        /*00f4*/ 	.byte	0x04, 0x55
        /*00f6*/ 	.short	(.L_37 - .L_36)


	//   ....[0]....
.L_36:
        /*00f8*/ 	.word	0x00000001
        /*00fc*/ 	.byte	0x90, 0x00, 0x00, 0x00, 0x01, 0x00, 0x00, 0x00, 0xd0, 0x06, 0x00, 0x00, 0x01, 0x00, 0x00, 0x00
        /* <DEDUP_REMOVED lines=3330> */
        /*d12c*/ 	.byte	0xb0, 0x06, 0x05, 0x00


	//----- nvinfo : EIATTR_MERCURY_ISA_VERSION
	.align		4
.L_37:
        /*d130*/ 	.byte	0x03, 0x5f
        /*d132*/ 	.short	0x0101


	//----- nvinfo : EIATTR_EXIT_INSTR_OFFSETS
	.align		4
        /*d134*/ 	.byte	0x04, 0x1c
        /*d136*/ 	.short	(.L_39 - .L_38)


	//   ....[0]....
.L_38:
        /*d138*/ 	.word	0x00050950


	//   ....[1]....
        /*d13c*/ 	.word	0x00050970


	//----- nvinfo : EIATTR_REQNTID
	.align		4
.L_39:
        /*d140*/ 	.byte	0x04, 0x10
        /*d142*/ 	.short	(.L_41 - .L_40)
.L_40:
        /*d144*/ 	.word	0x00000080
        /*d148*/ 	.word	0x00000001
        /*d14c*/ 	.word	0x00000001


	//----- nvinfo : EIATTR_CBANK_PARAM_SIZE
	.align		4
.L_41:
        /*d150*/ 	.byte	0x03, 0x19
        /*d152*/ 	.short	0x0050


	//----- nvinfo : EIATTR_PARAM_CBANK
	.align		4
        /*d154*/ 	.byte	0x04, 0x0a
        /*d156*/ 	.short	(.L_43 - .L_42)
	.align		4
.L_42:
        /*d158*/ 	.word	index@(.nv.constant0.matmul_kernel)
        /*d15c*/ 	.short	0x0210
        /*d15e*/ 	.short	0x0050


	//----- nvinfo : EIATTR_SW_WAR
	.align		4
.L_43:
        /*d160*/ 	.byte	0x04, 0x36
        /*d162*/ 	.short	(.L_45 - .L_44)
.L_44:
        /*d164*/ 	.word	0x00000008
.L_45:


//--------------------- .nv.callgraph             --------------------------
	.section	.nv.callgraph,"",@"SHT_CUDA_CALLGRAPH"
	.align	4
	.sectionentsize	8
	.align		4
        /*0000*/ 	.word	0x00000000
	.align		4
        /*0004*/ 	.word	0xffffffff
	.align		4
        /*0008*/ 	.word	0x00000000
	.align		4
        /*000c*/ 	.word	0xfffffffe
	.align		4
        /*0010*/ 	.word	0x00000000
	.align		4
        /*0014*/ 	.word	0xfffffffd
	.align		4
        /*0018*/ 	.word	0x00000000
	.align		4
        /*001c*/ 	.word	0xfffffffc


//--------------------- .text.matmul_kernel       --------------------------
	.section	.text.matmul_kernel,"ax",@progbits
	.align	128
        .global         matmul_kernel
        .type           matmul_kernel,@function
        .size           matmul_kernel,(.L_x_3 - matmul_kernel)
        .other          matmul_kernel,@"STO_CUDA_ENTRY STV_DEFAULT"
matmul_kernel:
.text.matmul_kernel:
[----:B------:R-:W1:Y:S08]  /*0000*/  LDC R1, c[0x0][0x28] ;  /* 0x00000a00ff017b82 */ /* 0x000e700000000800 */
[----:B------:R-:W2:Y:S01]  /*0010*/  LDC.64 R2, c[0x0][0x228] ;  /* 0x00008a00ff027b82 */ /* 0x000ea20000000a00 */
[----:B------:R-:W3:Y:S01]  /*0020*/  S2R R5, SR_CTAID.X ;  /* 0x0000000000057919 */ /* 0x000ee20000002500 */
[----:B-1----:R-:W-:Y:S01]  /*0030*/  VIADD R1, R1, 0xffffeab0 ;  /* 0xffffeab001017836 */ /* 0x002fe20000000000 */
[----:B------:R-:W-:Y:S01]  /*0040*/  ULDC UR17, c[0x0][0x22c] ;  /* 0x00008b0000117ab9 */ /* 0x000fe20000000800 */
[----:B------:R-:W-:Y:S01]  /*0050*/  ULDC UR4, c[0x0][0x234] ;  /* 0x00008d0000047ab9 */ /* 0x000fe20000000800 */
[----:B------:R-:W1:Y:S01]  /*0060*/  S2R R179, SR_TID.X ;  /* 0x0000000000b37919 */ /* 0x000e620000002100 */
[----:B------:R-:W-:Y:S01]  /*0070*/  ULDC.64 UR6, c[0x0][0x210] ;  /* 0x0000840000067ab9 */ /* 0x000fe20000000a00 */
[----:B--2---:R-:W-:Y:S01]  /*0080*/  IMAD.MOV.U32 R13, RZ, RZ, R3 ;  /* 0x000000ffff0d7224 */ /* 0x004fe200078e0003 */
[----:B------:R2:W-:Y:S01]  /*0090*/  STL [R1+0xcf0], R2 ;  /* 0x000cf00201007387 */ /* 0x0005e20000100800 */
[----:B------:R-:W-:-:S02]  /*00a0*/  IMAD.MOV.U32 R12, RZ, RZ, R2 ;  /* 0x000000ffff0c7224 */ /* 0x000fc400078e0002 */
[----:B------:R-:W-:Y:S01]  /*00b0*/  VIADD R0, R13, 0xff ;  /* 0x000000ff0d007836 */ /* 0x000fe20000000000 */
[----:B------:R-:W-:-:S04]  /*00c0*/  IABS R201, R13 ;  /* 0x0000000d00c97213 */ /* 0x000fc80000000000 */
[----:B------:R-:W-:Y:S02]  /*00d0*/  SHF.R.S32.HI R3, RZ, 0x1f, R0 ;  /* 0x0000001fff037819 */ /* 0x000fe40000011400 */
[----:B---3--:R-:W-:Y:S02]  /*00e0*/  IABS R8, R5 ;  /* 0x0000000500087213 */ /* 0x008fe40000000000 */
[----:B------:R-:W-:-:S04]  /*00f0*/  LEA.HI R3, R3, R0, RZ, 0x8 ;  /* 0x0000000003037211 */ /* 0x000fc800078f40ff */
[----:B------:R-:W-:-:S05]  /*0100*/  SHF.R.S32.HI R3, RZ, 0x8, R3 ;  /* 0x00000008ff037819 */ /* 0x000fca0000011403 */
[----:B------:R-:W-:-:S05]  /*0110*/  IMAD.SHL.U32 R4, R3, 0x8, RZ ;  /* 0x0000000803047824 */ /* 0x000fca00078e00ff */
[-C--:B------:R-:W-:Y:S02]  /*0120*/  IABS R7, R4.reuse ;  /* 0x0000000400077213 */ /* 0x080fe40000000000 */
[----:B------:R-:W-:Y:S02]  /*0130*/  IABS R10, R4 ;  /* 0x00000004000a7213 */ /* 0x000fe40000000000 */
[----:B------:R-:W3:Y:S08]  /*0140*/  I2F.RP R0, R7 ;  /* 0x0000000700007306 */ /* 0x000ef00000209400 */
[----:B---3--:R-:W2:Y:S02]  /*0150*/  MUFU.RCP R0, R0 ;  /* 0x0000000000007308 */ /* 0x008ea40000001000 */
[----:B--2---:R-:W-:-:S02]  /*0160*/  VIADD R2, R0, 0xffffffe ;  /* 0x0ffffffe00027836 */ /* 0x004fc40000000000 */
[----:B------:R-:W-:-:S04]  /*0170*/  IMAD.MOV R0, RZ, RZ, -R10 ;  /* 0x000000ffff007224 */ /* 0x000fc800078e0a0a */
[----:B------:R2:W3:Y:S02]  /*0180*/  F2I.FTZ.U32.TRUNC.NTZ R3, R2 ;  /* 0x0000000200037305 */ /* 0x0004e4000021f000 */
[----:B--2---:R-:W-:Y:S02]  /*0190*/  IMAD.MOV.U32 R2, RZ, RZ, RZ ;  /* 0x000000ffff027224 */ /* 0x004fe400078e00ff */
[----:B---3--:R-:W-:-:S04]  /*01a0*/  IMAD.MOV R6, RZ, RZ, -R3 ;  /* 0x000000ffff067224 */ /* 0x008fc800078e0a03 */
[----:B------:R-:W-:Y:S02]  /*01b0*/  IMAD R9, R6, R7, RZ ;  /* 0x0000000706097224 */ /* 0x000fe400078e02ff */
[----:B------:R-:W-:Y:S02]  /*01c0*/  IMAD.MOV.U32 R6, RZ, RZ, R8 ;  /* 0x000000ffff067224 */ /* 0x000fe400078e0008 */
[----:B------:R-:W-:-:S06]  /*01d0*/  IMAD.HI.U32 R3, R3, R9, R2 ;  /* 0x0000000903037227 */ /* 0x000fcc00078e0002 */
[----:B------:R-:W-:-:S04]  /*01e0*/  IMAD.HI.U32 R3, R3, R6, RZ ;  /* 0x0000000603037227 */ /* 0x000fc800078e00ff */
[----:B------:R-:W-:-:S05]  /*01f0*/  IMAD R0, R3, R0, R6 ;  /* 0x0000000003007224 */ /* 0x000fca00078e0206 */
[----:B------:R-:W-:-:S13]  /*0200*/  ISETP.GT.U32.AND P1, PT, R7, R0, PT ;  /* 0x000000000700720c */ /* 0x000fda0003f24070 */
[----:B------:R-:W-:Y:S02]  /*0210*/  @!P1 IMAD.IADD R0, R0, 0x1, -R7 ;  /* 0x0000000100009824 */ /* 0x000fe400078e0a07 */
[----:B------:R-:W-:Y:S01]  /*0220*/  @!P1 VIADD R3, R3, 0x1 ;  /* 0x0000000103039836 */ /* 0x000fe20000000000 */
[----:B------:R-:W-:Y:S02]  /*0230*/  ISETP.NE.AND P1, PT, R4, RZ, PT ;  /* 0x000000ff0400720c */ /* 0x000fe40003f25270 */
[----:B------:R-:W-:Y:S02]  /*0240*/  ISETP.GE.U32.AND P0, PT, R0, R7, PT ;  /* 0x000000070000720c */ /* 0x000fe40003f06070 */
[----:B------:R-:W-:-:S04]  /*0250*/  LOP3.LUT R0, R5, R4, RZ, 0x3c, !PT ;  /* 0x0000000405007212 */ /* 0x000fc800078e3cff */
[----:B------:R-:W-:Y:S01]  /*0260*/  ISETP.GE.AND P2, PT, R0, RZ, PT ;  /* 0x000000ff0000720c */ /* 0x000fe20003f46270 */
[----:B------:R-:W-:-:S06]  /*0270*/  VIADD R0, R12, 0x3f ;  /* 0x0000003f0c007836 */ /* 0x000fcc0000000000 */
[----:B------:R-:W-:-:S04]  /*0280*/  @P0 VIADD R3, R3, 0x1 ;  /* 0x0000000103030836 */ /* 0x000fc80000000000 */
[----:B------:R-:W-:Y:S01]  /*0290*/  IMAD.MOV.U32 R2, RZ, RZ, R3 ;  /* 0x000000ffff027224 */ /* 0x000fe200078e0003 */
[----:B------:R-:W-:-:S03]  /*02a0*/  SHF.R.S32.HI R3, RZ, 0x1f, R0 ;  /* 0x0000001fff037819 */ /* 0x000fc60000011400 */
[----:B------:R-:W-:Y:S01]  /*02b0*/  @!P2 IMAD.MOV R2, RZ, RZ, -R2 ;  /* 0x000000ffff02a224 */ /* 0x000fe200078e0a02 */
[----:B------:R-:W-:Y:S02]  /*02c0*/  @!P1 LOP3.LUT R2, RZ, R4, RZ, 0x33, !PT ;  /* 0x00000004ff029212 */ /* 0x000fe400078e33ff */
[----:B------:R-:W-:-:S03]  /*02d0*/  LEA.HI R3, R3, R0, RZ, 0x6 ;  /* 0x0000000003037211 */ /* 0x000fc600078f30ff */
[----:B------:R-:W-:Y:S02]  /*02e0*/  IMAD.SHL.U32 R6, R2, 0x8, RZ ;  /* 0x0000000802067824 */ /* 0x000fe400078e00ff */
[----:B------:R-:W-:-:S03]  /*02f0*/  IMAD.MOV R2, RZ, RZ, -R2 ;  /* 0x000000ffff027224 */ /* 0x000fc600078e0a02 */
[----:B------:R-:W-:Y:S01]  /*0300*/  LEA.HI.SX32 R3, R3, -R6, 0x1a ;  /* 0x8000000603037211 */ /* 0x000fe200078fd2ff */
[----:B------:R-:W-:-:S03]  /*0310*/  IMAD R8, R4, R2, R5 ;  /* 0x0000000204087224 */ /* 0x000fc600078e0205 */
[----:B------:R-:W-:-:S04]  /*0320*/  VIMNMX R11, R3, 0x8, PT ;  /* 0x00000008030b7848 */ /* 0x000fc80003fe0100 */
[-C--:B------:R-:W-:Y:S02]  /*0330*/  IABS R7, R11.reuse ;  /* 0x0000000b00077213 */ /* 0x080fe40000000000 */
[----:B------:R-:W-:Y:S02]  /*0340*/  IABS R4, R11 ;  /* 0x0000000b00047213 */ /* 0x000fe40000000000 */
[----:B------:R-:W2:Y:S08]  /*0350*/  I2F.RP R0, R7 ;  /* 0x0000000700007306 */ /* 0x000eb00000209400 */
[----:B--2---:R-:W2:Y:S02]  /*0360*/  MUFU.RCP R0, R0 ;  /* 0x0000000000007308 */ /* 0x004ea40000001000 */
[----:B--2---:R-:W-:-:S02]  /*0370*/  VIADD R3, R0, 0xffffffe ;  /* 0x0ffffffe00037836 */ /* 0x004fc40000000000 */
[----:B------:R-:W-:-:S04]  /*0380*/  IMAD.MOV R0, RZ, RZ, -R4 ;  /* 0x000000ffff007224 */ /* 0x000fc800078e0a04 */
[----:B------:R-:W2:Y:S08]  /*0390*/  I2F.RP R4, R201 ;  /* 0x000000c900047306 */ /* 0x000eb00000209400 */
[----:B------:R-:W3:Y:S08]  /*03a0*/  F2I.FTZ.U32.TRUNC.NTZ R3, R3 ;  /* 0x0000000300037305 */ /* 0x000ef0000021f000 */
[----:B--2---:R-:W2:Y:S01]  /*03b0*/  MUFU.RCP R4, R4 ;  /* 0x0000000400047308 */ /* 0x004ea20000001000 */
[----:B---3--:R-:W-:-:S04]  /*03c0*/  IMAD.MOV R9, RZ, RZ, -R3 ;  /* 0x000000ffff097224 */ /* 0x008fc800078e0a03 */
[----:B------:R-:W-:Y:S01]  /*03d0*/  IMAD.MOV.U32 R2, RZ, RZ, R9 ;  /* 0x000000ffff027224 */ /* 0x000fe200078e0009 */
[----:B------:R-:W-:-:S03]  /*03e0*/  IABS R9, R8 ;  /* 0x0000000800097213 */ /* 0x000fc60000000000 */
[----:B------:R-:W-:Y:S02]  /*03f0*/  IMAD R5, R2, R7, RZ ;  /* 0x0000000702057224 */ /* 0x000fe400078e02ff */
[----:B------:R-:W-:-:S04]  /*0400*/  IMAD.MOV.U32 R2, RZ, RZ, RZ ;  /* 0x000000ffff027224 */ /* 0x000fc800078e00ff */
[----:B------:R-:W-:-:S04]  /*0410*/  IMAD.HI.U32 R2, R3, R5, R2 ;  /* 0x0000000503027227 */ /* 0x000fc800078e0002 */
[----:B--2---:R-:W-:Y:S02]  /*0420*/  VIADD R5, R4, 0xffffffe ;  /* 0x0ffffffe04057836 */ /* 0x004fe40000000000 */
[----:B------:R-:W-:-:S04]  /*0430*/  IMAD.HI.U32 R2, R2, R9, RZ ;  /* 0x0000000902027227 */ /* 0x000fc800078e00ff */
[----:B------:R-:W-:Y:S01]  /*0440*/  IMAD R0, R2, R0, R9 ;  /* 0x0000000002007224 */ /* 0x000fe200078e0209 */
[----:B------:R-:W-:Y:S01]  /*0450*/  IABS R9, R12 ;  /* 0x0000000c00097213 */ /* 0x000fe20000000000 */
[----:B------:R-:W2:Y:S03]  /*0460*/  F2I.FTZ.U32.TRUNC.NTZ R5, R5 ;  /* 0x0000000500057305 */ /* 0x000ea6000021f000 */
[----:B------:R-:W-:-:S05]  /*0470*/  ISETP.GT.U32.AND P1, PT, R7, R0, PT ;  /* 0x000000000700720c */ /* 0x000fca0003f24070 */
[----:B------:R-:W3:Y:S01]  /*0480*/  I2F.RP R3, R9 ;  /* 0x0000000900037306 */ /* 0x000ee20000209400 */
[----:B--2---:R-:W-:-:S07]  /*0490*/  IMAD.MOV R12, RZ, RZ, -R5 ;  /* 0x000000ffff0c7224 */ /* 0x004fce00078e0a05 */
[----:B------:R-:W-:Y:S02]  /*04a0*/  @!P1 IMAD.IADD R0, R0, 0x1, -R7 ;  /* 0x0000000100009824 */ /* 0x000fe400078e0a07 */
[----:B------:R-:W-:Y:S01]  /*04b0*/  @!P1 VIADD R2, R2, 0x1 ;  /* 0x0000000102029836 */ /* 0x000fe20000000000 */
[----:B------:R-:W-:Y:S01]  /*04c0*/  ISETP.NE.AND P1, PT, R11, RZ, PT ;  /* 0x000000ff0b00720c */ /* 0x000fe20003f25270 */
[----:B------:R-:W-:Y:S01]  /*04d0*/  IMAD R207, R12, R201, RZ ;  /* 0x000000c90ccf7224 */ /* 0x000fe200078e02ff */
[----:B------:R-:W-:Y:S01]  /*04e0*/  ISETP.GE.U32.AND P0, PT, R0, R7, PT ;  /* 0x000000070000720c */ /* 0x000fe20003f06070 */
[----:B---3--:R-:W2:Y:S01]  /*04f0*/  MUFU.RCP R3, R3 ;  /* 0x0000000300037308 */ /* 0x008ea20000001000 */
[----:B------:R-:W-:Y:S02]  /*0500*/  LOP3.LUT R0, R8, R11, RZ, 0x3c, !PT ;  /* 0x0000000b08007212 */ /* 0x000fe400078e3cff */
[----:B-1----:R-:W-:Y:S02]  /*0510*/  LOP3.LUT R7, R179, 0x3f, RZ, 0xc0, !PT ;  /* 0x0000003fb3077812 */ /* 0x002fe400078ec0ff */
[----:B------:R-:W-:-:S07]  /*0520*/  ISETP.GE.AND P2, PT, R0, RZ, PT ;  /* 0x000000ff0000720c */ /* 0x000fce0003f46270 */
[----:B------:R-:W-:-:S04]  /*0530*/  @P0 VIADD R2, R2, 0x1 ;  /* 0x0000000102020836 */ /* 0x000fc80000000000 */
[----:B------:R-:W-:Y:S02]  /*0540*/  IMAD.MOV.U32 R0, RZ, RZ, R2 ;  /* 0x000000ffff007224 */ /* 0x000fe400078e0002 */
[----:B--2---:R-:W-:Y:S02]  /*0550*/  VIADD R4, R3, 0xffffffe ;  /* 0x0ffffffe03047836 */ /* 0x004fe40000000000 */
[----:B------:R-:W-:Y:S01]  /*0560*/  @!P2 IMAD.MOV R0, RZ, RZ, -R0 ;  /* 0x000000ffff00a224 */ /* 0x000fe200078e0a00 */
[----:B------:R-:W-:Y:S01]  /*0570*/  @!P1 LOP3.LUT R0, RZ, R11, RZ, 0x33, !PT ;  /* 0x0000000bff009212 */ /* 0x000fe200078e33ff */
[----:B------:R1:W2:Y:S04]  /*0580*/  F2I.FTZ.U32.TRUNC.NTZ R3, R4 ;  /* 0x0000000400037305 */ /* 0x0002a8000021f000 */
[----:B------:R-:W-:-:S02]  /*0590*/  IMAD.MOV R2, RZ, RZ, -R0 ;  /* 0x000000ffff027224 */ /* 0x000fc400078e0a00 */
[----:B------:R-:W-:Y:S02]  /*05a0*/  IMAD.SHL.U32 R0, R0, 0x100, RZ ;  /* 0x0000010000007824 */ /* 0x000fe400078e00ff */
[----:B------:R-:W-:Y:S02]  /*05b0*/  IMAD R2, R11, R2, R8 ;  /* 0x000000020b027224 */ /* 0x000fe400078e0208 */
[----:B------:R-:W-:Y:S01]  /*05c0*/  VIADD R10, R0, 0xff ;  /* 0x000000ff000a7836 */ /* 0x000fe20000000000 */
[----:B------:R-:W-:Y:S01]  /*05d0*/  IABS R252, R0 ;  /* 0x0000000000fc7213 */ /* 0x000fe20000000000 */
[----:B-1----:R-:W-:Y:S02]  /*05e0*/  IMAD.MOV.U32 R4, RZ, RZ, RZ ;  /* 0x000000ffff047224 */ /* 0x002fe400078e00ff */
[----:B------:R-:W-:Y:S01]  /*05f0*/  IMAD.IADD R6, R6, 0x1, R2 ;  /* 0x0000000106067824 */ /* 0x000fe200078e0202 */
[----:B------:R-:W-:Y:S01]  /*0600*/  IABS R200, R10 ;  /* 0x0000000a00c87213 */ /* 0x000fe20000000000 */
[----:B------:R-:W-:Y:S01]  /*0610*/  IMAD.HI.U32 R207, R5, R207, R4 ;  /* 0x000000cf05cf7227 */ /* 0x000fe200078e0004 */
[----:B------:R-:W-:-:S03]  /*0620*/  ISETP.GE.AND P1, PT, R10, RZ, PT ;  /* 0x000000ff0a00720c */ /* 0x000fc60003f26270 */
[----:B--2---:R-:W-:Y:S02]  /*0630*/  IMAD.MOV R8, RZ, RZ, -R3 ;  /* 0x000000ffff087224 */ /* 0x004fe400078e0a03 */
[----:B------:R-:W-:-:S04]  /*0640*/  IMAD.HI.U32 R4, R207, R200, RZ ;  /* 0x000000c8cf047227 */ /* 0x000fc800078e00ff */
[----:B------:R-:W-:Y:S02]  /*0650*/  IMAD.MOV.U32 R2, RZ, RZ, RZ ;  /* 0x000000ffff027224 */ /* 0x000fe400078e00ff */
[----:B------:R-:W-:Y:S02]  /*0660*/  IMAD R5, R8, R9, RZ ;  /* 0x0000000908057224 */ /* 0x000fe400078e02ff */
[----:B------:R-:W-:Y:S02]  /*0670*/  VIADD R11, R0, 0x1 ;  /* 0x00000001000b7836 */ /* 0x000fe40000000000 */
[----:B------:R-:W-:Y:S02]  /*0680*/  IMAD R13, R6, 0x40, R7 ;  /* 0x00000040060d7824 */ /* 0x000fe400078e0207 */
[----:B------:R-:W-:Y:S01]  /*0690*/  IMAD.MOV R6, RZ, RZ, -R4 ;  /* 0x000000ffff067224 */ /* 0x000fe200078e0a04 */
[----:B------:R-:W-:Y:S01]  /*06a0*/  IABS R8, R11 ;  /* 0x0000000b00087213 */ /* 0x000fe20000000000 */
[----:B------:R-:W-:Y:S01]  /*06b0*/  IMAD.HI.U32 R2, R3, R5, R2 ;  /* 0x0000000503027227 */ /* 0x000fe200078e0002 */
[----:B------:R-:W-:Y:S01]  /*06c0*/  LOP3.LUT R3, R179, 0x40, RZ, 0xc0, !PT ;  /* 0x00000040b3037812 */ /* 0x000fe200078ec0ff */
[----:B------:R1:W-:Y:S01]  /*06d0*/  STL [R1+0xcf4], R13 ;  /* 0x000cf40d01007387 */ /* 0x0003e20000100800 */
[----:B------:R-:W-:Y:S01]  /*06e0*/  IABS R204, R13 ;  /* 0x0000000d00cc7213 */ /* 0x000fe20000000000 */
[----:B------:R-:W-:Y:S01]  /*06f0*/  IMAD.SHL.U32 R4, R7, 0x80, RZ ;  /* 0x0000008007047824 */ /* 0x000fe200078e00ff */
[----:B------:R-:W-:Y:S01]  /*0700*/  ISETP.GE.AND P6, PT, R11, RZ, PT ;  /* 0x000000ff0b00720c */ /* 0x000fe20003fc6270 */
[----:B------:R-:W-:-:S02]  /*0710*/  IMAD.SHL.U32 R5, R179, 0x10, RZ ;  /* 0x00000010b3057824 */ /* 0x000fc400078e00ff */
[----:B------:R-:W-:Y:S01]  /*0720*/  IMAD R200, R201, R6, R200 ;  /* 0x00000006c9c87224 */ /* 0x000fe200078e02c8 */
[----:B------:R-:W-:Y:S01]  /*0730*/  LEA.HI R4, R3, R4, RZ, 0x1c ;  /* 0x0000000403047211 */ /* 0x000fe200078fe0ff */
[----:B------:R-:W-:Y:S01]  /*0740*/  IMAD.HI.U32 R3, R207, R8, RZ ;  /* 0x00000008cf037227 */ /* 0x000fe200078e00ff */
[----:B------:R-:W-:Y:S02]  /*0750*/  LOP3.LUT R5, R5, 0x70, RZ, 0xc0, !PT ;  /* 0x0000007005057812 */ /* 0x000fe400078ec0ff */
[----:B------:R-:W-:Y:S01]  /*0760*/  ISETP.GT.U32.AND P2, PT, R201, R200, PT ;  /* 0x000000c8c900720c */ /* 0x000fe20003f44070 */
[----:B------:R-:W-:-:S04]  /*0770*/  IMAD.HI.U32 R2, R2, R204, RZ ;  /* 0x000000cc02027227 */ /* 0x000fc800078e00ff */
[----:B------:R-:W-:Y:S02]  /*0780*/  IMAD.MOV R3, RZ, RZ, -R3 ;  /* 0x000000ffff037224 */ /* 0x000fe400078e0a03 */
[----:B------:R-:W-:Y:S02]  /*0790*/  IMAD.MOV R6, RZ, RZ, -R2 ;  /* 0x000000ffff067224 */ /* 0x000fe400078e0a02 */
[----:B------:R-:W-:Y:S02]  /*07a0*/  IMAD.IADD R2, R5, 0x1, R4 ;  /* 0x0000000105027824 */ /* 0x000fe400078e0204 */
[----:B------:R-:W-:Y:S02]  /*07b0*/  IMAD R4, R201, R3, R8 ;  /* 0x00000003c9047224 */ /* 0x000fe400078e0208 */
[----:B------:R-:W-:Y:S01]  /*07c0*/  IMAD R204, R9, R6, R204 ;  /* 0x0000000609cc7224 */ /* 0x000fe200078e02cc */
[----:B------:R2:W-:Y:S01]  /*07d0*/  STL [R1+0xe10], R2 ;  /* 0x000e100201007387 */ /* 0x0005e20000100800 */
[--C-:B------:R-:W-:Y:S01]  /*07e0*/  @!P2 IMAD.IADD R200, R200, 0x1, -R201.reuse ;  /* 0x00000001c8c8a824 */ /* 0x100fe200078e0ac9 */
[----:B------:R-:W-:Y:S01]  /*07f0*/  ISETP.GT.U32.AND P4, PT, R201, R4, PT ;  /* 0x00000004c900720c */ /* 0x000fe20003f84070 */
[C---:B------:R-:W-:Y:S01]  /*0800*/  VIADD R3, R0.reuse, 0x2 ;  /* 0x0000000200037836 */ /* 0x040fe20000000000 */
[----:B------:R-:W-:Y:S01]  /*0810*/  ISETP.GT.U32.AND P0, PT, R9, R204, PT ;  /* 0x000000cc0900720c */ /* 0x000fe20003f04070 */
[C---:B------:R-:W-:Y:S01]  /*0820*/  VIADD R6, R0.reuse, 0x3 ;  /* 0x0000000300067836 */ /* 0x040fe20000000000 */
[----:B------:R-:W-:Y:S01]  /*0830*/  ISETP.GT.U32.AND P5, PT, R201, R200, PT ;  /* 0x000000c8c900720c */ /* 0x000fe20003fa4070 */
[C---:B------:R-:W-:Y:S01]  /*0840*/  VIADD R7, R0.reuse, 0x4 ;  /* 0x0000000400077836 */ /* 0x040fe20000000000 */
[----:B------:R-:W-:Y:S01]  /*0850*/  IABS R8, R3 ;  /* 0x0000000300087213 */ /* 0x000fe20000000000 */
[C---:B------:R-:W-:Y:S01]  /*0860*/  VIADD R11, R0.reuse, 0x6 ;  /* 0x00000006000b7836 */ /* 0x040fe20000000000 */
[----:B------:R-:W-:Y:S01]  /*0870*/  IABS R10, R6 ;  /* 0x00000006000a7213 */ /* 0x000fe20000000000 */
[C---:B-1----:R-:W-:Y:S01]  /*0880*/  VIADD R13, R0.reuse, 0x7 ;  /* 0x00000007000d7836 */ /* 0x042fe20000000000 */
[----:B------:R-:W-:Y:S01]  /*0890*/  IABS R12, R7 ;  /* 0x00000007000c7213 */ /* 0x000fe20000000000 */
[----:B------:R-:W-:Y:S01]  /*08a0*/  VIADD R15, R0, 0x8 ;  /* 0x00000008000f7836 */ /* 0x000fe20000000000 */
[----:B------:R-:W-:Y:S01]  /*08b0*/  ISETP.GE.AND P2, PT, R3, RZ, PT ;  /* 0x000000ff0300720c */ /* 0x000fe20003f46270 */
[----:B------:R-:W-:Y:S01]  /*08c0*/  @!P4 IMAD.IADD R4, R4, 0x1, -R201 ;  /* 0x000000010404c824 */ /* 0x000fe200078e0ac9 */
[----:B------:R-:W-:Y:S01]  /*08d0*/  IABS R14, R11 ;  /* 0x0000000b000e7213 */ /* 0x000fe20000000000 */
[----:B------:R-:W-:Y:S01]  /*08e0*/  IMAD.HI.U32 R3, R207, R8, RZ ;  /* 0x00000008cf037227 */ /* 0x000fe200078e00ff */
[----:B------:R-:W-:-:S02]  /*08f0*/  IABS R16, R13 ;  /* 0x0000000d00107213 */ /* 0x000fc40000000000 */
[----:B------:R-:W-:Y:S01]  /*0900*/  ISETP.GT.U32.AND P4, PT, R201, R4, PT ;  /* 0x00000004c900720c */ /* 0x000fe20003f84070 */
[----:B------:R-:W-:Y:S01]  /*0910*/  @!P0 IMAD.IADD R204, R204, 0x1, -R9 ;  /* 0x00000001cccc8824 */ /* 0x000fe200078e0a09 */
[----:B------:R-:W-:Y:S01]  /*0920*/  ISETP.GE.AND P0, PT, R6, RZ, PT ;  /* 0x000000ff0600720c */ /* 0x000fe20003f06270 */
[----:B------:R-:W-:Y:S01]  /*0930*/  IMAD.HI.U32 R5, R207, R10, RZ ;  /* 0x0000000acf057227 */ /* 0x000fe200078e00ff */
[----:B------:R-:W-:Y:S02]  /*0940*/  IABS R18, R15 ;  /* 0x0000000f00127213 */ /* 0x000fe40000000000 */
[----:B------:R-:W-:Y:S01]  /*0950*/  ISETP.GT.U32.AND P3, PT, R9, R204, PT ;  /* 0x000000cc0900720c */ /* 0x000fe20003f64070 */
[----:B------:R-:W-:-:S04]  /*0960*/  IMAD.HI.U32 R6, R207, R12, RZ ;  /* 0x0000000ccf067227 */ /* 0x000fc800078e00ff */
[----:B------:R-:W-:Y:S02]  /*0970*/  IMAD.MOV R3, RZ, RZ, -R3 ;  /* 0x000000ffff037224 */ /* 0x000fe400078e0a03 */
[----:B------:R-:W-:Y:S02]  /*0980*/  IMAD.MOV R5, RZ, RZ, -R5 ;  /* 0x000000ffff057224 */ /* 0x000fe400078e0a05 */
[----:B------:R-:W-:Y:S01]  /*0990*/  @!P5 IMAD.IADD R200, R200, 0x1, -R201 ;  /* 0x00000001c8c8d824 */ /* 0x000fe200078e0ac9 */
[----:B------:R-:W-:Y:S01]  /*09a0*/  ISETP.GE.AND P5, PT, R7, RZ, PT ;  /* 0x000000ff0700720c */ /* 0x000fe20003fa6270 */
[----:B------:R-:W-:Y:S02]  /*09b0*/  IMAD.MOV R7, RZ, RZ, -R6 ;  /* 0x000000ffff077224 */ /* 0x000fe400078e0a06 */
[C---:B------:R-:W-:Y:S02]  /*09c0*/  IMAD R6, R201.reuse, R3, R8 ;  /* 0x00000003c9067224 */ /* 0x040fe400078e0208 */
[----:B------:R-:W-:-:S02]  /*09d0*/  IMAD R8, R201, R5, R10 ;  /* 0x00000005c9087224 */ /* 0x000fc400078e020a */
[----:B------:R-:W-:Y:S02]  /*09e0*/  @!P4 IMAD.IADD R4, R4, 0x1, -R201 ;  /* 0x000000010404c824 */ /* 0x000fe400078e0ac9 */
[----:B------:R-:W-:Y:S01]  /*09f0*/  VIADD R3, R0, 0x5 ;  /* 0x0000000500037836 */ /* 0x000fe20000000000 */
[C---:B------:R-:W-:Y:S01]  /*0a00*/  ISETP.GT.U32.AND P4, PT, R201.reuse, R8, PT ;  /* 0x00000008c900720c */ /* 0x040fe20003f84070 */
[----:B------:R-:W-:Y:S01]  /*0a10*/  @!P1 IMAD.MOV R200, RZ, RZ, -R200 ;  /* 0x000000ffffc89224 */ /* 0x000fe200078e0ac8 */
[C---:B------:R-:W-:Y:S01]  /*0a20*/  ISETP.GT.U32.AND P1, PT, R201.reuse, R6, PT ;  /* 0x00000006c900720c */ /* 0x040fe20003f24070 */
[----:B------:R-:W-:Y:S01]  /*0a30*/  IMAD R10, R201, R7, R12 ;  /* 0x00000007c90a7224 */ /* 0x000fe200078e020c */
[----:B------:R-:W-:Y:S01]  /*0a40*/  IABS R12, R3 ;  /* 0x00000003000c7213 */ /* 0x000fe20000000000 */
[----:B------:R-:W-:Y:S02]  /*0a50*/  IMAD.MOV.U32 R17, RZ, RZ, R4 ;  /* 0x000000ffff117224 */ /* 0x000fe400078e0004 */
[----:B------:R-:W-:Y:S01]  /*0a60*/  @!P3 IMAD.IADD R204, R204, 0x1, -R9 ;  /* 0x00000001ccccb824 */ /* 0x000fe200078e0a09 */
[----:B------:R-:W-:Y:S01]  /*0a70*/  ISETP.GE.AND P3, PT, R3, RZ, PT ;  /* 0x000000ff0300720c */ /* 0x000fe20003f66270 */
[----:B------:R-:W-:Y:S01]  /*0a80*/  @!P6 IMAD.MOV R17, RZ, RZ, -R17 ;  /* 0x000000ffff11e224 */ /* 0x000fe200078e0a11 */
[----:B------:R-:W-:Y:S01]  /*0a90*/  ISETP.GT.U32.AND P6, PT, R201, R10, PT ;  /* 0x0000000ac900720c */ /* 0x000fe20003fc4070 */
[C---:B------:R-:W-:Y:S01]  /*0aa0*/  IMAD.HI.U32 R3, R207.reuse, R12, RZ ;  /* 0x0000000ccf037227 */ /* 0x040fe200078e00ff */
[----:B------:R-:W-:Y:S03]  /*0ab0*/  STL [R1+0xe48], R204 ;  /* 0x000e48cc01007387 */ /* 0x000fe60000100800 */
[----:B------:R-:W-:Y:S01]  /*0ac0*/  @!P4 IMAD.IADD R8, R8, 0x1, -R201 ;  /* 0x000000010808c824 */ /* 0x000fe200078e0ac9 */
[----:B------:R-:W-:Y:S01]  /*0ad0*/  STL [R1+0x2c], R17 ;  /* 0x00002c1101007387 */ /* 0x000fe20000100800 */
[----:B------:R-:W-:-:S03]  /*0ae0*/  IMAD.HI.U32 R5, R207, R14, RZ ;  /* 0x0000000ecf057227 */ /* 0x000fc600078e00ff */
[C---:B------:R-:W-:Y:S01]  /*0af0*/  ISETP.GT.U32.AND P4, PT, R201.reuse, R8, PT ;  /* 0x00000008c900720c */ /* 0x040fe20003f84070 */
[----:B------:R-:W-:Y:S02]  /*0b00*/  @!P1 IMAD.IADD R6, R6, 0x1, -R201 ;  /* 0x0000000106069824 */ /* 0x000fe400078e0ac9 */
[----:B------:R-:W-:Y:S02]  /*0b10*/  IMAD.MOV R3, RZ, RZ, -R3 ;  /* 0x000000ffff037224 */ /* 0x000fe400078e0a03 */
[----:B------:R-:W-:Y:S01]  /*0b20*/  IMAD.MOV R5, RZ, RZ, -R5 ;  /* 0x000000ffff057224 */ /* 0x000fe200078e0a05 */
[C---:B------:R-:W-:Y:S01]  /*0b30*/  ISETP.GT.U32.AND P1, PT, R201.reuse, R6, PT ;  /* 0x00000006c900720c */ /* 0x040fe20003f24070 */
[C---:B------:R-:W-:Y:S02]  /*0b40*/  IMAD R4, R201.reuse, R3, R12 ;  /* 0x00000003c9047224 */ /* 0x040fe400078e020c */
[----:B------:R-:W-:Y:S02]  /*0b50*/  IMAD R12, R201, R5, R14 ;  /* 0x00000005c90c7224 */ /* 0x000fe400078e020e */
[----:B------:R-:W-:-:S04]  /*0b60*/  IMAD.HI.U32 R7, R207, R16, RZ ;  /* 0x00000010cf077227 */ /* 0x000fc800078e00ff */
[--C-:B------:R-:W-:Y:S01]  /*0b70*/  @!P4 IMAD.IADD R8, R8, 0x1, -R201.reuse ;  /* 0x000000010808c824 */ /* 0x100fe200078e0ac9 */
[C---:B------:R-:W-:Y:S01]  /*0b80*/  ISETP.GT.U32.AND P4, PT, R201.reuse, R4, PT ;  /* 0x00000004c900720c */ /* 0x040fe20003f84070 */
[----:B------:R-:W-:Y:S01]  /*0b90*/  @!P6 IMAD.IADD R10, R10, 0x1, -R201 ;  /* 0x000000010a0ae824 */ /* 0x000fe200078e0ac9 */
[----:B------:R-:W-:Y:S01]  /*0ba0*/  ISETP.GT.U32.AND P6, PT, R201, R12, PT ;  /* 0x0000000cc900720c */ /* 0x000fe20003fc4070 */
[----:B------:R-:W-:-:S04]  /*0bb0*/  IMAD.HI.U32 R9, R207, R18, RZ ;  /* 0x00000012cf097227 */ /* 0x000fc800078e00ff */
[----:B------:R-:W-:Y:S02]  /*0bc0*/  IMAD.MOV R7, RZ, RZ, -R7 ;  /* 0x000000ffff077224 */ /* 0x000fe400078e0a07 */
[----:B------:R-:W-:Y:S02]  /*0bd0*/  IMAD.MOV R9, RZ, RZ, -R9 ;  /* 0x000000ffff097224 */ /* 0x000fe400078e0a09 */
[----:B------:R-:W-:Y:S02]  /*0be0*/  IMAD R14, R201, R7, R16 ;  /* 0x00000007c90e7224 */ /* 0x000fe400078e0210 */
[----:B------:R-:W-:Y:S01]  /*0bf0*/  @!P1 IMAD.IADD R6, R6, 0x1, -R201 ;  /* 0x0000000106069824 */ /* 0x000fe200078e0ac9 */
[----:B------:R-:W-:Y:S01]  /*0c00*/  ISETP.GE.AND P1, PT, R11, RZ, PT ;  /* 0x000000ff0b00720c */ /* 0x000fe20003f26270 */
[----:B------:R-:W-:Y:S02]  /*0c10*/  IMAD R16, R201, R9, R18 ;  /* 0x00000009c9107224 */ /* 0x000fe400078e0212 */
[----:B------:R-:W-:-:S02]  /*0c20*/  VIADD R7, R0, 0x9 ;  /* 0x0000000900077836 */ /* 0x000fc40000000000 */
[----:B------:R-:W-:Y:S02]  /*0c30*/  VIADD R9, R0, 0xa ;  /* 0x0000000a00097836 */ /* 0x000fe40000000000 */
[--C-:B------:R-:W-:Y:S01]  /*0c40*/  @!P4 IMAD.IADD R4, R4, 0x1, -R201.reuse ;  /* 0x000000010404c824 */ /* 0x100fe200078e0ac9 */
[----:B------:R-:W-:Y:S01]  /*0c50*/  IABS R18, R7 ;  /* 0x0000000700127213 */ /* 0x000fe20000000000 */
[----:B--2---:R-:W-:Y:S01]  /*0c60*/  IMAD.MOV.U32 R2, RZ, RZ, R6 ;  /* 0x000000ffff027224 */ /* 0x004fe200078e0006 */
[----:B------:R-:W-:Y:S01]  /*0c70*/  IABS R20, R9 ;  /* 0x0000000900147213 */ /* 0x000fe20000000000 */
[----:B------:R-:W-:Y:S01]  /*0c80*/  @!P6 IMAD.IADD R12, R12, 0x1, -R201 ;  /* 0x000000010c0ce824 */ /* 0x000fe200078e0ac9 */
[C---:B------:R-:W-:Y:S01]  /*0c90*/  ISETP.GT.U32.AND P4, PT, R201.reuse, R10, PT ;  /* 0x0000000ac900720c */ /* 0x040fe20003f84070 */
[----:B------:R-:W-:Y:S01]  /*0ca0*/  @!P2 IMAD.MOV R2, RZ, RZ, -R2 ;  /* 0x000000ffff02a224 */ /* 0x000fe200078e0a02 */
[----:B------:R-:W-:Y:S01]  /*0cb0*/  ISETP.GT.U32.AND P2, PT, R201, R4, PT ;  /* 0x00000004c900720c */ /* 0x000fe20003f44070 */
[----:B------:R-:W-:Y:S01]  /*0cc0*/  IMAD.HI.U32 R3, R207, R18, RZ ;  /* 0x00000012cf037227 */ /* 0x000fe200078e00ff */
[----:B------:R-:W-:-:S02]  /*0cd0*/  ISETP.GT.U32.AND P6, PT, R201, R12, PT ;  /* 0x0000000cc900720c */ /* 0x000fc40003fc4070 */
[----:B------:R1:W-:Y:S01]  /*0ce0*/  STL [R1+0x28], R2 ;  /* 0x0000280201007387 */ /* 0x0003e20000100800 */
[----:B------:R-:W-:-:S04]  /*0cf0*/  IMAD.HI.U32 R5, R207, R20, RZ ;  /* 0x00000014cf057227 */ /* 0x000fc800078e00ff */
[----:B------:R-:W-:Y:S02]  /*0d00*/  IMAD.MOV R3, RZ, RZ, -R3 ;  /* 0x000000ffff037224 */ /* 0x000fe400078e0a03 */
[----:B------:R-:W-:Y:S01]  /*0d10*/  @!P4 IMAD.IADD R10, R10, 0x1, -R201 ;  /* 0x000000010a0ac824 */ /* 0x000fe200078e0ac9 */
[C---:B------:R-:W-:Y:S01]  /*0d20*/  ISETP.GT.U32.AND P4, PT, R201.reuse, R16, PT ;  /* 0x00000010c900720c */ /* 0x040fe20003f84070 */
[C---:B------:R-:W-:Y:S02]  /*0d30*/  IMAD R6, R201.reuse, R3, R18 ;  /* 0x00000003c9067224 */ /* 0x040fe400078e0212 */
[----:B-1----:R-:W-:Y:S02]  /*0d40*/  IMAD.MOV.U32 R2, RZ, RZ, R8 ;  /* 0x000000ffff027224 */ /* 0x002fe400078e0008 */
[----:B------:R-:W-:Y:S02]  /*0d50*/  IMAD.MOV R8, RZ, RZ, -R5 ;  /* 0x000000ffff087224 */ /* 0x000fe400078e0a05 */
[----:B------:R-:W-:Y:S01]  /*0d60*/  @!P0 IMAD.MOV R2, RZ, RZ, -R2 ;  /* 0x000000ffff028224 */ /* 0x000fe200078e0a02 */
[C---:B------:R-:W-:Y:S01]  /*0d70*/  ISETP.GT.U32.AND P0, PT, R201.reuse, R14, PT ;  /* 0x0000000ec900720c */ /* 0x040fe20003f04070 */
[----:B------:R-:W-:-:S02]  /*0d80*/  IMAD R8, R201, R8, R20 ;  /* 0x00000008c9087224 */ /* 0x000fc400078e0214 */
[--C-:B------:R-:W-:Y:S01]  /*0d90*/  @!P2 IMAD.IADD R4, R4, 0x1, -R201.reuse ;  /* 0x000000010404a824 */ /* 0x100fe200078e0ac9 */
[C---:B------:R-:W-:Y:S01]  /*0da0*/  ISETP.GT.U32.AND P2, PT, R201.reuse, R6, PT ;  /* 0x00000006c900720c */ /* 0x040fe20003f44070 */
[--C-:B------:R-:W-:Y:S01]  /*0db0*/  @!P6 IMAD.IADD R12, R12, 0x1, -R201.reuse ;  /* 0x000000010c0ce824 */ /* 0x100fe200078e0ac9 */
[----:B------:R-:W-:Y:S01]  /*0dc0*/  ISETP.GT.U32.AND P6, PT, R201, R8, PT ;  /* 0x00000008c900720c */ /* 0x000fe20003fc4070 */
[C---:B------:R-:W-:Y:S01]  /*0dd0*/  VIADD R17, R0.reuse, 0xc ;  /* 0x0000000c00117836 */ /* 0x040fe20000000000 */
[----:B------:R1:W-:Y:S01]  /*0de0*/  STL [R1+0x24], R2 ;  /* 0x0000240201007387 */ /* 0x0003e20000100800 */
[----:B------:R-:W-:Y:S02]  /*0df0*/  VIADD R11, R0, 0xb ;  /* 0x0000000b000b7836 */ /* 0x000fe40000000000 */
[--C-:B------:R-:W-:Y:S01]  /*0e00*/  @!P4 IMAD.IADD R16, R16, 0x1, -R201.reuse ;  /* 0x000000011010c824 */ /* 0x100fe200078e0ac9 */
[----:B------:R-:W-:Y:S01]  /*0e10*/  IABS R24, R17 ;  /* 0x0000001100187213 */ /* 0x000fe20000000000 */
[----:B------:R-:W-:Y:S01]  /*0e20*/  @!P0 IMAD.IADD R14, R14, 0x1, -R201 ;  /* 0x000000010e0e8824 */ /* 0x000fe200078e0ac9 */
[----:B------:R-:W-:Y:S01]  /*0e30*/  IABS R22, R11 ;  /* 0x0000000b00167213 */ /* 0x000fe20000000000 */
[----:B------:R-:W-:Y:S01]  /*0e40*/  IMAD.MOV.U32 R19, RZ, RZ, R10 ;  /* 0x000000ffff137224 */ /* 0x000fe200078e000a */
[----:B------:R-:W-:Y:S01]  /*0e50*/  ISETP.GE.AND P0, PT, R13, RZ, PT ;  /* 0x000000ff0d00720c */ /* 0x000fe20003f06270 */
[----:B------:R-:W-:Y:S01]  /*0e60*/  IMAD.HI.U32 R5, R207, R24, RZ ;  /* 0x00000018cf057227 */ /* 0x000fe200078e00ff */
[----:B------:R-:W-:-:S03]  /*0e70*/  ISETP.GE.AND P4, PT, R15, RZ, PT ;  /* 0x000000ff0f00720c */ /* 0x000fc60003f86270 */
[----:B-1----:R-:W-:Y:S02]  /*0e80*/  IMAD.MOV.U32 R2, RZ, RZ, R4 ;  /* 0x000000ffff027224 */ /* 0x002fe400078e0004 */
[--C-:B------:R-:W-:Y:S01]  /*0e90*/  @!P2 IMAD.IADD R6, R6, 0x1, -R201.reuse ;  /* 0x000000010606a824 */ /* 0x100fe200078e0ac9 */
[C---:B------:R-:W-:Y:S01]  /*0ea0*/  ISETP.GT.U32.AND P2, PT, R201.reuse, R14, PT ;  /* 0x0000000ec900720c */ /* 0x040fe20003f44070 */
[----:B------:R-:W-:Y:S01]  /*0eb0*/  @!P6 IMAD.IADD R8, R8, 0x1, -R201 ;  /* 0x000000010808e824 */ /* 0x000fe200078e0ac9 */
[C---:B------:R-:W-:Y:S01]  /*0ec0*/  ISETP.GT.U32.AND P6, PT, R201.reuse, R16, PT ;  /* 0x00000010c900720c */ /* 0x040fe20003fc4070 */
[----:B------:R-:W-:Y:S02]  /*0ed0*/  IMAD.MOV R5, RZ, RZ, -R5 ;  /* 0x000000ffff057224 */ /* 0x000fe400078e0a05 */
[----:B------:R-:W-:Y:S01]  /*0ee0*/  @!P5 IMAD.MOV R19, RZ, RZ, -R19 ;  /* 0x000000ffff13d224 */ /* 0x000fe200078e0a13 */
[C---:B------:R-:W-:Y:S01]  /*0ef0*/  ISETP.GT.U32.AND P5, PT, R201.reuse, R6, PT ;  /* 0x00000006c900720c */ /* 0x040fe20003fa4070 */
[----:B------:R-:W-:Y:S01]  /*0f00*/  @!P3 IMAD.MOV R2, RZ, RZ, -R2 ;  /* 0x000000ffff02b224 */ /* 0x000fe200078e0a02 */
[----:B------:R-:W-:Y:S01]  /*0f10*/  ISETP.GT.U32.AND P3, PT, R201, R8, PT ;  /* 0x00000008c900720c */ /* 0x000fe20003f64070 */
[----:B------:R-:W-:Y:S01]  /*0f20*/  IMAD.HI.U32 R3, R207, R22, RZ ;  /* 0x00000016cf037227 */ /* 0x000fe200078e00ff */
[----:B------:R-:W-:Y:S03]  /*0f30*/  STL [R1+0x20], R19 ;  /* 0x0000201301007387 */ /* 0x000fe60000100800 */
[----:B------:R-:W-:Y:S01]  /*0f40*/  IMAD R20, R201, R5, R24 ;  /* 0x00000005c9147224 */ /* 0x000fe200078e0218 */
[----:B------:R1:W-:Y:S01]  /*0f50*/  STL [R1+0x1c], R2 ;  /* 0x00001c0201007387 */ /* 0x0003e20000100800 */
[----:B------:R-:W-:-:S02]  /*0f60*/  VIADD R5, R0, 0xd ;  /* 0x0000000d00057836 */ /* 0x000fc40000000000 */
[----:B------:R-:W-:Y:S02]  /*0f70*/  IMAD.MOV R3, RZ, RZ, -R3 ;  /* 0x000000ffff037224 */ /* 0x000fe400078e0a03 */
[----:B------:R-:W-:Y:S01]  /*0f80*/  VIADD R13, R0, 0xe ;  /* 0x0000000e000d7836 */ /* 0x000fe20000000000 */
[----:B------:R-:W-:Y:S01]  /*0f90*/  IABS R10, R5 ;  /* 0x00000005000a7213 */ /* 0x000fe20000000000 */
[----:B------:R-:W-:Y:S02]  /*0fa0*/  IMAD R18, R201, R3, R22 ;  /* 0x00000003c9127224 */ /* 0x000fe400078e0216 */
[--C-:B------:R-:W-:Y:S01]  /*0fb0*/  @!P2 IMAD.IADD R14, R14, 0x1, -R201.reuse ;  /* 0x000000010e0ea824 */ /* 0x100fe200078e0ac9 */
[----:B------:R-:W-:Y:S01]  /*0fc0*/  IABS R216, R13 ;  /* 0x0000000d00d87213 */ /* 0x000fe20000000000 */
[----:B-1----:R-:W-:Y:S01]  /*0fd0*/  IMAD.MOV.U32 R2, RZ, RZ, R12 ;  /* 0x000000ffff027224 */ /* 0x002fe200078e000c */
[----:B------:R-:W-:Y:S01]  /*0fe0*/  ISETP.GE.AND P2, PT, R7, RZ, PT ;  /* 0x000000ff0700720c */ /* 0x000fe20003f46270 */
[----:B------:R-:W-:Y:S01]  /*0ff0*/  @!P6 IMAD.IADD R16, R16, 0x1, -R201 ;  /* 0x000000011010e824 */ /* 0x000fe200078e0ac9 */
[C---:B------:R-:W-:Y:S01]  /*1000*/  ISETP.GT.U32.AND P6, PT, R201.reuse, R20, PT ;  /* 0x00000014c900720c */ /* 0x040fe20003fc4070 */
[----:B------:R-:W-:Y:S01]  /*1010*/  @!P1 IMAD.MOV R2, RZ, RZ, -R2 ;  /* 0x000000ffff029224 */ /* 0x000fe200078e0a02 */
[----:B------:R-:W-:Y:S01]  /*1020*/  ISETP.GT.U32.AND P1, PT, R201, R18, PT ;  /* 0x00000012c900720c */ /* 0x000fe20003f24070 */
[----:B------:R-:W-:-:S03]  /*1030*/  IMAD.HI.U32 R3, R207, R10, RZ ;  /* 0x0000000acf037227 */ /* 0x000fc600078e00ff */
[----:B------:R1:W-:Y:S01]  /*1040*/  STL [R1+0x18], R2 ;  /* 0x0000180201007387 */ /* 0x0003e20000100800 */
[----:B------:R-:W-:Y:S02]  /*1050*/  IMAD.MOV.U32 R12, RZ, RZ, R14 ;  /* 0x000000ffff0c7224 */ /* 0x000fe400078e000e */
[----:B------:R-:W-:Y:S01]  /*1060*/  @!P5 IMAD.IADD R6, R6, 0x1, -R201 ;  /* 0x000000010606d824 */ /* 0x000fe200078e0ac9 */
[----:B------:R-:W-:Y:S01]  /*1070*/  ISETP.GE.AND P5, PT, R9, RZ, PT ;  /* 0x000000ff0900720c */ /* 0x000fe20003fa6270 */
[----:B------:R-:W-:-:S04]  /*1080*/  IMAD.HI.U32 R4, R207, R216, RZ ;  /* 0x000000d8cf047227 */ /* 0x000fc800078e00ff */
[----:B------:R-:W-:Y:S02]  /*1090*/  IMAD.MOV R3, RZ, RZ, -R3 ;  /* 0x000000ffff037224 */ /* 0x000fe400078e0a03 */
[----:B-1----:R-:W-:Y:S02]  /*10a0*/  IMAD.MOV.U32 R2, RZ, RZ, R16 ;  /* 0x000000ffff027224 */ /* 0x002fe400078e0010 */
[----:B------:R-:W-:Y:S02]  /*10b0*/  @!P0 IMAD.MOV R12, RZ, RZ, -R12 ;  /* 0x000000ffff0c8224 */ /* 0x000fe400078e0a0c */
[----:B------:R-:W-:Y:S02]  /*10c0*/  @!P4 IMAD.MOV R2, RZ, RZ, -R2 ;  /* 0x000000ffff02c224 */ /* 0x000fe400078e0a02 */
[--C-:B------:R-:W-:Y:S01]  /*10d0*/  @!P3 IMAD.IADD R8, R8, 0x1, -R201.reuse ;  /* 0x000000010808b824 */ /* 0x100fe200078e0ac9 */
[----:B------:R-:W-:Y:S01]  /*10e0*/  STL [R1+0x14], R12 ;  /* 0x0000140c01007387 */ /* 0x000fe20000100800 */
[----:B------:R-:W-:Y:S01]  /*10f0*/  IMAD.MOV R4, RZ, RZ, -R4 ;  /* 0x000000ffff047224 */ /* 0x000fe200078e0a04 */
[----:B------:R-:W-:Y:S01]  /*1100*/  ISETP.GE.AND P3, PT, R11, RZ, PT ;  /* 0x000000ff0b00720c */ /* 0x000fe20003f66270 */
[----:B------:R-:W-:Y:S01]  /*1110*/  IMAD R215, R201, R3, R10 ;  /* 0x00000003c9d77224 */ /* 0x000fe200078e020a */
[----:B------:R1:W-:Y:S01]  /*1120*/  STL [R1+0x10], R2 ;  /* 0x0000100201007387 */ /* 0x0003e20000100800 */
[----:B------:R-:W-:Y:S01]  /*1130*/  @!P6 IMAD.IADD R20, R20, 0x1, -R201 ;  /* 0x000000011414e824 */ /* 0x000fe200078e0ac9 */
[----:B------:R-:W-:Y:S01]  /*1140*/  ISETP.GE.AND P6, PT, R5, RZ, PT ;  /* 0x000000ff0500720c */ /* 0x000fe20003fc6270 */
[----:B------:R-:W-:-:S02]  /*1150*/  IMAD R216, R201, R4, R216 ;  /* 0x00000004c9d87224 */ /* 0x000fc400078e02d8 */
[----:B------:R-:W-:Y:S01]  /*1160*/  @!P2 IMAD.MOV R6, RZ, RZ, -R6 ;  /* 0x000000ffff06a224 */ /* 0x000fe200078e0a06 */
[C---:B------:R-:W-:Y:S01]  /*1170*/  ISETP.GT.U32.AND P2, PT, R201.reuse, R215, PT ;  /* 0x000000d7c900720c */ /* 0x040fe20003f44070 */
[--C-:B------:R-:W-:Y:S01]  /*1180*/  @!P1 IMAD.IADD R18, R18, 0x1, -R201.reuse ;  /* 0x0000000112129824 */ /* 0x100fe200078e0ac9 */
[C---:B------:R-:W-:Y:S01]  /*1190*/  ISETP.GT.U32.AND P4, PT, R201.reuse, R20, PT ;  /* 0x00000014c900720c */ /* 0x040fe20003f84070 */
[C---:B------:R-:W-:Y:S01]  /*11a0*/  VIADD R3, R0.reuse, 0xf ;  /* 0x0000000f00037836 */ /* 0x040fe20000000000 */
[----:B------:R2:W-:Y:S01]  /*11b0*/  STL [R1+0xc], R6 ;  /* 0x00000c0601007387 */ /* 0x0005e20000100800 */
[----:B-1----:R-:W-:Y:S01]  /*11c0*/  IMAD.MOV.U32 R2, RZ, RZ, R8 ;  /* 0x000000ffff027224 */ /* 0x002fe200078e0008 */
[----:B------:R-:W-:Y:S01]  /*11d0*/  ISETP.GT.U32.AND P0, PT, R201, R18, PT ;  /* 0x00000012c900720c */ /* 0x000fe20003f04070 */
[C---:B------:R-:W-:Y:S01]  /*11e0*/  VIADD R4, R0.reuse, 0x10 ;  /* 0x0000001000047836 */ /* 0x040fe20000000000 */
[----:B------:R-:W-:Y:S01]  /*11f0*/  ISETP.GE.AND P1, PT, R17, RZ, PT ;  /* 0x000000ff1100720c */ /* 0x000fe20003f26270 */
[----:B------:R-:W-:Y:S01]  /*1200*/  @!P5 IMAD.MOV R2, RZ, RZ, -R2 ;  /* 0x000000ffff02d224 */ /* 0x000fe200078e0a02 */
[----:B------:R-:W-:Y:S01]  /*1210*/  ISETP.GT.U32.AND P5, PT, R201, R216, PT ;  /* 0x000000d8c900720c */ /* 0x000fe20003fa4070 */
[----:B------:R-:W-:Y:S01]  /*1220*/  VIADD R7, R0, 0x14 ;  /* 0x0000001400077836 */ /* 0x000fe20000000000 */
[----:B------:R-:W-:Y:S01]  /*1230*/  IABS R218, R4 ;  /* 0x0000000400da7213 */ /* 0x000fe20000000000 */
[--C-:B------:R-:W-:Y:S01]  /*1240*/  @!P2 IMAD.IADD R215, R215, 0x1, -R201.reuse ;  /* 0x00000001d7d7a824 */ /* 0x100fe200078e0ac9 */
[----:B--2---:R-:W-:Y:S01]  /*1250*/  IABS R6, R3 ;  /* 0x0000000300067213 */ /* 0x004fe20000000000 */
[--C-:B------:R-:W-:Y:S01]  /*1260*/  @!P4 IMAD.IADD R20, R20, 0x1, -R201.reuse ;  /* 0x000000011414c824 */ /* 0x100fe200078e0ac9 */
[----:B------:R-:W-:Y:S01]  /*1270*/  ISETP.GE.AND P4, PT, R3, RZ, PT ;  /* 0x000000ff0300720c */ /* 0x000fe20003f86270 */
[----:B------:R1:W-:Y:S01]  /*1280*/  STL [R1+0xe24], R2 ;  /* 0x000e240201007387 */ /* 0x0003e20000100800 */
[----:B------:R-:W-:Y:S01]  /*1290*/  ISETP.GE.AND P2, PT, R4, RZ, PT ;  /* 0x000000ff0400720c */ /* 0x000fe20003f46270 */
[----:B------:R-:W-:Y:S01]  /*12a0*/  @!P0 IMAD.IADD R18, R18, 0x1, -R201 ;  /* 0x0000000112128824 */ /* 0x000fe200078e0ac9 */
[----:B------:R-:W-:Y:S01]  /*12b0*/  ISETP.GE.AND P0, PT, R13, RZ, PT ;  /* 0x000000ff0d00720c */ /* 0x000fe20003f06270 */
[----:B------:R-:W-:Y:S01]  /*12c0*/  IMAD.HI.U32 R3, R207, R6, RZ ;  /* 0x00000006cf037227 */ /* 0x000fe200078e00ff */
[----:B------:R-:W-:-:S03]  /*12d0*/  IABS R222, R7 ;  /* 0x0000000700de7213 */ /* 0x000fc60000000000 */
[----:B------:R-:W-:Y:S01]  /*12e0*/  @!P5 IMAD.IADD R216, R216, 0x1, -R201 ;  /* 0x00000001d8d8d824 */ /* 0x000fe200078e0ac9 */
[C---:B------:R-:W-:Y:S01]  /*12f0*/  ISETP.GT.U32.AND P5, PT, R201.reuse, R215, PT ;  /* 0x000000d7c900720c */ /* 0x040fe20003fa4070 */
[----:B------:R-:W-:Y:S02]  /*1300*/  IMAD.MOV.U32 R5, RZ, RZ, R18 ;  /* 0x000000ffff057224 */ /* 0x000fe400078e0012 */
[----:B------:R-:W-:Y:S02]  /*1310*/  IMAD.MOV R3, RZ, RZ, -R3 ;  /* 0x000000ffff037224 */ /* 0x000fe400078e0a03 */
[----:B------:R-:W-:Y:S01]  /*1320*/  @!P3 IMAD.MOV R5, RZ, RZ, -R5 ;  /* 0x000000ffff05b224 */ /* 0x000fe200078e0a05 */
[C---:B------:R-:W-:Y:S01]  /*1330*/  ISETP.GT.U32.AND P3, PT, R201.reuse, R216, PT ;  /* 0x000000d8c900720c */ /* 0x040fe20003f64070 */
[----:B------:R-:W-:Y:S02]  /*1340*/  IMAD R217, R201, R3, R6 ;  /* 0x00000003c9d97224 */ /* 0x000fe400078e0206 */
[----:B------:R-:W-:Y:S01]  /*1350*/  IMAD.HI.U32 R4, R207, R218, RZ ;  /* 0x000000dacf047227 */ /* 0x000fe200078e00ff */
[----:B------:R2:W-:Y:S03]  /*1360*/  STL [R1+0x4], R5 ;  /* 0x0000040501007387 */ /* 0x0005e60000100800 */
[----:B------:R-:W-:Y:S01]  /*1370*/  @!P5 IMAD.IADD R215, R215, 0x1, -R201 ;  /* 0x00000001d7d7d824 */ /* 0x000fe200078e0ac9 */
[----:B------:R-:W-:Y:S01]  /*1380*/  ISETP.GT.U32.AND P5, PT, R201, R217, PT ;  /* 0x000000d9c900720c */ /* 0x000fe20003fa4070 */
[----:B-1----:R-:W-:-:S02]  /*1390*/  IMAD.MOV.U32 R2, RZ, RZ, R20 ;  /* 0x000000ffff027224 */ /* 0x002fc400078e0014 */
[----:B------:R-:W-:Y:S02]  /*13a0*/  IMAD.MOV R4, RZ, RZ, -R4 ;  /* 0x000000ffff047224 */ /* 0x000fe400078e0a04 */
[----:B------:R-:W-:Y:S02]  /*13b0*/  @!P1 IMAD.MOV R2, RZ, RZ, -R2 ;  /* 0x000000ffff029224 */ /* 0x000fe400078e0a02 */
[C---:B--2---:R-:W-:Y:S02]  /*13c0*/  VIADD R5, R0.reuse, 0x11 ;  /* 0x0000001100057836 */ /* 0x044fe40000000000 */
[----:B------:R-:W-:Y:S01]  /*13d0*/  IMAD R218, R201, R4, R218 ;  /* 0x00000004c9da7224 */ /* 0x000fe200078e02da */
[----:B------:R1:W-:Y:S01]  /*13e0*/  STL [R1], R2 ;  /* 0x0000000201007387 */ /* 0x0003e20000100800 */
[----:B------:R-:W-:Y:S01]  /*13f0*/  VIADD R3, R0, 0x12 ;  /* 0x0000001200037836 */ /* 0x000fe20000000000 */
[----:B------:R-:W-:Y:S01]  /*1400*/  ISETP.GE.AND P1, PT, R5, RZ, PT ;  /* 0x000000ff0500720c */ /* 0x000fe20003f26270 */
[----:B------:R-:W-:Y:S01]  /*1410*/  @!P6 IMAD.MOV R215, RZ, RZ, -R215 ;  /* 0x000000ffffd7e224 */ /* 0x000fe200078e0ad7 */
[----:B------:R-:W-:Y:S01]  /*1420*/  IABS R5, R5 ;  /* 0x0000000500057213 */ /* 0x000fe20000000000 */
[--C-:B------:R-:W-:Y:S01]  /*1430*/  @!P3 IMAD.IADD R216, R216, 0x1, -R201.reuse ;  /* 0x00000001d8d8b824 */ /* 0x100fe200078e0ac9 */
[----:B------:R-:W-:Y:S01]  /*1440*/  ISETP.GT.U32.AND P6, PT, R201, R218, PT ;  /* 0x000000dac900720c */ /* 0x000fe20003fc4070 */
[----:B------:R-:W-:Y:S01]  /*1450*/  @!P5 IMAD.IADD R217, R217, 0x1, -R201 ;  /* 0x00000001d9d9d824 */ /* 0x000fe200078e0ac9 */
[----:B------:R-:W-:Y:S01]  /*1460*/  ISETP.GE.AND P3, PT, R3, RZ, PT ;  /* 0x000000ff0300720c */ /* 0x000fe20003f66270 */
[----:B------:R-:W-:Y:S01]  /*1470*/  IMAD.MOV.U32 R4, RZ, RZ, R5 ;  /* 0x000000ffff047224 */ /* 0x000fe200078e0005 */
[----:B------:R-:W-:Y:S01]  /*1480*/  IABS R220, R3 ;  /* 0x0000000300dc7213 */ /* 0x000fe20000000000 */
[----:B------:R-:W-:Y:S01]  /*1490*/  VIADD R5, R0, 0x13 ;  /* 0x0000001300057836 */ /* 0x000fe20000000000 */
[----:B------:R-:W-:Y:S01]  /*14a0*/  ISETP.GT.U32.AND P5, PT, R201, R217, PT ;  /* 0x000000d9c900720c */ /* 0x000fe20003fa4070 */
[----:B------:R-:W-:Y:S01]  /*14b0*/  IMAD.HI.U32 R3, R207, R4, RZ ;  /* 0x00000004cf037227 */ /* 0x000fe200078e00ff */
[----:B------:R-:W-:Y:S02]  /*14c0*/  STL [R1+0xe28], R215 ;  /* 0x000e28d701007387 */ /* 0x000fe40000100800 */
[----:B------:R-:W-:Y:S01]  /*14d0*/  IABS R6, R5 ;  /* 0x0000000500067213 */ /* 0x000fe20000000000 */
[----:B------:R-:W-:-:S02]  /*14e0*/  IMAD.MOV R219, RZ, RZ, -R3 ;  /* 0x000000ffffdb7224 */ /* 0x000fc400078e0a03 */
[----:B------:R-:W-:-:S04]  /*14f0*/  IMAD.HI.U32 R3, R207, R220, RZ ;  /* 0x000000dccf037227 */ /* 0x000fc800078e00ff */
[----:B------:R-:W-:Y:S02]  /*1500*/  @!P6 IMAD.IADD R218, R218, 0x1, -R201 ;  /* 0x00000001dadae824 */ /* 0x000fe400078e0ac9 */
[----:B------:R-:W-:Y:S02]  /*1510*/  IMAD.MOV R3, RZ, RZ, -R3 ;  /* 0x000000ffff037224 */ /* 0x000fe400078e0a03 */
[C---:B------:R-:W-:Y:S01]  /*1520*/  IMAD R219, R201.reuse, R219, R4 ;  /* 0x000000dbc9db7224 */ /* 0x040fe200078e0204 */
[C---:B------:R-:W-:Y:S01]  /*1530*/  ISETP.GT.U32.AND P6, PT, R201.reuse, R218, PT ;  /* 0x000000dac900720c */ /* 0x040fe20003fc4070 */
[----:B------:R-:W-:Y:S02]  /*1540*/  IMAD R220, R201, R3, R220 ;  /* 0x00000003c9dc7224 */ /* 0x000fe400078e02dc */
[----:B------:R-:W-:-:S04]  /*1550*/  IMAD.HI.U32 R3, R207, R6, RZ ;  /* 0x00000006cf037227 */ /* 0x000fc800078e00ff */
[----:B------:R-:W-:Y:S01]  /*1560*/  @!P5 IMAD.IADD R217, R217, 0x1, -R201 ;  /* 0x00000001d9d9d824 */ /* 0x000fe200078e0ac9 */
[----:B------:R-:W-:Y:S01]  /*1570*/  ISETP.GT.U32.AND P5, PT, R201, R219, PT ;  /* 0x000000dbc900720c */ /* 0x000fe20003fa4070 */
[----:B------:R-:W-:-:S04]  /*1580*/  IMAD.HI.U32 R4, R207, R222, RZ ;  /* 0x000000decf047227 */ /* 0x000fc800078e00ff */
[----:B------:R-:W-:Y:S02]  /*1590*/  IMAD.MOV R3, RZ, RZ, -R3 ;  /* 0x000000ffff037224 */ /* 0x000fe400078e0a03 */
[----:B------:R-:W-:Y:S02]  /*15a0*/  IMAD.MOV R4, RZ, RZ, -R4 ;  /* 0x000000ffff047224 */ /* 0x000fe400078e0a04 */
[----:B------:R-:W-:Y:S02]  /*15b0*/  IMAD R221, R201, R3, R6 ;  /* 0x00000003c9dd7224 */ /* 0x000fe400078e0206 */
[----:B------:R-:W-:Y:S01]  /*15c0*/  @!P0 IMAD.MOV R216, RZ, RZ, -R216 ;  /* 0x000000ffffd88224 */ /* 0x000fe200078e0ad8 */
[----:B------:R-:W-:Y:S01]  /*15d0*/  ISETP.GE.AND P0, PT, R5, RZ, PT ;  /* 0x000000ff0500720c */ /* 0x000fe20003f06270 */
[C---:B------:R-:W-:Y:S02]  /*15e0*/  IMAD R222, R201.reuse, R4, R222 ;  /* 0x00000004c9de7224 */ /* 0x040fe400078e02de */
[--C-:B------:R-:W-:Y:S01]  /*15f0*/  @!P6 IMAD.IADD R218, R218, 0x1, -R201.reuse ;  /* 0x00000001dadae824 */ /* 0x100fe200078e0ac9 */
[----:B------:R-:W-:Y:S01]  /*1600*/  ISETP.GT.U32.AND P6, PT, R201, R221, PT ;  /* 0x000000ddc900720c */ /* 0x000fe20003fc4070 */
[C---:B------:R-:W-:Y:S01]  /*1610*/  VIADD R5, R0.reuse, 0x15 ;  /* 0x0000001500057836 */ /* 0x040fe20000000000 */
[----:B------:R-:W-:Y:S01]  /*1620*/  STL [R1+0xe2c], R216 ;  /* 0x000e2cd801007387 */ /* 0x000fe20000100800 */
[----:B------:R-:W-:Y:S01]  /*1630*/  @!P5 IMAD.IADD R219, R219, 0x1, -R201 ;  /* 0x00000001dbdbd824 */ /* 0x000fe200078e0ac9 */
[C---:B------:R-:W-:Y:S01]  /*1640*/  ISETP.GT.U32.AND P5, PT, R201.reuse, R222, PT ;  /* 0x000000dec900720c */ /* 0x040fe20003fa4070 */
[----:B------:R-:W-:Y:S01]  /*1650*/  @!P4 IMAD.MOV R217, RZ, RZ, -R217 ;  /* 0x000000ffffd9c224 */ /* 0x000fe200078e0ad9 */
[----:B------:R-:W-:Y:S01]  /*1660*/  IABS R8, R5 ;  /* 0x0000000500087213 */ /* 0x000fe20000000000 */
[C---:B------:R-:W-:Y:S01]  /*1670*/  VIADD R9, R0.reuse, 0x16 ;  /* 0x0000001600097836 */ /* 0x040fe20000000000 */
[----:B------:R-:W-:Y:S01]  /*1680*/  ISETP.GT.U32.AND P4, PT, R201, R220, PT ;  /* 0x000000dcc900720c */ /* 0x000fe20003f84070 */
[----:B------:R-:W-:Y:S01]  /*1690*/  VIADD R10, R0, 0x17 ;  /* 0x00000017000a7836 */ /* 0x000fe20000000000 */
[----:B------:R-:W-:Y:S01]  /*16a0*/  STL [R1+0xe30], R217 ;  /* 0x000e30d901007387 */ /* 0x000fe20000100800 */
[----:B------:R-:W-:Y:S01]  /*16b0*/  IMAD.HI.U32 R3, R207, R8, RZ ;  /* 0x00000008cf037227 */ /* 0x000fe200078e00ff */
[----:B------:R-:W-:-:S02]  /*16c0*/  IABS R224, R9 ;  /* 0x0000000900e07213 */ /* 0x000fc40000000000 */
[----:B------:R-:W-:Y:S01]  /*16d0*/  IABS R6, R10 ;  /* 0x0000000a00067213 */ /* 0x000fe20000000000 */
[----:B------:R-:W-:Y:S02]  /*16e0*/  @!P6 IMAD.IADD R221, R221, 0x1, -R201 ;  /* 0x00000001dddde824 */ /* 0x000fe400078e0ac9 */
[----:B------:R-:W-:Y:S02]  /*16f0*/  IMAD.MOV R3, RZ, RZ, -R3 ;  /* 0x000000ffff037224 */ /* 0x000fe400078e0a03 */
[----:B------:R-:W-:Y:S01]  /*1700*/  @!P5 IMAD.IADD R222, R222, 0x1, -R201 ;  /* 0x00000001deded824 */ /* 0x000fe200078e0ac9 */
[C---:B------:R-:W-:Y:S01]  /*1710*/  ISETP.GT.U32.AND P5, PT, R201.reuse, R221, PT ;  /* 0x000000ddc900720c */ /* 0x040fe20003fa4070 */
[----:B------:R-:W-:Y:S02]  /*1720*/  IMAD R223, R201, R3, R8 ;  /* 0x00000003c9df7224 */ /* 0x000fe400078e0208 */
[----:B------:R-:W-:-:S04]  /*1730*/  IMAD.HI.U32 R3, R207, R224, RZ ;  /* 0x000000e0cf037227 */ /* 0x000fc800078e00ff */
[----:B------:R-:W-:Y:S01]  /*1740*/  @!P4 IMAD.IADD R220, R220, 0x1, -R201 ;  /* 0x00000001dcdcc824 */ /* 0x000fe200078e0ac9 */
[C---:B------:R-:W-:Y:S01]  /*1750*/  ISETP.GT.U32.AND P4, PT, R201.reuse, R219, PT ;  /* 0x000000dbc900720c */ /* 0x040fe20003f84070 */
[----:B------:R-:W-:Y:S02]  /*1760*/  IMAD.MOV R3, RZ, RZ, -R3 ;  /* 0x000000ffff037224 */ /* 0x000fe400078e0a03 */
[----:B------:R-:W-:Y:S01]  /*1770*/  VIADD R11, R0, 0x18 ;  /* 0x00000018000b7836 */ /* 0x000fe20000000000 */
[C---:B------:R-:W-:Y:S01]  /*1780*/  ISETP.GT.U32.AND P6, PT, R201.reuse, R220, PT ;  /* 0x000000dcc900720c */ /* 0x040fe20003fc4070 */
[----:B------:R-:W-:Y:S02]  /*1790*/  IMAD R224, R201, R3, R224 ;  /* 0x00000003c9e07224 */ /* 0x000fe400078e02e0 */
[----:B------:R-:W-:Y:S01]  /*17a0*/  @!P5 IMAD.IADD R221, R221, 0x1, -R201 ;  /* 0x00000001ddddd824 */ /* 0x000fe200078e0ac9 */
[----:B------:R-:W-:Y:S01]  /*17b0*/  IABS R226, R11 ;  /* 0x0000000b00e27213 */ /* 0x000fe20000000000 */
[----:B------:R-:W-:Y:S01]  /*17c0*/  IMAD.HI.U32 R3, R207, R6, RZ ;  /* 0x00000006cf037227 */ /* 0x000fe200078e00ff */
[----:B------:R-:W-:-:S03]  /*17d0*/  ISETP.GT.U32.AND P5, PT, R201, R224, PT ;  /* 0x000000e0c900720c */ /* 0x000fc60003fa4070 */
[----:B------:R-:W-:Y:S02]  /*17e0*/  IMAD.MOV R3, RZ, RZ, -R3 ;  /* 0x000000ffff037224 */ /* 0x000fe400078e0a03 */
[----:B------:R-:W-:Y:S01]  /*17f0*/  @!P2 IMAD.MOV R218, RZ, RZ, -R218 ;  /* 0x000000ffffdaa224 */ /* 0x000fe200078e0ada */
[----:B------:R-:W-:Y:S01]  /*1800*/  ISETP.GT.U32.AND P2, PT, R201, R222, PT ;  /* 0x000000dec900720c */ /* 0x000fe20003f44070 */
[--C-:B------:R-:W-:Y:S01]  /*1810*/  @!P6 IMAD.IADD R220, R220, 0x1, -R201.reuse ;  /* 0x00000001dcdce824 */ /* 0x100fe200078e0ac9 */
[----:B------:R-:W-:Y:S01]  /*1820*/  ISETP.GE.AND P6, PT, R7, RZ, PT ;  /* 0x000000ff0700720c */ /* 0x000fe20003fc6270 */
[----:B------:R-:W-:Y:S01]  /*1830*/  VIADD R7, R0, 0x19 ;  /* 0x0000001900077836 */ /* 0x000fe20000000000 */
[----:B------:R-:W-:Y:S01]  /*1840*/  STL [R1+0xe34], R218 ;  /* 0x000e34da01007387 */ /* 0x000fe20000100800 */
[----:B------:R-:W-:Y:S02]  /*1850*/  IMAD R225, R201, R3, R6 ;  /* 0x00000003c9e17224 */ /* 0x000fe400078e0206 */
[--C-:B------:R-:W-:Y:S01]  /*1860*/  @!P5 IMAD.IADD R224, R224, 0x1, -R201.reuse ;  /* 0x00000001e0e0d824 */ /* 0x100fe200078e0ac9 */
[----:B------:R-:W-:Y:S01]  /*1870*/  IABS R8, R7 ;  /* 0x0000000700087213 */ /* 0x000fe20000000000 */
[----:B------:R-:W-:Y:S01]  /*1880*/  @!P4 IMAD.IADD R219, R219, 0x1, -R201 ;  /* 0x00000001dbdbc824 */ /* 0x000fe200078e0ac9 */
[----:B------:R-:W-:Y:S01]  /*1890*/  ISETP.GT.U32.AND P4, PT, R201, R223, PT ;  /* 0x000000dfc900720c */ /* 0x000fe20003f84070 */
[----:B------:R-:W-:Y:S01]  /*18a0*/  IMAD.HI.U32 R4, R207, R226, RZ ;  /* 0x000000e2cf047227 */ /* 0x000fe200078e00ff */
[----:B------:R-:W-:-:S03]  /*18b0*/  ISETP.GT.U32.AND P5, PT, R201, R224, PT ;  /* 0x000000e0c900720c */ /* 0x000fc60003fa4070 */
[----:B------:R-:W-:-:S04]  /*18c0*/  IMAD.HI.U32 R3, R207, R8, RZ ;  /* 0x00000008cf037227 */ /* 0x000fc800078e00ff */
[----:B------:R-:W-:Y:S02]  /*18d0*/  IMAD.MOV R3, RZ, RZ, -R3 ;  /* 0x000000ffff037224 */ /* 0x000fe400078e0a03 */
[----:B------:R-:W-:Y:S02]  /*18e0*/  IMAD.MOV R4, RZ, RZ, -R4 ;  /* 0x000000ffff047224 */ /* 0x000fe400078e0a04 */
[C---:B------:R-:W-:Y:S02]  /*18f0*/  IMAD R227, R201.reuse, R3, R8 ;  /* 0x00000003c9e37224 */ /* 0x040fe400078e0208 */
[--C-:B------:R-:W-:Y:S02]  /*1900*/  @!P5 IMAD.IADD R224, R224, 0x1, -R201.reuse ;  /* 0x00000001e0e0d824 */ /* 0x100fe400078e0ac9 */
[--C-:B------:R-:W-:Y:S01]  /*1910*/  @!P2 IMAD.IADD R222, R222, 0x1, -R201.reuse ;  /* 0x00000001dedea824 */ /* 0x100fe200078e0ac9 */
[----:B------:R-:W-:Y:S01]  /*1920*/  ISETP.GT.U32.AND P5, PT, R201, R227, PT ;  /* 0x000000e3c900720c */ /* 0x000fe20003fa4070 */
[----:B------:R-:W-:Y:S01]  /*1930*/  @!P4 IMAD.IADD R223, R223, 0x1, -R201 ;  /* 0x00000001dfdfc824 */ /* 0x000fe200078e0ac9 */
[----:B------:R-:W-:Y:S01]  /*1940*/  ISETP.GE.AND P2, PT, R5, RZ, PT ;  /* 0x000000ff0500720c */ /* 0x000fe20003f46270 */
[----:B------:R-:W-:Y:S01]  /*1950*/  IMAD R226, R201, R4, R226 ;  /* 0x00000004c9e27224 */ /* 0x000fe200078e02e2 */
[----:B------:R-:W-:Y:S01]  /*1960*/  ISETP.GE.AND P4, PT, R9, RZ, PT ;  /* 0x000000ff0900720c */ /* 0x000fe20003f86270 */
[----:B------:R-:W-:-:S02]  /*1970*/  VIADD R5, R0, 0x1a ;  /* 0x0000001a00057836 */ /* 0x000fc40000000000 */
[----:B------:R-:W-:Y:S01]  /*1980*/  @!P1 IMAD.MOV R219, RZ, RZ, -R219 ;  /* 0x000000ffffdb9224 */ /* 0x000fe200078e0adb */
[C---:B------:R-:W-:Y:S01]  /*1990*/  ISETP.GT.U32.AND P1, PT, R201.reuse, R223, PT ;  /* 0x000000dfc900720c */ /* 0x040fe20003f24070 */
[----:B------:R-:W-:Y:S01]  /*19a0*/  @!P6 IMAD.MOV R222, RZ, RZ, -R222 ;  /* 0x000000ffffdee224 */ /* 0x000fe200078e0ade */
[----:B------:R-:W-:Y:S01]  /*19b0*/  ISETP.GT.U32.AND P6, PT, R201, R226, PT ;  /* 0x000000e2c900720c */ /* 0x000fe20003fc4070 */
[----:B------:R-:W-:Y:S01]  /*19c0*/  VIADD R9, R0, 0x1b ;  /* 0x0000001b00097836 */ /* 0x000fe20000000000 */
[----:B------:R-:W-:Y:S01]  /*19d0*/  IABS R228, R5 ;  /* 0x0000000500e47213 */ /* 0x000fe20000000000 */
[----:B------:R-:W-:Y:S01]  /*19e0*/  @!P5 IMAD.IADD R227, R227, 0x1, -R201 ;  /* 0x00000001e3e3d824 */ /* 0x000fe200078e0ac9 */
[----:B------:R-:W-:Y:S01]  /*19f0*/  STL [R1+0xe38], R219 ;  /* 0x000e38db01007387 */ /* 0x000fe20000100800 */
[----:B------:R-:W-:Y:S01]  /*1a00*/  @!P3 IMAD.MOV R220, RZ, RZ, -R220 ;  /* 0x000000ffffdcb224 */ /* 0x000fe200078e0adc */
[----:B------:R-:W-:Y:S01]  /*1a10*/  IABS R6, R9 ;  /* 0x0000000900067213 */ /* 0x000fe20000000000 */
[----:B------:R-:W-:Y:S01]  /*1a20*/  IMAD.HI.U32 R3, R207, R228, RZ ;  /* 0x000000e4cf037227 */ /* 0x000fe200078e00ff */
[----:B------:R-:W-:-:S02]  /*1a30*/  ISETP.GT.U32.AND P3, PT, R201, R225, PT ;  /* 0x000000e1c900720c */ /* 0x000fc40003f64070 */
[----:B------:R-:W-:Y:S01]  /*1a40*/  ISETP.GT.U32.AND P5, PT, R201, R227, PT ;  /* 0x000000e3c900720c */ /* 0x000fe20003fa4070 */
[----:B------:R-:W-:Y:S01]  /*1a50*/  IMAD.MOV R4, RZ, RZ, -R3 ;  /* 0x000000ffff047224 */ /* 0x000fe200078e0a03 */
[----:B------:R-:W-:Y:S01]  /*1a60*/  STL [R1+0xe3c], R220 ;  /* 0x000e3cdc01007387 */ /* 0x000fe20000100800 */
[----:B------:R-:W-:-:S04]  /*1a70*/  IMAD.HI.U32 R3, R207, R6, RZ ;  /* 0x00000006cf037227 */ /* 0x000fc800078e00ff */
[--C-:B------:R-:W-:Y:S01]  /*1a80*/  @!P1 IMAD.IADD R223, R223, 0x1, -R201.reuse ;  /* 0x00000001dfdf9824 */ /* 0x100fe200078e0ac9 */
[----:B------:R-:W-:Y:S01]  /*1a90*/  ISETP.GE.AND P1, PT, R11, RZ, PT ;  /* 0x000000ff0b00720c */ /* 0x000fe20003f26270 */
[----:B------:R-:W-:Y:S02]  /*1aa0*/  @!P6 IMAD.IADD R226, R226, 0x1, -R201 ;  /* 0x00000001e2e2e824 */ /* 0x000fe400078e0ac9 */
[----:B------:R-:W-:Y:S02]  /*1ab0*/  IMAD.MOV R3, RZ, RZ, -R3 ;  /* 0x000000ffff037224 */ /* 0x000fe400078e0a03 */
[----:B------:R-:W-:Y:S01]  /*1ac0*/  @!P2 IMAD.MOV R223, RZ, RZ, -R223 ;  /* 0x000000ffffdfa224 */ /* 0x000fe200078e0adf */
[C---:B------:R-:W-:Y:S01]  /*1ad0*/  ISETP.GT.U32.AND P2, PT, R201.reuse, R226, PT ;  /* 0x000000e2c900720c */ /* 0x040fe20003f44070 */
[----:B------:R-:W-:Y:S02]  /*1ae0*/  IMAD R229, R201, R3, R6 ;  /* 0x00000003c9e57224 */ /* 0x000fe400078e0206 */
[--C-:B------:R-:W-:Y:S01]  /*1af0*/  @!P3 IMAD.IADD R225, R225, 0x1, -R201.reuse ;  /* 0x00000001e1e1b824 */ /* 0x100fe200078e0ac9 */
[----:B------:R-:W-:Y:S01]  /*1b00*/  ISETP.GE.AND P3, PT, R7, RZ, PT ;  /* 0x000000ff0700720c */ /* 0x000fe20003f66270 */
[----:B------:R-:W-:Y:S01]  /*1b10*/  @!P5 IMAD.IADD R227, R227, 0x1, -R201 ;  /* 0x00000001e3e3d824 */ /* 0x000fe200078e0ac9 */
[C---:B------:R-:W-:Y:S01]  /*1b20*/  ISETP.GT.U32.AND P5, PT, R201.reuse, R229, PT ;  /* 0x000000e5c900720c */ /* 0x040fe20003fa4070 */
[----:B------:R-:W-:Y:S01]  /*1b30*/  VIADD R7, R0, 0x1c ;  /* 0x0000001c00077836 */ /* 0x000fe20000000000 */
[C---:B------:R-:W-:Y:S01]  /*1b40*/  ISETP.GT.U32.AND P6, PT, R201.reuse, R225, PT ;  /* 0x000000e1c900720c */ /* 0x040fe20003fc4070 */
[----:B------:R-:W-:-:S02]  /*1b50*/  IMAD R228, R201, R4, R228 ;  /* 0x00000004c9e47224 */ /* 0x000fc400078e02e4 */
[----:B------:R-:W-:Y:S01]  /*1b60*/  @!P0 IMAD.MOV R221, RZ, RZ, -R221 ;  /* 0x000000ffffdd8224 */ /* 0x000fe200078e0add */
[----:B------:R-:W-:Y:S01]  /*1b70*/  IABS R230, R7 ;  /* 0x0000000700e67213 */ /* 0x000fe20000000000 */
[--C-:B------:R-:W-:Y:S01]  /*1b80*/  @!P2 IMAD.IADD R226, R226, 0x1, -R201.reuse ;  /* 0x00000001e2e2a824 */ /* 0x100fe200078e0ac9 */
[----:B------:R-:W-:Y:S01]  /*1b90*/  ISETP.GE.AND P2, PT, R5, RZ, PT ;  /* 0x000000ff0500720c */ /* 0x000fe20003f46270 */
[----:B------:R-:W-:Y:S01]  /*1ba0*/  VIADD R5, R0, 0x1e ;  /* 0x0000001e00057836 */ /* 0x000fe20000000000 */
[----:B------:R-:W-:Y:S01]  /*1bb0*/  ISETP.GE.AND P0, PT, R10, RZ, PT ;  /* 0x000000ff0a00720c */ /* 0x000fe20003f06270 */
[----:B------:R-:W-:Y:S01]  /*1bc0*/  IMAD.HI.U32 R3, R207, R230, RZ ;  /* 0x000000e6cf037227 */ /* 0x000fe200078e00ff */
[----:B------:R-:W-:Y:S02]  /*1bd0*/  STL [R1+0xe40], R221 ;  /* 0x000e40dd01007387 */ /* 0x000fe40000100800 */
[----:B------:R-:W-:Y:S01]  /*1be0*/  IABS R232, R5 ;  /* 0x0000000500e87213 */ /* 0x000fe20000000000 */
[----:B------:R-:W-:Y:S01]  /*1bf0*/  @!P5 IMAD.IADD R229, R229, 0x1, -R201 ;  /* 0x00000001e5e5d824 */ /* 0x000fe200078e0ac9 */
[----:B------:R-:W-:Y:S01]  /*1c00*/  STL [R1+0xe44], R222 ;  /* 0x000e44de01007387 */ /* 0x000fe20000100800 */
[----:B------:R-:W-:-:S02]  /*1c10*/  IMAD.MOV R3, RZ, RZ, -R3 ;  /* 0x000000ffff037224 */ /* 0x000fc400078e0a03 */
[----:B------:R-:W-:Y:S01]  /*1c20*/  @!P6 IMAD.IADD R225, R225, 0x1, -R201 ;  /* 0x00000001e1e1e824 */ /* 0x000fe200078e0ac9 */
[C---:B------:R-:W-:Y:S01]  /*1c30*/  ISETP.GT.U32.AND P6, PT, R201.reuse, R228, PT ;  /* 0x000000e4c900720c */ /* 0x040fe20003fc4070 */
[----:B------:R-:W-:Y:S01]  /*1c40*/  VIADD R10, R0, 0x1d ;  /* 0x0000001d000a7836 */ /* 0x000fe20000000000 */
[C---:B------:R-:W-:Y:S01]  /*1c50*/  ISETP.GT.U32.AND P5, PT, R201.reuse, R229, PT ;  /* 0x000000e5c900720c */ /* 0x040fe20003fa4070 */
[----:B------:R-:W-:Y:S02]  /*1c60*/  IMAD R230, R201, R3, R230 ;  /* 0x00000003c9e67224 */ /* 0x000fe400078e02e6 */
[----:B------:R-:W-:Y:S01]  /*1c70*/  IMAD.HI.U32 R3, R207, R232, RZ ;  /* 0x000000e8cf037227 */ /* 0x000fe200078e00ff */
[----:B------:R-:W-:-:S03]  /*1c80*/  IABS R8, R10 ;  /* 0x0000000a00087213 */ /* 0x000fc60000000000 */
[----:B------:R-:W-:Y:S02]  /*1c90*/  IMAD.MOV R3, RZ, RZ, -R3 ;  /* 0x000000ffff037224 */ /* 0x000fe400078e0a03 */
[----:B------:R-:W-:-:S04]  /*1ca0*/  IMAD.HI.U32 R4, R207, R8, RZ ;  /* 0x00000008cf047227 */ /* 0x000fc800078e00ff */
[----:B------:R-:W-:Y:S02]  /*1cb0*/  IMAD R232, R201, R3, R232 ;  /* 0x00000003c9e87224 */ /* 0x000fe400078e02e8 */
[--C-:B------:R-:W-:Y:S01]  /*1cc0*/  @!P6 IMAD.IADD R228, R228, 0x1, -R201.reuse ;  /* 0x00000001e4e4e824 */ /* 0x100fe200078e0ac9 */
[----:B------:R-:W-:Y:S01]  /*1cd0*/  ISETP.GE.AND P6, PT, R9, RZ, PT ;  /* 0x000000ff0900720c */ /* 0x000fe20003fc6270 */
[----:B------:R-:W-:Y:S02]  /*1ce0*/  IMAD.MOV R4, RZ, RZ, -R4 ;  /* 0x000000ffff047224 */ /* 0x000fe400078e0a04 */
[----:B------:R-:W-:Y:S01]  /*1cf0*/  @!P5 IMAD.IADD R229, R229, 0x1, -R201 ;  /* 0x00000001e5e5d824 */ /* 0x000fe200078e0ac9 */
[C---:B------:R-:W-:Y:S01]  /*1d00*/  ISETP.GT.U32.AND P5, PT, R201.reuse, R232, PT ;  /* 0x000000e8c900720c */ /* 0x040fe20003fa4070 */
[C---:B------:R-:W-:Y:S02]  /*1d10*/  VIADD R6, R0.reuse, 0x1f ;  /* 0x0000001f00067836 */ /* 0x040fe40000000000 */
[----:B------:R-:W-:Y:S01]  /*1d20*/  @!P4 IMAD.MOV R224, RZ, RZ, -R224 ;  /* 0x000000ffffe0c224 */ /* 0x000fe200078e0ae0 */
[C---:B------:R-:W-:Y:S01]  /*1d30*/  ISETP.GT.U32.AND P4, PT, R201.reuse, R228, PT ;  /* 0x000000e4c900720c */ /* 0x040fe20003f84070 */
[----:B------:R-:W-:Y:S01]  /*1d40*/  @!P0 IMAD.MOV R225, RZ, RZ, -R225 ;  /* 0x000000ffffe18224 */ /* 0x000fe200078e0ae1 */
[C---:B------:R-:W-:Y:S01]  /*1d50*/  ISETP.GT.U32.AND P0, PT, R201.reuse, R230, PT ;  /* 0x000000e6c900720c */ /* 0x040fe20003f04070 */
[----:B------:R-:W-:Y:S01]  /*1d60*/  IMAD R231, R201, R4, R8 ;  /* 0x00000004c9e77224 */ /* 0x000fe200078e0208 */
[----:B------:R-:W-:Y:S01]  /*1d70*/  IABS R4, R6 ;  /* 0x0000000600047213 */ /* 0x000fe20000000000 */
[----:B------:R-:W-:Y:S01]  /*1d80*/  @!P1 IMAD.MOV R226, RZ, RZ, -R226 ;  /* 0x000000ffffe29224 */ /* 0x000fe200078e0ae2 */
[----:B------:R-:W-:Y:S01]  /*1d90*/  ISETP.GE.AND P1, PT, R7, RZ, PT ;  /* 0x000000ff0700720c */ /* 0x000fe20003f26270 */
[----:B------:R-:W-:Y:S01]  /*1da0*/  @!P3 IMAD.MOV R227, RZ, RZ, -R227 ;  /* 0x000000ffffe3b224 */ /* 0x000fe200078e0ae3 */
[----:B------:R-:W-:Y:S01]  /*1db0*/  ISETP.GT.U32.AND P3, PT, R201, R231, PT ;  /* 0x000000e7c900720c */ /* 0x000fe20003f64070 */
[----:B------:R-:W-:-:S02]  /*1dc0*/  VIADD R7, R0, 0x20 ;  /* 0x0000002000077836 */ /* 0x000fc40000000000 */
[----:B------:R-:W-:-:S03]  /*1dd0*/  IMAD.HI.U32 R3, R207, R4, RZ ;  /* 0x00000004cf037227 */ /* 0x000fc600078e00ff */
[----:B------:R-:W-:Y:S01]  /*1de0*/  IABS R234, R7 ;  /* 0x0000000700ea7213 */ /* 0x000fe20000000000 */
[----:B------:R-:W-:Y:S02]  /*1df0*/  @!P5 IMAD.IADD R232, R232, 0x1, -R201 ;  /* 0x00000001e8e8d824 */ /* 0x000fe400078e0ac9 */
[----:B------:R-:W-:Y:S02]  /*1e00*/  IMAD.MOV R3, RZ, RZ, -R3 ;  /* 0x000000ffff037224 */ /* 0x000fe400078e0a03 */
[--C-:B------:R-:W-:Y:S01]  /*1e10*/  @!P4 IMAD.IADD R228, R228, 0x1, -R201.reuse ;  /* 0x00000001e4e4c824 */ /* 0x100fe200078e0ac9 */
[----:B------:R-:W-:Y:S01]  /*1e20*/  ISETP.GT.U32.AND P5, PT, R201, R232, PT ;  /* 0x000000e8c900720c */ /* 0x000fe20003fa4070 */
[----:B------:R-:W-:Y:S01]  /*1e30*/  @!P0 IMAD.IADD R230, R230, 0x1, -R201 ;  /* 0x00000001e6e68824 */ /* 0x000fe200078e0ac9 */
[----:B------:R-:W-:Y:S01]  /*1e40*/  ISETP.GE.AND P0, PT, R5, RZ, PT ;  /* 0x000000ff0500720c */ /* 0x000fe20003f06270 */
[C---:B------:R-:W-:Y:S01]  /*1e50*/  IMAD R233, R201.reuse, R3, R4 ;  /* 0x00000003c9e97224 */ /* 0x040fe200078e0204 */
[----:B------:R-:W-:Y:S01]  /*1e60*/  ISETP.GE.AND P4, PT, R10, RZ, PT ;  /* 0x000000ff0a00720c */ /* 0x000fe20003f86270 */
[----:B------:R-:W-:Y:S01]  /*1e70*/  @!P2 IMAD.MOV R228, RZ, RZ, -R228 ;  /* 0x000000ffffe4a224 */ /* 0x000fe200078e0ae4 */
[----:B------:R-:W-:Y:S01]  /*1e80*/  ISETP.GT.U32.AND P2, PT, R201, R230, PT ;  /* 0x000000e6c900720c */ /* 0x000fe20003f44070 */
[----:B------:R-:W-:-:S04]  /*1e90*/  IMAD.HI.U32 R3, R207, R234, RZ ;  /* 0x000000eacf037227 */ /* 0x000fc800078e00ff */
[----:B------:R-:W-:Y:S02]  /*1ea0*/  @!P3 IMAD.IADD R231, R231, 0x1, -R201 ;  /* 0x00000001e7e7b824 */ /* 0x000fe400078e0ac9 */
[----:B------:R-:W-:Y:S02]  /*1eb0*/  IMAD.MOV R3, RZ, RZ, -R3 ;  /* 0x000000ffff037224 */ /* 0x000fe400078e0a03 */
[--C-:B------:R-:W-:Y:S01]  /*1ec0*/  @!P5 IMAD.IADD R232, R232, 0x1, -R201.reuse ;  /* 0x00000001e8e8d824 */ /* 0x100fe200078e0ac9 */
[C---:B------:R-:W-:Y:S01]  /*1ed0*/  ISETP.GT.U32.AND P3, PT, R201.reuse, R231, PT ;  /* 0x000000e7c900720c */ /* 0x040fe20003f64070 */
[C---:B------:R-:W-:Y:S02]  /*1ee0*/  IMAD R234, R201.reuse, R3, R234 ;  /* 0x00000003c9ea7224 */ /* 0x040fe400078e02ea */
[----:B------:R-:W-:Y:S02]  /*1ef0*/  VIADD R5, R0, 0x21 ;  /* 0x0000002100057836 */ /* 0x000fe40000000000 */
[----:B------:R-:W-:Y:S01]  /*1f00*/  @!P2 IMAD.IADD R230, R230, 0x1, -R201 ;  /* 0x00000001e6e6a824 */ /* 0x000fe200078e0ac9 */
[C---:B------:R-:W-:Y:S01]  /*1f10*/  ISETP.GT.U32.AND P5, PT, R201.reuse, R234, PT ;  /* 0x000000eac900720c */ /* 0x040fe20003fa4070 */
[----:B------:R-:W-:Y:S01]  /*1f20*/  VIADD R8, R0, 0x23 ;  /* 0x0000002300087836 */ /* 0x000fe20000000000 */
[----:B------:R-:W-:Y:S01]  /*1f30*/  ISETP.GT.U32.AND P2, PT, R201, R233, PT ;  /* 0x000000e9c900720c */ /* 0x000fe20003f44070 */
[----:B------:R-:W-:Y:S01]  /*1f40*/  @!P6 IMAD.MOV R229, RZ, RZ, -R229 ;  /* 0x000000ffffe5e224 */ /* 0x000fe200078e0ae5 */
[----:B------:R-:W-:Y:S01]  /*1f50*/  IABS R4, R5 ;  /* 0x0000000500047213 */ /* 0x000fe20000000000 */
[----:B------:R-:W-:Y:S01]  /*1f60*/  @!P1 IMAD.MOV R230, RZ, RZ, -R230 ;  /* 0x000000ffffe69224 */ /* 0x000fe200078e0ae6 */
[----:B------:R-:W-:Y:S01]  /*1f70*/  ISETP.GE.AND P6, PT, R6, RZ, PT ;  /* 0x000000ff0600720c */ /* 0x000fe20003fc6270 */
[----:B------:R-:W-:Y:S01]  /*1f80*/  @!P3 IMAD.IADD R231, R231, 0x1, -R201 ;  /* 0x00000001e7e7b824 */ /* 0x000fe200078e0ac9 */
[----:B------:R-:W-:Y:S01]  /*1f90*/  ISETP.GE.AND P3, PT, R7, RZ, PT ;  /* 0x000000ff0700720c */ /* 0x000fe20003f66270 */
[----:B------:R-:W-:Y:S01]  /*1fa0*/  VIADD R7, R0, 0x22 ;  /* 0x0000002200077836 */ /* 0x000fe20000000000 */
[----:B------:R-:W-:Y:S01]  /*1fb0*/  IABS R6, R8 ;  /* 0x0000000800067213 */ /* 0x000fe20000000000 */
[----:B------:R-:W-:-:S03]  /*1fc0*/  IMAD.HI.U32 R3, R207, R4, RZ ;  /* 0x00000004cf037227 */ /* 0x000fc600078e00ff */
[----:B------:R-:W-:Y:S01]  /*1fd0*/  IABS R236, R7 ;  /* 0x0000000700ec7213 */ /* 0x000fe20000000000 */
[----:B------:R-:W-:Y:S02]  /*1fe0*/  @!P5 IMAD.IADD R234, R234, 0x1, -R201 ;  /* 0x00000001eaead824 */ /* 0x000fe400078e0ac9 */
[----:B------:R-:W-:Y:S02]  /*1ff0*/  IMAD.MOV R3, RZ, RZ, -R3 ;  /* 0x000000ffff037224 */ /* 0x000fe400078e0a03 */
[----:B------:R-:W-:Y:S01]  /*2000*/  @!P2 IMAD.IADD R233, R233, 0x1, -R201 ;  /* 0x00000001e9e9a824 */ /* 0x000fe200078e0ac9 */
[C---:B------:R-:W-:Y:S01]  /*2010*/  ISETP.GT.U32.AND P5, PT, R201.reuse, R234, PT ;  /* 0x000000eac900720c */ /* 0x040fe20003fa4070 */
[----:B------:R-:W-:Y:S01]  /*2020*/  IMAD R235, R201, R3, R4 ;  /* 0x00000003c9eb7224 */ /* 0x000fe200078e0204 */
[----:B------:R-:W-:Y:S01]  /*2030*/  ISETP.GE.AND P2, PT, R5, RZ, PT ;  /* 0x000000ff0500720c */ /* 0x000fe20003f46270 */
[----:B------:R-:W-:Y:S01]  /*2040*/  IMAD.HI.U32 R3, R207, R236, RZ ;  /* 0x000000eccf037227 */ /* 0x000fe200078e00ff */
[----:B------:R-:W-:-:S03]  /*2050*/  ISETP.GT.U32.AND P1, PT, R201, R233, PT ;  /* 0x000000e9c900720c */ /* 0x000fc60003f24070 */
[----:B------:R-:W-:Y:S02]  /*2060*/  IMAD.MOV R3, RZ, RZ, -R3 ;  /* 0x000000ffff037224 */ /* 0x000fe400078e0a03 */
[----:B------:R-:W-:-:S04]  /*2070*/  IMAD.HI.U32 R4, R207, R6, RZ ;  /* 0x00000006cf047227 */ /* 0x000fc800078e00ff */
[----:B------:R-:W-:Y:S01]  /*2080*/  @!P4 IMAD.MOV R231, RZ, RZ, -R231 ;  /* 0x000000ffffe7c224 */ /* 0x000fe200078e0ae7 */
[C---:B------:R-:W-:Y:S01]  /*2090*/  ISETP.GT.U32.AND P4, PT, R201.reuse, R235, PT ;  /* 0x000000ebc900720c */ /* 0x040fe20003f84070 */
[C---:B------:R-:W-:Y:S02]  /*20a0*/  IMAD R236, R201.reuse, R3, R236 ;  /* 0x00000003c9ec7224 */ /* 0x040fe400078e02ec */
[----:B------:R-:W-:Y:S02]  /*20b0*/  IMAD.MOV R4, RZ, RZ, -R4 ;  /* 0x000000ffff047224 */ /* 0x000fe400078e0a04 */
[--C-:B------:R-:W-:Y:S01]  /*20c0*/  @!P5 IMAD.IADD R234, R234, 0x1, -R201.reuse ;  /* 0x00000001eaead824 */ /* 0x100fe200078e0ac9 */
[----:B------:R-:W-:Y:S01]  /*20d0*/  ISETP.GT.U32.AND P5, PT, R201, R236, PT ;  /* 0x000000ecc900720c */ /* 0x000fe20003fa4070 */
[----:B------:R-:W-:Y:S01]  /*20e0*/  @!P1 IMAD.IADD R233, R233, 0x1, -R201 ;  /* 0x00000001e9e99824 */ /* 0x000fe200078e0ac9 */
[----:B------:R-:W-:Y:S01]  /*20f0*/  ISETP.GE.AND P1, PT, R8, RZ, PT ;  /* 0x000000ff0800720c */ /* 0x000fe20003f26270 */
[----:B------:R-:W-:-:S02]  /*2100*/  IMAD R237, R201, R4, R6 ;  /* 0x00000004c9ed7224 */ /* 0x000fc400078e0206 */
[----:B------:R-:W-:Y:S02]  /*2110*/  @!P6 IMAD.MOV R233, RZ, RZ, -R233 ;  /* 0x000000ffffe9e224 */ /* 0x000fe400078e0ae9 */
[----:B------:R-:W-:Y:S01]  /*2120*/  VIADD R5, R0, 0x24 ;  /* 0x0000002400057836 */ /* 0x000fe20000000000 */
[----:B------:R-:W-:Y:S01]  /*2130*/  ISETP.GT.U32.AND P6, PT, R201, R237, PT ;  /* 0x000000edc900720c */ /* 0x000fe20003fc4070 */
[--C-:B------:R-:W-:Y:S02]  /*2140*/  @!P4 IMAD.IADD R235, R235, 0x1, -R201.reuse ;  /* 0x00000001ebebc824 */ /* 0x100fe400078e0ac9 */
[----:B------:R-:W-:Y:S01]  /*2150*/  @!P0 IMAD.MOV R232, RZ, RZ, -R232 ;  /* 0x000000ffffe88224 */ /* 0x000fe200078e0ae8 */
[----:B------:R-:W-:Y:S01]  /*2160*/  IABS R238, R5 ;  /* 0x0000000500ee7213 */ /* 0x000fe20000000000 */
[----:B------:R-:W-:Y:S01]  /*2170*/  @!P5 IMAD.IADD R236, R236, 0x1, -R201 ;  /* 0x00000001ececd824 */ /* 0x000fe200078e0ac9 */
[----:B------:R-:W-:Y:S01]  /*2180*/  ISETP.GT.U32.AND P4, PT, R201, R235, PT ;  /* 0x000000ebc900720c */ /* 0x000fe20003f84070 */
[----:B------:R-:W-:Y:S01]  /*2190*/  @!P3 IMAD.MOV R234, RZ, RZ, -R234 ;  /* 0x000000ffffeab224 */ /* 0x000fe200078e0aea */
[----:B------:R-:W-:Y:S01]  /*21a0*/  ISETP.GE.AND P0, PT, R7, RZ, PT ;  /* 0x000000ff0700720c */ /* 0x000fe20003f06270 */
[----:B------:R-:W-:Y:S01]  /*21b0*/  VIADD R7, R0, 0x26 ;  /* 0x0000002600077836 */ /* 0x000fe20000000000 */
[----:B------:R-:W-:Y:S01]  /*21c0*/  ISETP.GT.U32.AND P5, PT, R201, R236, PT ;  /* 0x000000ecc900720c */ /* 0x000fe20003fa4070 */
[----:B------:R-:W-:Y:S01]  /*21d0*/  IMAD.HI.U32 R3, R207, R238, RZ ;  /* 0x000000eecf037227 */ /* 0x000fe200078e00ff */
[----:B------:R-:W-:-:S02]  /*21e0*/  ISETP.GE.AND P3, PT, R5, RZ, PT ;  /* 0x000000ff0500720c */ /* 0x000fc40003f66270 */
[----:B------:R-:W-:Y:S01]  /*21f0*/  IABS R240, R7 ;  /* 0x0000000700f07213 */ /* 0x000fe20000000000 */
[----:B------:R-:W-:Y:S02]  /*2200*/  @!P6 IMAD.IADD R237, R237, 0x1, -R201 ;  /* 0x00000001edede824 */ /* 0x000fe400078e0ac9 */
[----:B------:R-:W-:Y:S02]  /*2210*/  VIADD R4, R0, 0x25 ;  /* 0x0000002500047836 */ /* 0x000fe40000000000 */
[----:B------:R-:W-:Y:S01]  /*2220*/  IMAD.MOV R5, RZ, RZ, -R3 ;  /* 0x000000ffff057224 */ /* 0x000fe200078e0a03 */
[----:B------:R-:W-:Y:S01]  /*2230*/  ISETP.GT.U32.AND P6, PT, R201, R237, PT ;  /* 0x000000edc900720c */ /* 0x000fe20003fc4070 */
[----:B------:R-:W-:Y:S01]  /*2240*/  @!P4 IMAD.IADD R235, R235, 0x1, -R201 ;  /* 0x00000001ebebc824 */ /* 0x000fe200078e0ac9 */
[----:B------:R-:W-:Y:S01]  /*2250*/  IABS R6, R4 ;  /* 0x0000000400067213 */ /* 0x000fe20000000000 */
[----:B------:R-:W-:Y:S01]  /*2260*/  IMAD R238, R201, R5, R238 ;  /* 0x00000005c9ee7224 */ /* 0x000fe200078e02ee */
[----:B------:R-:W-:Y:S01]  /*2270*/  ISETP.GE.AND P4, PT, R4, RZ, PT ;  /* 0x000000ff0400720c */ /* 0x000fe20003f86270 */
[----:B------:R-:W-:-:S04]  /*2280*/  IMAD.HI.U32 R4, R207, R240, RZ ;  /* 0x000000f0cf047227 */ /* 0x000fc800078e00ff */
[----:B------:R-:W-:Y:S01]  /*2290*/  @!P5 IMAD.IADD R236, R236, 0x1, -R201 ;  /* 0x00000001ececd824 */ /* 0x000fe200078e0ac9 */
[----:B------:R-:W-:Y:S01]  /*22a0*/  ISETP.GT.U32.AND P5, PT, R201, R238, PT ;  /* 0x000000eec900720c */ /* 0x000fe20003fa4070 */
[----:B------:R-:W-:Y:S02]  /*22b0*/  IMAD.MOV R4, RZ, RZ, -R4 ;  /* 0x000000ffff047224 */ /* 0x000fe400078e0a04 */
[----:B------:R-:W-:-:S04]  /*22c0*/  IMAD.HI.U32 R3, R207, R6, RZ ;  /* 0x00000006cf037227 */ /* 0x000fc800078e00ff */
[----:B------:R-:W-:Y:S02]  /*22d0*/  IMAD R240, R201, R4, R240 ;  /* 0x00000004c9f07224 */ /* 0x000fe400078e02f0 */
[----:B------:R-:W-:Y:S02]  /*22e0*/  @!P6 IMAD.IADD R237, R237, 0x1, -R201 ;  /* 0x00000001edede824 */ /* 0x000fe400078e0ac9 */
[----:B------:R-:W-:Y:S02]  /*22f0*/  IMAD.MOV R3, RZ, RZ, -R3 ;  /* 0x000000ffff037224 */ /* 0x000fe400078e0a03 */
[----:B------:R-:W-:Y:S01]  /*2300*/  @!P1 IMAD.MOV R237, RZ, RZ, -R237 ;  /* 0x000000ffffed9224 */ /* 0x000fe200078e0aed */
[C---:B------:R-:W-:Y:S01]  /*2310*/  ISETP.GT.U32.AND P1, PT, R201.reuse, R240, PT ;  /* 0x000000f0c900720c */ /* 0x040fe20003f24070 */
[----:B------:R-:W-:Y:S02]  /*2320*/  IMAD R239, R201, R3, R6 ;  /* 0x00000003c9ef7224 */ /* 0x000fe400078e0206 */
[----:B------:R-:W-:-:S02]  /*2330*/  VIADD R5, R0, 0x28 ;  /* 0x0000002800057836 */ /* 0x000fc40000000000 */
[----:B------:R-:W-:Y:S02]  /*2340*/  @!P5 IMAD.IADD R238, R238, 0x1, -R201 ;  /* 0x00000001eeeed824 */ /* 0x000fe400078e0ac9 */
[----:B------:R-:W-:Y:S01]  /*2350*/  @!P0 IMAD.MOV R236, RZ, RZ, -R236 ;  /* 0x000000ffffec8224 */ /* 0x000fe200078e0aec */
[C---:B------:R-:W-:Y:S01]  /*2360*/  ISETP.GT.U32.AND P0, PT, R201.reuse, R239, PT ;  /* 0x000000efc900720c */ /* 0x040fe20003f04070 */
[----:B------:R-:W-:Y:S01]  /*2370*/  VIADD R9, R0, 0x2a ;  /* 0x0000002a00097836 */ /* 0x000fe20000000000 */
[----:B------:R-:W-:Y:S01]  /*2380*/  IABS R242, R5 ;  /* 0x0000000500f27213 */ /* 0x000fe20000000000 */
[----:B------:R-:W-:Y:S01]  /*2390*/  @!P2 IMAD.MOV R235, RZ, RZ, -R235 ;  /* 0x000000ffffeba224 */ /* 0x000fe200078e0aeb */
[----:B------:R-:W-:Y:S01]  /*23a0*/  ISETP.GT.U32.AND P5, PT, R201, R238, PT ;  /* 0x000000eec900720c */ /* 0x000fe20003fa4070 */
[----:B------:R-:W-:Y:S01]  /*23b0*/  @!P1 IMAD.IADD R240, R240, 0x1, -R201 ;  /* 0x00000001f0f09824 */ /* 0x000fe200078e0ac9 */
[----:B------:R-:W-:Y:S01]  /*23c0*/  IABS R244, R9 ;  /* 0x0000000900f47213 */ /* 0x000fe20000000000 */
[----:B------:R-:W-:Y:S01]  /*23d0*/  IMAD.HI.U32 R4, R207, R242, RZ ;  /* 0x000000f2cf047227 */ /* 0x000fe200078e00ff */
[----:B------:R-:W-:-:S02]  /*23e0*/  ISETP.GE.AND P2, PT, R7, RZ, PT ;  /* 0x000000ff0700720c */ /* 0x000fc40003f46270 */
[----:B------:R-:W-:Y:S01]  /*23f0*/  ISETP.GT.U32.AND P1, PT, R201, R240, PT ;  /* 0x000000f0c900720c */ /* 0x000fe20003f24070 */
[----:B------:R-:W-:Y:S02]  /*2400*/  IMAD.MOV R4, RZ, RZ, -R4 ;  /* 0x000000ffff047224 */ /* 0x000fe400078e0a04 */
[----:B------:R-:W-:Y:S02]  /*2410*/  VIADD R3, R0, 0x27 ;  /* 0x0000002700037836 */ /* 0x000fe40000000000 */
[--C-:B------:R-:W-:Y:S02]  /*2420*/  @!P0 IMAD.IADD R239, R239, 0x1, -R201.reuse ;  /* 0x00000001efef8824 */ /* 0x100fe400078e0ac9 */
[----:B------:R-:W-:Y:S01]  /*2430*/  @!P5 IMAD.IADD R238, R238, 0x1, -R201 ;  /* 0x00000001eeeed824 */ /* 0x000fe200078e0ac9 */
[----:B------:R-:W-:Y:S01]  /*2440*/  IABS R6, R3 ;  /* 0x0000000300067213 */ /* 0x000fe20000000000 */
[C---:B------:R-:W-:Y:S01]  /*2450*/  IMAD R242, R201.reuse, R4, R242 ;  /* 0x00000004c9f27224 */ /* 0x040fe200078e02f2 */
[----:B------:R-:W-:Y:S01]  /*2460*/  ISETP.GT.U32.AND P0, PT, R201, R239, PT ;  /* 0x000000efc900720c */ /* 0x000fe20003f04070 */
[----:B------:R-:W-:Y:S01]  /*2470*/  IMAD.HI.U32 R4, R207, R244, RZ ;  /* 0x000000f4cf047227 */ /* 0x000fe200078e00ff */
[----:B------:R-:W-:-:S02]  /*2480*/  ISETP.GE.AND P6, PT, R3, RZ, PT ;  /* 0x000000ff0300720c */ /* 0x000fc40003fc6270 */
[----:B------:R-:W-:Y:S01]  /*2490*/  ISETP.GE.AND P5, PT, R5, RZ, PT ;  /* 0x000000ff0500720c */ /* 0x000fe20003fa6270 */
[----:B------:R-:W-:Y:S01]  /*24a0*/  @!P3 IMAD.MOV R238, RZ, RZ, -R238 ;  /* 0x000000ffffeeb224 */ /* 0x000fe200078e0aee */
[----:B------:R-:W-:Y:S01]  /*24b0*/  ISETP.GT.U32.AND P3, PT, R201, R242, PT ;  /* 0x000000f2c900720c */ /* 0x000fe20003f64070 */
[----:B------:R-:W-:Y:S02]  /*24c0*/  VIADD R7, R0, 0x29 ;  /* 0x0000002900077836 */ /* 0x000fe40000000000 */
[----:B------:R-:W-:Y:S02]  /*24d0*/  IMAD.MOV R4, RZ, RZ, -R4 ;  /* 0x000000ffff047224 */ /* 0x000fe400078e0a04 */
[----:B------:R-:W-:Y:S01]  /*24e0*/  IMAD.HI.U32 R3, R207, R6, RZ ;  /* 0x00000006cf037227 */ /* 0x000fe200078e00ff */
[----:B------:R-:W-:-:S03]  /*24f0*/  IABS R8, R7 ;  /* 0x0000000700087213 */ /* 0x000fc60000000000 */
[C---:B------:R-:W-:Y:S02]  /*2500*/  IMAD R244, R201.reuse, R4, R244 ;  /* 0x00000004c9f47224 */ /* 0x040fe400078e02f4 */
[----:B------:R-:W-:Y:S02]  /*2510*/  @!P1 IMAD.IADD R240, R240, 0x1, -R201 ;  /* 0x00000001f0f09824 */ /* 0x000fe400078e0ac9 */
[----:B------:R-:W-:Y:S02]  /*2520*/  IMAD.MOV R241, RZ, RZ, -R3 ;  /* 0x000000fffff17224 */ /* 0x000fe400078e0a03 */
[----:B------:R-:W-:Y:S02]  /*2530*/  VIADD R5, R0, 0x2b ;  /* 0x0000002b00057836 */ /* 0x000fe40000000000 */
[----:B------:R-:W-:Y:S01]  /*2540*/  @!P2 IMAD.MOV R240, RZ, RZ, -R240 ;  /* 0x000000fffff0a224 */ /* 0x000fe200078e0af0 */
[----:B------:R-:W-:Y:S01]  /*2550*/  ISETP.GT.U32.AND P2, PT, R201, R244, PT ;  /* 0x000000f4c900720c */ /* 0x000fe20003f44070 */
[----:B------:R-:W-:Y:S01]  /*2560*/  IMAD.HI.U32 R3, R207, R8, RZ ;  /* 0x00000008cf037227 */ /* 0x000fe200078e00ff */
[----:B------:R-:W-:-:S03]  /*2570*/  IABS R4, R5 ;  /* 0x0000000500047213 */ /* 0x000fc60000000000 */
[--C-:B------:R-:W-:Y:S02]  /*2580*/  @!P0 IMAD.IADD R239, R239, 0x1, -R201.reuse ;  /* 0x00000001efef8824 */ /* 0x100fe400078e0ac9 */
[----:B------:R-:W-:Y:S02]  /*2590*/  @!P3 IMAD.IADD R242, R242, 0x1, -R201 ;  /* 0x00000001f2f2b824 */ /* 0x000fe400078e0ac9 */
[----:B------:R-:W-:Y:S02]  /*25a0*/  IMAD.MOV R3, RZ, RZ, -R3 ;  /* 0x000000ffff037224 */ /* 0x000fe400078e0a03 */
[----:B------:R-:W-:Y:S01]  /*25b0*/  @!P4 IMAD.MOV R239, RZ, RZ, -R239 ;  /* 0x000000ffffefc224 */ /* 0x000fe200078e0aef */
[----:B------:R-:W-:Y:S01]  /*25c0*/  ISETP.GE.AND P4, PT, R7, RZ, PT ;  /* 0x000000ff0700720c */ /* 0x000fe20003f86270 */
[C---:B------:R-:W-:Y:S01]  /*25d0*/  IMAD R243, R201.reuse, R3, R8 ;  /* 0x00000003c9f37224 */ /* 0x040fe200078e0208 */
[----:B------:R-:W-:Y:S01]  /*25e0*/  ISETP.GT.U32.AND P3, PT, R201, R242, PT ;  /* 0x000000f2c900720c */ /* 0x000fe20003f64070 */
[----:B------:R-:W-:-:S02]  /*25f0*/  VIADD R7, R0, 0x2c ;  /* 0x0000002c00077836 */ /* 0x000fc40000000000 */
[----:B------:R-:W-:Y:S01]  /*2600*/  IMAD.HI.U32 R3, R207, R4, RZ ;  /* 0x00000004cf037227 */ /* 0x000fe200078e00ff */
[C---:B------:R-:W-:Y:S02]  /*2610*/  ISETP.GT.U32.AND P1, PT, R201.reuse, R243, PT ;  /* 0x000000f3c900720c */ /* 0x040fe40003f24070 */
[----:B------:R-:W-:Y:S01]  /*2620*/  IABS R246, R7 ;  /* 0x0000000700f67213 */ /* 0x000fe20000000000 */
[C---:B------:R-:W-:Y:S02]  /*2630*/  IMAD R241, R201.reuse, R241, R6 ;  /* 0x000000f1c9f17224 */ /* 0x040fe400078e0206 */
[----:B------:R-:W-:Y:S02]  /*2640*/  IMAD.MOV R3, RZ, RZ, -R3 ;  /* 0x000000ffff037224 */ /* 0x000fe400078e0a03 */
[----:B------:R-:W-:Y:S01]  /*2650*/  @!P2 IMAD.IADD R244, R244, 0x1, -R201 ;  /* 0x00000001f4f4a824 */ /* 0x000fe200078e0ac9 */
[C---:B------:R-:W-:Y:S01]  /*2660*/  ISETP.GT.U32.AND P0, PT, R201.reuse, R241, PT ;  /* 0x000000f1c900720c */ /* 0x040fe20003f04070 */
[----:B------:R-:W-:-:S02]  /*2670*/  IMAD R245, R201, R3, R4 ;  /* 0x00000003c9f57224 */ /* 0x000fc400078e0204 */
[----:B------:R-:W-:Y:S01]  /*2680*/  IMAD.HI.U32 R3, R207, R246, RZ ;  /* 0x000000f6cf037227 */ /* 0x000fe200078e00ff */
[----:B------:R-:W-:-:S03]  /*2690*/  ISETP.GT.U32.AND P2, PT, R201, R244, PT ;  /* 0x000000f4c900720c */ /* 0x000fc60003f44070 */
[----:B------:R-:W-:Y:S01]  /*26a0*/  @!P3 IMAD.IADD R242, R242, 0x1, -R201 ;  /* 0x00000001f2f2b824 */ /* 0x000fe200078e0ac9 */
[----:B------:R-:W-:Y:S01]  /*26b0*/  ISETP.GT.U32.AND P3, PT, R201, R245, PT ;  /* 0x000000f5c900720c */ /* 0x000fe20003f64070 */
[----:B------:R-:W-:Y:S02]  /*26c0*/  IMAD.MOV R3, RZ, RZ, -R3 ;  /* 0x000000ffff037224 */ /* 0x000fe400078e0a03 */
[--C-:B------:R-:W-:Y:S02]  /*26d0*/  @!P1 IMAD.IADD R243, R243, 0x1, -R201.reuse ;  /* 0x00000001f3f39824 */ /* 0x100fe400078e0ac9 */
[----:B------:R-:W-:Y:S02]  /*26e0*/  IMAD R246, R201, R3, R246 ;  /* 0x00000003c9f67224 */ /* 0x000fe400078e02f6 */
[----:B------:R-:W-:Y:S01]  /*26f0*/  @!P0 IMAD.IADD R241, R241, 0x1, -R201 ;  /* 0x00000001f1f18824 */ /* 0x000fe200078e0ac9 */
[----:B------:R-:W-:Y:S01]  /*2700*/  ISETP.GT.U32.AND P1, PT, R201, R243, PT ;  /* 0x000000f3c900720c */ /* 0x000fe20003f24070 */
[----:B------:R-:W-:-:S02]  /*2710*/  VIADD R8, R0, 0x2d ;  /* 0x0000002d00087836 */ /* 0x000fc40000000000 */
[--C-:B------:R-:W-:Y:S01]  /*2720*/  @!P2 IMAD.IADD R244, R244, 0x1, -R201.reuse ;  /* 0x00000001f4f4a824 */ /* 0x100fe200078e0ac9 */
[----:B------:R-:W-:Y:S01]  /*2730*/  ISETP.GT.U32.AND P2, PT, R201, R246, PT ;  /* 0x000000f6c900720c */ /* 0x000fe20003f44070 */
[----:B------:R-:W-:Y:S01]  /*2740*/  @!P3 IMAD.IADD R245, R245, 0x1, -R201 ;  /* 0x00000001f5f5b824 */ /* 0x000fe200078e0ac9 */
[C---:B------:R-:W-:Y:S01]  /*2750*/  ISETP.GT.U32.AND P0, PT, R201.reuse, R241, PT ;  /* 0x000000f1c900720c */ /* 0x040fe20003f04070 */
[C---:B------:R-:W-:Y:S01]  /*2760*/  VIADD R3, R0.reuse, 0x2e ;  /* 0x0000002e00037836 */ /* 0x040fe20000000000 */
[----:B------:R-:W-:Y:S01]  /*2770*/  IABS R6, R8 ;  /* 0x0000000800067213 */ /* 0x000fe20000000000 */
[----:B------:R-:W-:Y:S01]  /*2780*/  @!P5 IMAD.MOV R242, RZ, RZ, -R242 ;  /* 0x000000fffff2d224 */ /* 0x000fe200078e0af2 */
[----:B------:R-:W-:Y:S01]  /*2790*/  ISETP.GT.U32.AND P3, PT, R201, R245, PT ;  /* 0x000000f5c900720c */ /* 0x000fe20003f64070 */
[----:B------:R-:W-:Y:S01]  /*27a0*/  VIADD R11, R0, 0x34 ;  /* 0x00000034000b7836 */ /* 0x000fe20000000000 */
[----:B------:R-:W-:Y:S01]  /*27b0*/  IABS R248, R3 ;  /* 0x0000000300f87213 */ /* 0x000fe20000000000 */
[----:B------:R-:W-:Y:S01]  /*27c0*/  IMAD.HI.U32 R4, R207, R6, RZ ;  /* 0x00000006cf047227 */ /* 0x000fe200078e00ff */
[----:B------:R-:W-:-:S02]  /*27d0*/  ISETP.GE.AND P5, PT, R7, RZ, PT ;  /* 0x000000ff0700720c */ /* 0x000fc40003fa6270 */
[----:B------:R-:W-:Y:S01]  /*27e0*/  IABS R202, R11 ;  /* 0x0000000b00ca7213 */ /* 0x000fe20000000000 */
[----:B------:R-:W-:Y:S02]  /*27f0*/  IMAD.MOV R4, RZ, RZ, -R4 ;  /* 0x000000ffff047224 */ /* 0x000fe400078e0a04 */
[--C-:B------:R-:W-:Y:S01]  /*2800*/  @!P1 IMAD.IADD R243, R243, 0x1, -R201.reuse ;  /* 0x00000001f3f39824 */ /* 0x100fe200078e0ac9 */
[----:B------:R-:W-:Y:S01]  /*2810*/  ISETP.GE.AND P1, PT, R8, RZ, PT ;  /* 0x000000ff0800720c */ /* 0x000fe20003f26270 */
[--C-:B------:R-:W-:Y:S02]  /*2820*/  @!P2 IMAD.IADD R246, R246, 0x1, -R201.reuse ;  /* 0x00000001f6f6a824 */ /* 0x100fe400078e0ac9 */
[----:B------:R-:W-:Y:S01]  /*2830*/  @!P0 IMAD.IADD R241, R241, 0x1, -R201 ;  /* 0x00000001f1f18824 */ /* 0x000fe200078e0ac9 */
[----:B------:R-:W-:Y:S01]  /*2840*/  ISETP.GE.AND P0, PT, R9, RZ, PT ;  /* 0x000000ff0900720c */ /* 0x000fe20003f06270 */
[C---:B------:R-:W-:Y:S01]  /*2850*/  IMAD R247, R201.reuse, R4, R6 ;  /* 0x00000004c9f77224 */ /* 0x040fe200078e0206 */
[----:B------:R-:W-:Y:S01]  /*2860*/  ISETP.GT.U32.AND P2, PT, R201, R246, PT ;  /* 0x000000f6c900720c */ /* 0x000fe20003f44070 */
[----:B------:R-:W-:Y:S01]  /*2870*/  @!P4 IMAD.MOV R243, RZ, RZ, -R243 ;  /* 0x000000fffff3c224 */ /* 0x000fe200078e0af3 */
[----:B------:R-:W-:Y:S01]  /*2880*/  ISETP.GE.AND P4, PT, R3, RZ, PT ;  /* 0x000000ff0300720c */ /* 0x000fe20003f86270 */
[----:B------:R-:W-:-:S04]  /*2890*/  IMAD.HI.U32 R3, R207, R248, RZ ;  /* 0x000000f8cf037227 */ /* 0x000fc800078e00ff */
[----:B------:R-:W-:Y:S01]  /*28a0*/  @!P3 IMAD.IADD R245, R245, 0x1, -R201 ;  /* 0x00000001f5f5b824 */ /* 0x000fe200078e0ac9 */
[C---:B------:R-:W-:Y:S01]  /*28b0*/  ISETP.GT.U32.AND P3, PT, R201.reuse, R247, PT ;  /* 0x000000f7c900720c */ /* 0x040fe20003f64070 */
[----:B------:R-:W-:Y:S02]  /*28c0*/  VIADD R4, R0, 0x2f ;  /* 0x0000002f00047836 */ /* 0x000fe40000000000 */
[----:B------:R-:W-:Y:S02]  /*28d0*/  IMAD.MOV R3, RZ, RZ, -R3 ;  /* 0x000000ffff037224 */ /* 0x000fe400078e0a03 */
[----:B------:R-:W-:Y:S01]  /*28e0*/  @!P6 IMAD.MOV R241, RZ, RZ, -R241 ;  /* 0x000000fffff1e224 */ /* 0x000fe200078e0af1 */
[----:B------:R-:W-:Y:S01]  /*28f0*/  IABS R6, R4 ;  /* 0x0000000400067213 */ /* 0x000fe20000000000 */
[----:B------:R-:W-:Y:S01]  /*2900*/  IMAD R248, R201, R3, R248 ;  /* 0x00000003c9f87224 */ /* 0x000fe200078e02f8 */
[----:B------:R-:W-:Y:S01]  /*2910*/  ISETP.GE.AND P6, PT, R5, RZ, PT ;  /* 0x000000ff0500720c */ /* 0x000fe20003fc6270 */
[----:B------:R-:W-:Y:S01]  /*2920*/  @!P0 IMAD.MOV R244, RZ, RZ, -R244 ;  /* 0x000000fffff48224 */ /* 0x000fe200078e0af4 */
[----:B------:R-:W-:Y:S01]  /*2930*/  ISETP.GE.AND P0, PT, R4, RZ, PT ;  /* 0x000000ff0400720c */ /* 0x000fe20003f06270 */
[----:B------:R-:W-:Y:S01]  /*2940*/  @!P2 IMAD.IADD R246, R246, 0x1, -R201 ;  /* 0x00000001f6f6a824 */ /* 0x000fe200078e0ac9 */
[----:B------:R-:W-:Y:S01]  /*2950*/  ISETP.GT.U32.AND P2, PT, R201, R248, PT ;  /* 0x000000f8c900720c */ /* 0x000fe20003f44070 */
[----:B------:R-:W-:-:S04]  /*2960*/  IMAD.HI.U32 R4, R207, R6, RZ ;  /* 0x00000006cf047227 */ /* 0x000fc800078e00ff */
[----:B------:R-:W-:Y:S02]  /*2970*/  @!P3 IMAD.IADD R247, R247, 0x1, -R201 ;  /* 0x00000001f7f7b824 */ /* 0x000fe400078e0ac9 */
[----:B------:R-:W-:Y:S02]  /*2980*/  IMAD.MOV R4, RZ, RZ, -R4 ;  /* 0x000000ffff047224 */ /* 0x000fe400078e0a04 */
[----:B------:R-:W-:Y:S01]  /*2990*/  VIADD R5, R0, 0x30 ;  /* 0x0000003000057836 */ /* 0x000fe20000000000 */
[C---:B------:R-:W-:Y:S01]  /*29a0*/  ISETP.GT.U32.AND P3, PT, R201.reuse, R247, PT ;  /* 0x000000f7c900720c */ /* 0x040fe20003f64070 */
[C---:B------:R-:W-:Y:S02]  /*29b0*/  IMAD R209, R201.reuse, R4, R6 ;  /* 0x00000004c9d17224 */ /* 0x040fe400078e0206 */
[----:B------:R-:W-:Y:S01]  /*29c0*/  @!P6 IMAD.MOV R245, RZ, RZ, -R245 ;  /* 0x000000fffff5e224 */ /* 0x000fe200078e0af5 */
[----:B------:R-:W-:Y:S01]  /*29d0*/  IABS R192, R5 ;  /* 0x0000000500c07213 */ /* 0x000fe20000000000 */
[----:B------:R-:W-:Y:S01]  /*29e0*/  @!P2 IMAD.IADD R248, R248, 0x1, -R201 ;  /* 0x00000001f8f8a824 */ /* 0x000fe200078e0ac9 */
[----:B------:R-:W-:Y:S01]  /*29f0*/  ISETP.GT.U32.AND P6, PT, R201, R209, PT ;  /* 0x000000d1c900720c */ /* 0x000fe20003fc4070 */
[----:B------:R-:W-:-:S02]  /*2a00*/  VIADD R7, R0, 0x31 ;  /* 0x0000003100077836 */ /* 0x000fc40000000000 */
[----:B------:R-:W-:Y:S01]  /*2a10*/  IMAD.HI.U32 R3, R207, R192, RZ ;  /* 0x000000c0cf037227 */ /* 0x000fe200078e00ff */
[----:B------:R-:W-:Y:S02]  /*2a20*/  ISETP.GT.U32.AND P2, PT, R201, R248, PT ;  /* 0x000000f8c900720c */ /* 0x000fe40003f44070 */
[----:B------:R-:W-:Y:S01]  /*2a30*/  IABS R8, R7 ;  /* 0x0000000700087213 */ /* 0x000fe20000000000 */
[----:B------:R-:W-:Y:S01]  /*2a40*/  @!P3 IMAD.IADD R247, R247, 0x1, -R201 ;  /* 0x00000001f7f7b824 */ /* 0x000fe200078e0ac9 */
[----:B------:R-:W-:Y:S01]  /*2a50*/  ISETP.GE.AND P3, PT, R7, RZ, PT ;  /* 0x000000ff0700720c */ /* 0x000fe20003f66270 */
[----:B------:R-:W-:Y:S02]  /*2a60*/  IMAD.MOV R3, RZ, RZ, -R3 ;  /* 0x000000ffff037224 */ /* 0x000fe400078e0a03 */
[----:B------:R-:W-:Y:S02]  /*2a70*/  VIADD R7, R0, 0x32 ;  /* 0x0000003200077836 */ /* 0x000fe40000000000 */
[----:B------:R-:W-:-:S02]  /*2a80*/  @!P6 IMAD.IADD R209, R209, 0x1, -R201 ;  /* 0x00000001d1d1e824 */ /* 0x000fc400078e0ac9 */
[C---:B------:R-:W-:Y:S01]  /*2a90*/  IMAD R192, R201.reuse, R3, R192 ;  /* 0x00000003c9c07224 */ /* 0x040fe200078e02c0 */
[----:B------:R-:W-:Y:S01]  /*2aa0*/  IABS R6, R7 ;  /* 0x0000000700067213 */ /* 0x000fe20000000000 */
[----:B------:R-:W-:Y:S01]  /*2ab0*/  @!P2 IMAD.IADD R248, R248, 0x1, -R201 ;  /* 0x00000001f8f8a824 */ /* 0x000fe200078e0ac9 */
[----:B------:R-:W-:Y:S01]  /*2ac0*/  ISETP.GT.U32.AND P6, PT, R201, R209, PT ;  /* 0x000000d1c900720c */ /* 0x000fe20003fc4070 */
[----:B------:R-:W-:Y:S01]  /*2ad0*/  IMAD.HI.U32 R4, R207, R8, RZ ;  /* 0x00000008cf047227 */ /* 0x000fe200078e00ff */
[----:B------:R-:W-:-:S03]  /*2ae0*/  ISETP.GT.U32.AND P2, PT, R201, R192, PT ;  /* 0x000000c0c900720c */ /* 0x000fc60003f44070 */
[----:B------:R-:W-:-:S04]  /*2af0*/  IMAD.HI.U32 R3, R207, R6, RZ ;  /* 0x00000006cf037227 */ /* 0x000fc800078e00ff */
[----:B------:R-:W-:Y:S02]  /*2b00*/  IMAD.MOV R4, RZ, RZ, -R4 ;  /* 0x000000ffff047224 */ /* 0x000fe400078e0a04 */
[----:B------:R-:W-:Y:S02]  /*2b10*/  VIADD R9, R0, 0x33 ;  /* 0x0000003300097836 */ /* 0x000fe40000000000 */
[----:B------:R-:W-:Y:S02]  /*2b20*/  IMAD.MOV R197, RZ, RZ, -R3 ;  /* 0x000000ffffc57224 */ /* 0x000fe400078e0a03 */
[C---:B------:R-:W-:Y:S01]  /*2b30*/  IMAD R195, R201.reuse, R4, R8 ;  /* 0x00000004c9c37224 */ /* 0x040fe200078e0208 */
[----:B------:R-:W-:Y:S01]  /*2b40*/  IABS R8, R9 ;  /* 0x0000000900087213 */ /* 0x000fe20000000000 */
[----:B------:R-:W-:Y:S02]  /*2b50*/  IMAD R197, R201, R197, R6 ;  /* 0x000000c5c9c57224 */ /* 0x000fe400078e0206 */
[--C-:B------:R-:W-:Y:S01]  /*2b60*/  @!P6 IMAD.IADD R209, R209, 0x1, -R201.reuse ;  /* 0x00000001d1d1e824 */ /* 0x100fe200078e0ac9 */
[C---:B------:R-:W-:Y:S01]  /*2b70*/  ISETP.GT.U32.AND P6, PT, R201.reuse, R195, PT ;  /* 0x000000c3c900720c */ /* 0x040fe20003fc4070 */
[----:B------:R-:W-:Y:S01]  /*2b80*/  @!P2 IMAD.IADD R192, R192, 0x1, -R201 ;  /* 0x00000001c0c0a824 */ /* 0x000fe200078e0ac9 */
[----:B------:R-:W-:Y:S01]  /*2b90*/  ISETP.GT.U32.AND P2, PT, R201, R197, PT ;  /* 0x000000c5c900720c */ /* 0x000fe20003f44070 */
[----:B------:R-:W-:-:S04]  /*2ba0*/  IMAD.HI.U32 R3, R207, R8, RZ ;  /* 0x00000008cf037227 */ /* 0x000fc800078e00ff */
[----:B------:R-:W-:-:S04]  /*2bb0*/  IMAD.HI.U32 R4, R207, R202, RZ ;  /* 0x000000cacf047227 */ /* 0x000fc800078e00ff */
[----:B------:R-:W-:Y:S02]  /*2bc0*/  IMAD.MOV R199, RZ, RZ, -R3 ;  /* 0x000000ffffc77224 */ /* 0x000fe400078e0a03 */
[----:B------:R-:W-:Y:S02]  /*2bd0*/  IMAD.MOV R4, RZ, RZ, -R4 ;  /* 0x000000ffff047224 */ /* 0x000fe400078e0a04 */
[C---:B------:R-:W-:Y:S02]  /*2be0*/  VIADD R12, R0.reuse, 0x35 ;  /* 0x00000035000c7836 */ /* 0x040fe40000000000 */
[C---:B------:R-:W-:Y:S02]  /*2bf0*/  IMAD R199, R201.reuse, R199, R8 ;  /* 0x000000c7c9c77224 */ /* 0x040fe400078e0208 */
[----:B------:R-:W-:Y:S01]  /*2c00*/  IMAD R202, R201, R4, R202 ;  /* 0x00000004c9ca7224 */ /* 0x000fe200078e02ca */
[----:B------:R-:W-:Y:S01]  /*2c10*/  IABS R208, R12 ;  /* 0x0000000c00d07213 */ /* 0x000fe20000000000 */
[--C-:B------:R-:W-:Y:S01]  /*2c20*/  @!P6 IMAD.IADD R195, R195, 0x1, -R201.reuse ;  /* 0x00000001c3c3e824 */ /* 0x100fe200078e0ac9 */
[----:B------:R-:W-:Y:S01]  /*2c30*/  ISETP.GT.U32.AND P6, PT, R201, R199, PT ;  /* 0x000000c7c900720c */ /* 0x000fe20003fc4070 */
[----:B------:R-:W-:Y:S01]  /*2c40*/  @!P2 IMAD.IADD R197, R197, 0x1, -R201 ;  /* 0x00000001c5c5a824 */ /* 0x000fe200078e0ac9 */
[C---:B------:R-:W-:Y:S01]  /*2c50*/  ISETP.GT.U32.AND P2, PT, R201.reuse, R192, PT ;  /* 0x000000c0c900720c */ /* 0x040fe20003f44070 */
[----:B------:R-:W-:Y:S01]  /*2c60*/  @!P0 IMAD.MOV R209, RZ, RZ, -R209 ;  /* 0x000000ffffd18224 */ /* 0x000fe200078e0ad1 */
[----:B------:R-:W-:Y:S01]  /*2c70*/  ISETP.GT.U32.AND P0, PT, R201, R202, PT ;  /* 0x000000cac900720c */ /* 0x000fe20003f04070 */
[----:B------:R-:W-:Y:S01]  /*2c80*/  @!P5 IMAD.MOV R246, RZ, RZ, -R246 ;  /* 0x000000fffff6d224 */ /* 0x000fe200078e0af6 */
[----:B------:R-:W-:Y:S01]  /*2c90*/  ISETP.GE.AND P5, PT, R5, RZ, PT ;  /* 0x000000ff0500720c */ /* 0x000fe20003fa6270 */
[----:B------:R-:W-:-:S02]  /*2ca0*/  VIADD R13, R0, 0x36 ;  /* 0x00000036000d7836 */ /* 0x000fc40000000000 */
[----:B------:R-:W-:-:S03]  /*2cb0*/  IMAD.HI.U32 R5, R207, R208, RZ ;  /* 0x000000d0cf057227 */ /* 0x000fc600078e00ff */
[----:B------:R-:W-:Y:S01]  /*2cc0*/  IABS R10, R13 ;  /* 0x0000000d000a7213 */ /* 0x000fe20000000000 */
[----:B------:R-:W-:Y:S01]  /*2cd0*/  @!P1 IMAD.MOV R247, RZ, RZ, -R247 ;  /* 0x000000fffff79224 */ /* 0x000fe200078e0af7 */
[C---:B------:R-:W-:Y:S01]  /*2ce0*/  ISETP.GT.U32.AND P1, PT, R201.reuse, R195, PT ;  /* 0x000000c3c900720c */ /* 0x040fe20003f24070 */
[----:B------:R-:W-:Y:S02]  /*2cf0*/  IMAD.MOV R5, RZ, RZ, -R5 ;  /* 0x000000ffff057224 */ /* 0x000fe400078e0a05 */
[C---:B------:R-:W-:Y:S02]  /*2d00*/  VIADD R8, R0.reuse, 0x38 ;  /* 0x0000003800087836 */ /* 0x040fe40000000000 */
[----:B------:R-:W-:Y:S02]  /*2d10*/  IMAD R208, R201, R5, R208 ;  /* 0x00000005c9d07224 */ /* 0x000fe400078e02d0 */
[--C-:B------:R-:W-:Y:S01]  /*2d20*/  @!P6 IMAD.IADD R199, R199, 0x1, -R201.reuse ;  /* 0x00000001c7c7e824 */ /* 0x100fe200078e0ac9 */
[C---:B------:R-:W-:Y:S01]  /*2d30*/  ISETP.GT.U32.AND P6, PT, R201.reuse, R197, PT ;  /* 0x000000c5c900720c */ /* 0x040fe20003fc4070 */
[----:B------:R-:W-:Y:S01]  /*2d40*/  VIADD R5, R0, 0x37 ;  /* 0x0000003700057836 */ /* 0x000fe20000000000 */
[----:B------:R-:W-:Y:S01]  /*2d50*/  IABS R210, R8 ;  /* 0x0000000800d27213 */ /* 0x000fe20000000000 */
[--C-:B------:R-:W-:Y:S01]  /*2d60*/  @!P2 IMAD.IADD R192, R192, 0x1, -R201.reuse ;  /* 0x00000001c0c0a824 */ /* 0x100fe200078e0ac9 */
[----:B------:R-:W-:Y:S01]  /*2d70*/  ISETP.GT.U32.AND P2, PT, R201, R208, PT ;  /* 0x000000d0c900720c */ /* 0x000fe20003f44070 */
[----:B------:R-:W-:Y:S01]  /*2d80*/  @!P0 IMAD.IADD R202, R202, 0x1, -R201 ;  /* 0x00000001caca8824 */ /* 0x000fe200078e0ac9 */
[----:B------:R-:W-:Y:S01]  /*2d90*/  IABS R214, R5 ;  /* 0x0000000500d67213 */ /* 0x000fe20000000000 */
[----:B------:R-:W-:Y:S01]  /*2da0*/  IMAD.HI.U32 R3, R207, R10, RZ ;  /* 0x0000000acf037227 */ /* 0x000fe200078e00ff */
[----:B------:R-:W-:-:S03]  /*2db0*/  ISETP.GE.AND P0, PT, R11, RZ, PT ;  /* 0x000000ff0b00720c */ /* 0x000fc60003f06270 */
[----:B------:R-:W-:Y:S01]  /*2dc0*/  @!P5 IMAD.MOV R192, RZ, RZ, -R192 ;  /* 0x000000ffffc0d224 */ /* 0x000fe200078e0ac0 */
[----:B------:R-:W-:Y:S01]  /*2dd0*/  ISETP.GT.U32.AND P5, PT, R201, R202, PT ;  /* 0x000000cac900720c */ /* 0x000fe20003fa4070 */
[----:B------:R-:W-:Y:S02]  /*2de0*/  IMAD.MOV R3, RZ, RZ, -R3 ;  /* 0x000000ffff037224 */ /* 0x000fe400078e0a03 */
[----:B------:R-:W-:-:S04]  /*2df0*/  IMAD.HI.U32 R4, R207, R210, RZ ;  /* 0x000000d2cf047227 */ /* 0x000fc800078e00ff */
[----:B------:R-:W-:Y:S01]  /*2e00*/  @!P4 IMAD.MOV R248, RZ, RZ, -R248 ;  /* 0x000000fffff8c224 */ /* 0x000fe200078e0af8 */
[----:B------:R-:W-:Y:S01]  /*2e10*/  ISETP.GT.U32.AND P4, PT, R201, R199, PT ;  /* 0x000000c7c900720c */ /* 0x000fe20003f84070 */
[----:B------:R-:W-:Y:S01]  /*2e20*/  @!P1 IMAD.IADD R195, R195, 0x1, -R201 ;  /* 0x00000001c3c39824 */ /* 0x000fe200078e0ac9 */
[----:B------:R-:W-:Y:S01]  /*2e30*/  ISETP.GE.AND P1, PT, R7, RZ, PT ;  /* 0x000000ff0700720c */ /* 0x000fe20003f26270 */
[----:B------:R-:W-:Y:S02]  /*2e40*/  IMAD R213, R201, R3, R10 ;  /* 0x00000003c9d57224 */ /* 0x000fe400078e020a */
[----:B------:R-:W-:-:S04]  /*2e50*/  IMAD.HI.U32 R3, R207, R214, RZ ;  /* 0x000000d6cf037227 */ /* 0x000fc800078e00ff */
[----:B------:R-:W-:Y:S02]  /*2e60*/  IMAD.MOV R4, RZ, RZ, -R4 ;  /* 0x000000ffff047224 */ /* 0x000fe400078e0a04 */
[----:B------:R-:W-:Y:S01]  /*2e70*/  @!P6 IMAD.IADD R197, R197, 0x1, -R201 ;  /* 0x00000001c5c5e824 */ /* 0x000fe200078e0ac9 */
[C---:B------:R-:W-:Y:S01]  /*2e80*/  ISETP.GT.U32.AND P6, PT, R201.reuse, R213, PT ;  /* 0x000000d5c900720c */ /* 0x040fe20003fc4070 */
[----:B------:R-:W-:Y:S02]  /*2e90*/  IMAD.MOV R3, RZ, RZ, -R3 ;  /* 0x000000ffff037224 */ /* 0x000fe400078e0a03 */
[C---:B------:R-:W-:Y:S02]  /*2ea0*/  IMAD R210, R201.reuse, R4, R210 ;  /* 0x00000004c9d27224 */ /* 0x040fe400078e02d2 */
[C---:B------:R-:W-:Y:S02]  /*2eb0*/  IMAD R214, R201.reuse, R3, R214 ;  /* 0x00000003c9d67224 */ /* 0x040fe400078e02d6 */
[--C-:B------:R-:W-:Y:S01]  /*2ec0*/  @!P5 IMAD.IADD R202, R202, 0x1, -R201.reuse ;  /* 0x00000001cacad824 */ /* 0x100fe200078e0ac9 */
[----:B------:R-:W-:Y:S01]  /*2ed0*/  ISETP.GT.U32.AND P5, PT, R201, R210, PT ;  /* 0x000000d2c900720c */ /* 0x000fe20003fa4070 */
[----:B------:R-:W-:Y:S01]  /*2ee0*/  @!P4 IMAD.IADD R199, R199, 0x1, -R201 ;  /* 0x00000001c7c7c824 */ /* 0x000fe200078e0ac9 */
[----:B------:R-:W-:Y:S01]  /*2ef0*/  ISETP.GE.AND P4, PT, R9, RZ, PT ;  /* 0x000000ff0900720c */ /* 0x000fe20003f86270 */
[----:B------:R-:W-:Y:S01]  /*2f00*/  @!P1 IMAD.MOV R197, RZ, RZ, -R197 ;  /* 0x000000ffffc59224 */ /* 0x000fe200078e0ac5 */
[----:B------:R-:W-:Y:S01]  /*2f10*/  ISETP.GT.U32.AND P1, PT, R201, R214, PT ;  /* 0x000000d6c900720c */ /* 0x000fe20003f24070 */
[----:B------:R-:W-:-:S02]  /*2f20*/  VIADD R4, R0, 0x39 ;  /* 0x0000003900047836 */ /* 0x000fc40000000000 */
[--C-:B------:R-:W-:Y:S02]  /*2f30*/  @!P6 IMAD.IADD R213, R213, 0x1, -R201.reuse ;  /* 0x00000001d5d5e824 */ /* 0x100fe400078e0ac9 */
[----:B------:R-:W-:Y:S01]  /*2f40*/  VIADD R7, R0, 0x3a ;  /* 0x0000003a00077836 */ /* 0x000fe20000000000 */
[----:B------:R-:W-:Y:S01]  /*2f50*/  IABS R212, R4 ;  /* 0x0000000400d47213 */ /* 0x000fe20000000000 */
[--C-:B------:R-:W-:Y:S01]  /*2f60*/  @!P2 IMAD.IADD R208, R208, 0x1, -R201.reuse ;  /* 0x00000001d0d0a824 */ /* 0x100fe200078e0ac9 */
[----:B------:R-:W-:Y:S01]  /*2f70*/  ISETP.GT.U32.AND P6, PT, R201, R213, PT ;  /* 0x000000d5c900720c */ /* 0x000fe20003fc4070 */
[----:B------:R-:W-:Y:S01]  /*2f80*/  @!P5 IMAD.IADD R210, R210, 0x1, -R201 ;  /* 0x00000001d2d2d824 */ /* 0x000fe200078e0ac9 */
[----:B------:R-:W-:Y:S01]  /*2f90*/  IABS R6, R7 ;  /* 0x0000000700067213 */ /* 0x000fe20000000000 */
[----:B------:R-:W-:Y:S01]  /*2fa0*/  @!P4 IMAD.MOV R199, RZ, RZ, -R199 ;  /* 0x000000ffffc7c224 */ /* 0x000fe200078e0ac7 */
[----:B------:R-:W-:Y:S01]  /*2fb0*/  ISETP.GE.AND P4, PT, R13, RZ, PT ;  /* 0x000000ff0d00720c */ /* 0x000fe20003f86270 */
[----:B------:R-:W-:Y:S01]  /*2fc0*/  @!P1 IMAD.IADD R214, R214, 0x1, -R201 ;  /* 0x00000001d6d69824 */ /* 0x000fe200078e0ac9 */
[----:B------:R-:W-:Y:S01]  /*2fd0*/  ISETP.GE.AND P1, PT, R4, RZ, PT ;  /* 0x000000ff0400720c */ /* 0x000fe20003f26270 */
[----:B------:R-:W-:Y:S01]  /*2fe0*/  IMAD.HI.U32 R3, R207, R212, RZ ;  /* 0x000000d4cf037227 */ /* 0x000fe200078e00ff */
[----:B------:R-:W-:-:S02]  /*2ff0*/  ISETP.GT.U32.AND P5, PT, R201, R210, PT ;  /* 0x000000d2c900720c */ /* 0x000fc40003fa4070 */
[----:B------:R-:W-:Y:S01]  /*3000*/  ISETP.GE.AND P2, PT, R12, RZ, PT ;  /* 0x000000ff0c00720c */ /* 0x000fe20003f46270 */
[----:B------:R-:W-:-:S04]  /*3010*/  IMAD.HI.U32 R4, R207, R6, RZ ;  /* 0x00000006cf047227 */ /* 0x000fc800078e00ff */
[----:B------:R-:W-:Y:S01]  /*3020*/  @!P3 IMAD.MOV R195, RZ, RZ, -R195 ;  /* 0x000000ffffc3b224 */ /* 0x000fe200078e0ac3 */
[----:B------:R-:W-:Y:S01]  /*3030*/  ISETP.GT.U32.AND P3, PT, R201, R208, PT ;  /* 0x000000d0c900720c */ /* 0x000fe20003f64070 */
[----:B------:R-:W-:Y:S02]  /*3040*/  IMAD.MOV R3, RZ, RZ, -R3 ;  /* 0x000000ffff037224 */ /* 0x000fe400078e0a03 */
[----:B------:R-:W-:Y:S02]  /*3050*/  IMAD.MOV R4, RZ, RZ, -R4 ;  /* 0x000000ffff047224 */ /* 0x000fe400078e0a04 */
[----:B------:R-:W-:Y:S01]  /*3060*/  @!P6 IMAD.IADD R213, R213, 0x1, -R201 ;  /* 0x00000001d5d5e824 */ /* 0x000fe200078e0ac9 */
[----:B------:R-:W-:Y:S01]  /*3070*/  ISETP.GE.AND P6, PT, R8, RZ, PT ;  /* 0x000000ff0800720c */ /* 0x000fe20003fc6270 */
[C---:B------:R-:W-:Y:S02]  /*3080*/  IMAD R212, R201.reuse, R3, R212 ;  /* 0x00000003c9d47224 */ /* 0x040fe400078e02d4 */
[----:B------:R-:W-:-:S02]  /*3090*/  IMAD R211, R201, R4, R6 ;  /* 0x00000004c9d37224 */ /* 0x000fc400078e0206 */
[----:B------:R-:W-:Y:S01]  /*30a0*/  @!P0 IMAD.MOV R202, RZ, RZ, -R202 ;  /* 0x000000ffffca8224 */ /* 0x000fe200078e0aca */
[C---:B------:R-:W-:Y:S01]  /*30b0*/  ISETP.GT.U32.AND P0, PT, R201.reuse, R214, PT ;  /* 0x000000d6c900720c */ /* 0x040fe20003f04070 */
[----:B------:R-:W-:Y:S01]  /*30c0*/  @!P4 IMAD.MOV R213, RZ, RZ, -R213 ;  /* 0x000000ffffd5c224 */ /* 0x000fe200078e0ad5 */
[C---:B------:R-:W-:Y:S01]  /*30d0*/  ISETP.GT.U32.AND P4, PT, R201.reuse, R212, PT ;  /* 0x000000d4c900720c */ /* 0x040fe20003f84070 */
[--C-:B------:R-:W-:Y:S01]  /*30e0*/  @!P5 IMAD.IADD R210, R210, 0x1, -R201.reuse ;  /* 0x00000001d2d2d824 */ /* 0x100fe200078e0ac9 */
[----:B------:R-:W-:Y:S01]  /*30f0*/  ISETP.GT.U32.AND P5, PT, R201, R211, PT ;  /* 0x000000d3c900720c */ /* 0x000fe20003fa4070 */
[----:B------:R-:W-:Y:S01]  /*3100*/  @!P3 IMAD.IADD R208, R208, 0x1, -R201 ;  /* 0x00000001d0d0b824 */ /* 0x000fe200078e0ac9 */
[----:B------:R-:W-:Y:S01]  /*3110*/  ISETP.GE.AND P3, PT, R5, RZ, PT ;  /* 0x000000ff0500720c */ /* 0x000fe20003f66270 */
[C---:B------:R-:W-:Y:S02]  /*3120*/  VIADD R4, R0.reuse, 0x3c ;  /* 0x0000003c00047836 */ /* 0x040fe40000000000 */
[----:B------:R-:W-:-:S02]  /*3130*/  VIADD R3, R0, 0x3b ;  /* 0x0000003b00037836 */ /* 0x000fc40000000000 */
[----:B------:R-:W-:Y:S01]  /*3140*/  VIADD R5, R0, 0x3d ;  /* 0x0000003d00057836 */ /* 0x000fe20000000000 */
[----:B------:R-:W-:Y:S01]  /*3150*/  IABS R10, R4 ;  /* 0x00000004000a7213 */ /* 0x000fe20000000000 */
[--C-:B------:R-:W-:Y:S01]  /*3160*/  @!P0 IMAD.IADD R214, R214, 0x1, -R201.reuse ;  /* 0x00000001d6d68824 */ /* 0x100fe200078e0ac9 */
[----:B------:R-:W-:Y:S01]  /*3170*/  IABS R8, R3 ;  /* 0x0000000300087213 */ /* 0x000fe20000000000 */
[--C-:B------:R-:W-:Y:S01]  /*3180*/  @!P4 IMAD.IADD R212, R212, 0x1, -R201.reuse ;  /* 0x00000001d4d4c824 */ /* 0x100fe200078e0ac9 */
[----:B------:R-:W-:Y:S01]  /*3190*/  IABS R12, R5 ;  /* 0x00000005000c7213 */ /* 0x000fe20000000000 */
[----:B------:R-:W-:Y:S01]  /*31a0*/  @!P5 IMAD.IADD R211, R211, 0x1, -R201 ;  /* 0x00000001d3d3d824 */ /* 0x000fe200078e0ac9 */
[----:B------:R-:W-:Y:S01]  /*31b0*/  ISETP.GE.AND P4, PT, R4, RZ, PT ;  /* 0x000000ff0400720c */ /* 0x000fe20003f86270 */
[----:B------:R-:W-:Y:S01]  /*31c0*/  @!P3 IMAD.MOV R214, RZ, RZ, -R214 ;  /* 0x000000ffffd6b224 */ /* 0x000fe200078e0ad6 */
[----:B------:R-:W-:Y:S01]  /*31d0*/  ISETP.GT.U32.AND P3, PT, R201, R212, PT ;  /* 0x000000d4c900720c */ /* 0x000fe20003f64070 */
[----:B------:R-:W-:Y:S01]  /*31e0*/  IMAD.HI.U32 R4, R207, R10, RZ ;  /* 0x0000000acf047227 */ /* 0x000fe200078e00ff */
[----:B------:R-:W-:-:S02]  /*31f0*/  ISETP.GT.U32.AND P5, PT, R201, R211, PT ;  /* 0x000000d3c900720c */ /* 0x000fc40003fa4070 */
[----:B------:R-:W-:Y:S01]  /*3200*/  ISETP.GE.AND P0, PT, R3, RZ, PT ;  /* 0x000000ff0300720c */ /* 0x000fe20003f06270 */
[----:B------:R-:W-:-:S04]  /*3210*/  IMAD.HI.U32 R3, R207, R8, RZ ;  /* 0x00000008cf037227 */ /* 0x000fc800078e00ff */
[----:B------:R-:W-:-:S04]  /*3220*/  IMAD.HI.U32 R6, R207, R12, RZ ;  /* 0x0000000ccf067227 */ /* 0x000fc800078e00ff */
[----:B------:R-:W-:Y:S02]  /*3230*/  IMAD.MOV R4, RZ, RZ, -R4 ;  /* 0x000000ffff047224 */ /* 0x000fe400078e0a04 */
[----:B------:R-:W-:Y:S01]  /*3240*/  @!P2 IMAD.MOV R208, RZ, RZ, -R208 ;  /* 0x000000ffffd0a224 */ /* 0x000fe200078e0ad0 */
[----:B------:R-:W-:Y:S01]  /*3250*/  ISETP.GE.AND P2, PT, R7, RZ, PT ;  /* 0x000000ff0700720c */ /* 0x000fe20003f46270 */
[----:B------:R-:W-:Y:S02]  /*3260*/  IMAD.MOV R3, RZ, RZ, -R3 ;  /* 0x000000ffff037224 */ /* 0x000fe400078e0a03 */
[----:B------:R-:W-:Y:S02]  /*3270*/  IMAD.MOV R7, RZ, RZ, -R6 ;  /* 0x000000ffff077224 */ /* 0x000fe400078e0a06 */
[----:B------:R-:W-:Y:S01]  /*3280*/  @!P6 IMAD.MOV R210, RZ, RZ, -R210 ;  /* 0x000000ffffd2e224 */ /* 0x000fe200078e0ad2 */
[----:B------:R-:W-:Y:S01]  /*3290*/  ISETP.GE.AND P6, PT, R5, RZ, PT ;  /* 0x000000ff0500720c */ /* 0x000fe20003fc6270 */
[----:B------:R-:W-:-:S02]  /*32a0*/  IMAD R6, R201, R4, R10 ;  /* 0x00000004c9067224 */ /* 0x000fc400078e020a */
[C---:B------:R-:W-:Y:S02]  /*32b0*/  IMAD R5, R201.reuse, R3, R8 ;  /* 0x00000003c9057224 */ /* 0x040fe400078e0208 */
[--C-:B------:R-:W-:Y:S02]  /*32c0*/  @!P3 IMAD.IADD R212, R212, 0x1, -R201.reuse ;  /* 0x00000001d4d4b824 */ /* 0x100fe400078e0ac9 */
[C---:B------:R-:W-:Y:S01]  /*32d0*/  IMAD R7, R201.reuse, R7, R12 ;  /* 0x00000007c9077224 */ /* 0x040fe200078e020c */
[----:B------:R-:W-:Y:S01]  /*32e0*/  ISETP.GT.U32.AND P3, PT, R201, R5, PT ;  /* 0x00000005c900720c */ /* 0x000fe20003f64070 */
[----:B------:R-:W-:Y:S01]  /*32f0*/  @!P5 IMAD.IADD R211, R211, 0x1, -R201 ;  /* 0x00000001d3d3d824 */ /* 0x000fe200078e0ac9 */
[C---:B------:R-:W-:Y:S01]  /*3300*/  ISETP.GT.U32.AND P5, PT, R201.reuse, R6, PT ;  /* 0x00000006c900720c */ /* 0x040fe20003fa4070 */
[----:B------:R-:W-:Y:S01]  /*3310*/  @!P1 IMAD.MOV R212, RZ, RZ, -R212 ;  /* 0x000000ffffd49224 */ /* 0x000fe200078e0ad4 */
[----:B------:R-:W-:Y:S01]  /*3320*/  ISETP.GT.U32.AND P1, PT, R201, R7, PT ;  /* 0x00000007c900720c */ /* 0x000fe20003f24070 */
[----:B------:R-:W-:-:S02]  /*3330*/  VIADD R4, R0, 0x3e ;  /* 0x0000003e00047836 */ /* 0x000fc40000000000 */
[C---:B------:R-:W-:Y:S02]  /*3340*/  VIADD R13, R0.reuse, 0x40 ;  /* 0x00000040000d7836 */ /* 0x040fe40000000000 */
[C---:B------:R-:W-:Y:S01]  /*3350*/  VIADD R9, R0.reuse, 0x3f ;  /* 0x0000003f00097836 */ /* 0x040fe20000000000 */
[----:B------:R-:W-:Y:S01]  /*3360*/  IABS R8, R4 ;  /* 0x0000000400087213 */ /* 0x000fe20000000000 */
[----:B------:R-:W-:Y:S01]  /*3370*/  VIADD R15, R0, 0x41 ;  /* 0x00000041000f7836 */ /* 0x000fe20000000000 */
[----:B------:R-:W-:Y:S01]  /*3380*/  IABS R14, R13 ;  /* 0x0000000d000e7213 */ /* 0x000fe20000000000 */
[--C-:B------:R-:W-:Y:S01]  /*3390*/  @!P3 IMAD.IADD R5, R5, 0x1, -R201.reuse ;  /* 0x000000010505b824 */ /* 0x100fe200078e0ac9 */
[----:B------:R-:W-:Y:S01]  /*33a0*/  IABS R12, R9 ;  /* 0x00000009000c7213 */ /* 0x000fe20000000000 */
[----:B------:R-:W-:Y:S01]  /*33b0*/  @!P5 IMAD.IADD R6, R6, 0x1, -R201 ;  /* 0x000000010606d824 */ /* 0x000fe200078e0ac9 */
[----:B------:R-:W-:Y:S01]  /*33c0*/  IABS R16, R15 ;  /* 0x0000000f00107213 */ /* 0x000fe20000000000 */
[----:B------:R-:W-:Y:S01]  /*33d0*/  IMAD.HI.U32 R3, R207, R8, RZ ;  /* 0x00000008cf037227 */ /* 0x000fe200078e00ff */
[----:B------:R-:W-:-:S02]  /*33e0*/  ISETP.GT.U32.AND P3, PT, R201, R5, PT ;  /* 0x00000005c900720c */ /* 0x000fc40003f64070 */
[----:B------:R-:W-:Y:S01]  /*33f0*/  ISETP.GT.U32.AND P5, PT, R201, R6, PT ;  /* 0x00000006c900720c */ /* 0x000fe20003fa4070 */
[----:B------:R-:W-:Y:S02]  /*3400*/  @!P1 IMAD.IADD R7, R7, 0x1, -R201 ;  /* 0x0000000107079824 */ /* 0x000fe400078e0ac9 */
[----:B------:R-:W-:Y:S02]  /*3410*/  IMAD.MOV R3, RZ, RZ, -R3 ;  /* 0x000000ffff037224 */ /* 0x000fe400078e0a03 */
[----:B------:R-:W-:Y:S01]  /*3420*/  @!P2 IMAD.MOV R211, RZ, RZ, -R211 ;  /* 0x000000ffffd3a224 */ /* 0x000fe200078e0ad3 */
[----:B------:R-:W-:Y:S01]  /*3430*/  ISETP.GE.AND P2, PT, R4, RZ, PT ;  /* 0x000000ff0400720c */ /* 0x000fe20003f46270 */
[----:B------:R-:W-:Y:S01]  /*3440*/  IMAD.HI.U32 R4, R207, R14, RZ ;  /* 0x0000000ecf047227 */ /* 0x000fe200078e00ff */
[----:B------:R-:W-:-:S03]  /*3450*/  ISETP.GT.U32.AND P1, PT, R201, R7, PT ;  /* 0x00000007c900720c */ /* 0x000fc60003f24070 */
[----:B------:R-:W-:Y:S02]  /*3460*/  IMAD R8, R201, R3, R8 ;  /* 0x00000003c9087224 */ /* 0x000fe400078e0208 */
[----:B------:R-:W-:-:S04]  /*3470*/  IMAD.HI.U32 R3, R207, R12, RZ ;  /* 0x0000000ccf037227 */ /* 0x000fc800078e00ff */
[----:B------:R-:W-:-:S04]  /*3480*/  IMAD.HI.U32 R10, R207, R16, RZ ;  /* 0x00000010cf0a7227 */ /* 0x000fc800078e00ff */
[----:B------:R-:W-:Y:S02]  /*3490*/  IMAD.MOV R4, RZ, RZ, -R4 ;  /* 0x000000ffff047224 */ /* 0x000fe400078e0a04 */
[----:B------:R-:W-:Y:S02]  /*34a0*/  IMAD.MOV R3, RZ, RZ, -R3 ;  /* 0x000000ffff037224 */ /* 0x000fe400078e0a03 */
[----:B------:R-:W-:Y:S02]  /*34b0*/  IMAD.MOV R11, RZ, RZ, -R10 ;  /* 0x000000ffff0b7224 */ /* 0x000fe400078e0a0a */
[----:B------:R-:W-:Y:S02]  /*34c0*/  IMAD R10, R201, R4, R14 ;  /* 0x00000004c90a7224 */ /* 0x000fe400078e020e */
[--C-:B------:R-:W-:Y:S01]  /*34d0*/  @!P5 IMAD.IADD R6, R6, 0x1, -R201.reuse ;  /* 0x000000010606d824 */ /* 0x100fe200078e0ac9 */
[----:B------:R-:W-:Y:S01]  /*34e0*/  ISETP.GE.AND P5, PT, R9, RZ, PT ;  /* 0x000000ff0900720c */ /* 0x000fe20003fa6270 */
[----:B------:R-:W-:Y:S01]  /*34f0*/  @!P3 IMAD.IADD R5, R5, 0x1, -R201 ;  /* 0x000000010505b824 */ /* 0x000fe200078e0ac9 */
[C---:B------:R-:W-:Y:S01]  /*3500*/  ISETP.GT.U32.AND P3, PT, R201.reuse, R8, PT ;  /* 0x00000008c900720c */ /* 0x040fe20003f64070 */
[----:B------:R-:W-:-:S02]  /*3510*/  IMAD R9, R201, R3, R12 ;  /* 0x00000003c9097224 */ /* 0x000fc400078e020c */
[----:B------:R-:W-:Y:S02]  /*3520*/  IMAD R11, R201, R11, R16 ;  /* 0x0000000bc90b7224 */ /* 0x000fe400078e0210 */
[----:B------:R-:W-:Y:S01]  /*3530*/  @!P1 IMAD.IADD R7, R7, 0x1, -R201 ;  /* 0x0000000107079824 */ /* 0x000fe200078e0ac9 */
[C---:B------:R-:W-:Y:S01]  /*3540*/  ISETP.GT.U32.AND P1, PT, R201.reuse, R10, PT ;  /* 0x0000000ac900720c */ /* 0x040fe20003f24070 */
[C---:B------:R-:W-:Y:S02]  /*3550*/  VIADD R14, R0.reuse, 0x42 ;  /* 0x00000042000e7836 */ /* 0x040fe40000000000 */
[----:B------:R-:W-:Y:S01]  /*3560*/  @!P0 IMAD.MOV R5, RZ, RZ, -R5 ;  /* 0x000000ffff058224 */ /* 0x000fe200078e0a05 */
[C---:B------:R-:W-:Y:S01]  /*3570*/  ISETP.GT.U32.AND P0, PT, R201.reuse, R9, PT ;  /* 0x00000009c900720c */ /* 0x040fe20003f04070 */
[----:B------:R-:W-:Y:S01]  /*3580*/  @!P6 IMAD.MOV R7, RZ, RZ, -R7 ;  /* 0x000000ffff07e224 */ /* 0x000fe200078e0a07 */
[----:B------:R-:W-:Y:S01]  /*3590*/  ISETP.GT.U32.AND P6, PT, R201, R11, PT ;  /* 0x0000000bc900720c */ /* 0x000fe20003fc4070 */
[----:B------:R-:W-:Y:S01]  /*35a0*/  VIADD R17, R0, 0x43 ;  /* 0x0000004300117836 */ /* 0x000fe20000000000 */
[----:B------:R-:W-:Y:S01]  /*35b0*/  IABS R12, R14 ;  /* 0x0000000e000c7213 */ /* 0x000fe20000000000 */
[----:B------:R-:W-:-:S02]  /*35c0*/  @!P3 IMAD.IADD R8, R8, 0x1, -R201 ;  /* 0x000000010808b824 */ /* 0x000fc400078e0ac9 */
[----:B------:R-:W-:Y:S01]  /*35d0*/  @!P4 IMAD.MOV R6, RZ, RZ, -R6 ;  /* 0x000000ffff06c224 */ /* 0x000fe200078e0a06 */
[----:B------:R-:W-:Y:S01]  /*35e0*/  IABS R4, R17 ;  /* 0x0000001100047213 */ /* 0x000fe20000000000 */
[----:B------:R-:W-:Y:S01]  /*35f0*/  IMAD.HI.U32 R3, R207, R12, RZ ;  /* 0x0000000ccf037227 */ /* 0x000fe200078e00ff */
[----:B------:R-:W-:Y:S02]  /*3600*/  ISETP.GT.U32.AND P3, PT, R201, R8, PT ;  /* 0x00000008c900720c */ /* 0x000fe40003f64070 */
[----:B------:R-:W-:Y:S01]  /*3610*/  ISETP.GE.AND P4, PT, R13, RZ, PT ;  /* 0x000000ff0d00720c */ /* 0x000fe20003f86270 */
[----:B------:R-:W-:Y:S02]  /*3620*/  @!P1 IMAD.IADD R10, R10, 0x1, -R201 ;  /* 0x000000010a0a9824 */ /* 0x000fe400078e0ac9 */
[----:B------:R-:W-:Y:S02]  /*3630*/  IMAD.MOV R3, RZ, RZ, -R3 ;  /* 0x000000ffff037224 */ /* 0x000fe400078e0a03 */
[--C-:B------:R-:W-:Y:S01]  /*3640*/  @!P0 IMAD.IADD R9, R9, 0x1, -R201.reuse ;  /* 0x0000000109098824 */ /* 0x100fe200078e0ac9 */
[----:B------:R-:W-:Y:S01]  /*3650*/  ISETP.GE.AND P0, PT, R14, RZ, PT ;  /* 0x000000ff0e00720c */ /* 0x000fe20003f06270 */
[----:B------:R-:W-:Y:S01]  /*3660*/  @!P6 IMAD.IADD R11, R11, 0x1, -R201 ;  /* 0x000000010b0be824 */ /* 0x000fe200078e0ac9 */
[C---:B------:R-:W-:Y:S01]  /*3670*/  ISETP.GT.U32.AND P6, PT, R201.reuse, R10, PT ;  /* 0x0000000ac900720c */ /* 0x040fe20003fc4070 */
[C---:B------:R-:W-:Y:S01]  /*3680*/  IMAD R12, R201.reuse, R3, R12 ;  /* 0x00000003c90c7224 */ /* 0x040fe200078e020c */
[----:B------:R-:W-:Y:S01]  /*3690*/  ISETP.GT.U32.AND P1, PT, R201, R9, PT ;  /* 0x00000009c900720c */ /* 0x000fe20003f24070 */
[----:B------:R-:W-:-:S04]  /*36a0*/  IMAD.HI.U32 R3, R207, R4, RZ ;  /* 0x00000004cf037227 */ /* 0x000fc800078e00ff */
[----:B------:R-:W-:Y:S02]  /*36b0*/  IMAD.MOV R3, RZ, RZ, -R3 ;  /* 0x000000ffff037224 */ /* 0x000fe400078e0a03 */
[--C-:B------:R-:W-:Y:S01]  /*36c0*/  @!P3 IMAD.IADD R8, R8, 0x1, -R201.reuse ;  /* 0x000000010808b824 */ /* 0x100fe200078e0ac9 */
[----:B------:R-:W-:Y:S01]  /*36d0*/  ISETP.GE.AND P3, PT, R15, RZ, PT ;  /* 0x000000ff0f00720c */ /* 0x000fe20003f66270 */
[C---:B------:R-:W-:Y:S02]  /*36e0*/  IMAD R13, R201.reuse, R3, R4 ;  /* 0x00000003c90d7224 */ /* 0x040fe400078e0204 */
[--C-:B------:R-:W-:Y:S02]  /*36f0*/  @!P6 IMAD.IADD R10, R10, 0x1, -R201.reuse ;  /* 0x000000010a0ae824 */ /* 0x100fe400078e0ac9 */
[C---:B------:R-:W-:Y:S01]  /*3700*/  VIADD R15, R0.reuse, 0x44 ;  /* 0x00000044000f7836 */ /* 0x040fe20000000000 */
[----:B------:R-:W-:Y:S01]  /*3710*/  ISETP.GT.U32.AND P6, PT, R201, R13, PT ;  /* 0x0000000dc900720c */ /* 0x000fe20003fc4070 */
[----:B------:R-:W-:Y:S01]  /*3720*/  @!P1 IMAD.IADD R9, R9, 0x1, -R201 ;  /* 0x0000000109099824 */ /* 0x000fe200078e0ac9 */
[----:B------:R-:W-:Y:S01]  /*3730*/  ISETP.GT.U32.AND P1, PT, R201, R12, PT ;  /* 0x0000000cc900720c */ /* 0x000fe20003f24070 */
[C---:B------:R-:W-:Y:S01]  /*3740*/  VIADD R19, R0.reuse, 0x45 ;  /* 0x0000004500137836 */ /* 0x040fe20000000000 */
[----:B------:R-:W-:Y:S01]  /*3750*/  IABS R14, R15 ;  /* 0x0000000f000e7213 */ /* 0x000fe20000000000 */
[----:B------:R-:W-:-:S02]  /*3760*/  VIADD R20, R0, 0x46 ;  /* 0x0000004600147836 */ /* 0x000fc40000000000 */
[----:B------:R-:W-:Y:S01]  /*3770*/  @!P2 IMAD.MOV R8, RZ, RZ, -R8 ;  /* 0x000000ffff08a224 */ /* 0x000fe200078e0a08 */
[----:B------:R-:W-:Y:S01]  /*3780*/  ISETP.GT.U32.AND P2, PT, R201, R11, PT ;  /* 0x0000000bc900720c */ /* 0x000fe20003f44070 */
[----:B------:R-:W-:Y:S01]  /*3790*/  IMAD.HI.U32 R3, R207, R14, RZ ;  /* 0x0000000ecf037227 */ /* 0x000fe200078e00ff */
[----:B------:R-:W-:Y:S02]  /*37a0*/  IABS R16, R19 ;  /* 0x0000001300107213 */ /* 0x000fe40000000000 */
[----:B------:R-:W-:Y:S01]  /*37b0*/  IABS R18, R20 ;  /* 0x0000001400127213 */ /* 0x000fe20000000000 */
[----:B------:R-:W-:Y:S02]  /*37c0*/  @!P6 IMAD.IADD R13, R13, 0x1, -R201 ;  /* 0x000000010d0de824 */ /* 0x000fe400078e0ac9 */
[----:B------:R-:W-:-:S03]  /*37d0*/  IMAD.HI.U32 R4, R207, R16, RZ ;  /* 0x00000010cf047227 */ /* 0x000fc600078e00ff */
[----:B------:R-:W-:Y:S01]  /*37e0*/  ISETP.GT.U32.AND P6, PT, R201, R13, PT ;  /* 0x0000000dc900720c */ /* 0x000fe20003fc4070 */
[----:B------:R-:W-:Y:S02]  /*37f0*/  IMAD.MOV R3, RZ, RZ, -R3 ;  /* 0x000000ffff037224 */ /* 0x000fe400078e0a03 */
[----:B------:R-:W-:Y:S01]  /*3800*/  @!P1 IMAD.IADD R12, R12, 0x1, -R201 ;  /* 0x000000010c0c9824 */ /* 0x000fe200078e0ac9 */
[----:B------:R-:W-:Y:S01]  /*3810*/  ISETP.GE.AND P1, PT, R15, RZ, PT ;  /* 0x000000ff0f00720c */ /* 0x000fe20003f26270 */
[----:B------:R-:W-:-:S04]  /*3820*/  IMAD.HI.U32 R15, R207, R18, RZ ;  /* 0x00000012cf0f7227 */ /* 0x000fc800078e00ff */
[----:B------:R-:W-:Y:S02]  /*3830*/  IMAD.MOV R4, RZ, RZ, -R4 ;  /* 0x000000ffff047224 */ /* 0x000fe400078e0a04 */
[----:B------:R-:W-:Y:S02]  /*3840*/  IMAD R14, R201, R3, R14 ;  /* 0x00000003c90e7224 */ /* 0x000fe400078e020e */
[----:B------:R-:W-:Y:S02]  /*3850*/  IMAD.MOV R3, RZ, RZ, -R15 ;  /* 0x000000ffff037224 */ /* 0x000fe400078e0a0f */
[----:B------:R-:W-:Y:S01]  /*3860*/  @!P2 IMAD.IADD R11, R11, 0x1, -R201 ;  /* 0x000000010b0ba824 */ /* 0x000fe200078e0ac9 */
[----:B------:R-:W-:Y:S01]  /*3870*/  ISETP.GE.AND P2, PT, R17, RZ, PT ;  /* 0x000000ff1100720c */ /* 0x000fe20003f46270 */
[C---:B------:R-:W-:Y:S02]  /*3880*/  IMAD R15, R201.reuse, R4, R16 ;  /* 0x00000004c90f7224 */ /* 0x040fe400078e0210 */
[----:B------:R-:W-:Y:S01]  /*3890*/  @!P4 IMAD.MOV R10, RZ, RZ, -R10 ;  /* 0x000000ffff0ac224 */ /* 0x000fe200078e0a0a */
[C---:B------:R-:W-:Y:S01]  /*38a0*/  ISETP.GT.U32.AND P4, PT, R201.reuse, R14, PT ;  /* 0x0000000ec900720c */ /* 0x040fe20003f84070 */
[----:B------:R-:W-:-:S02]  /*38b0*/  IMAD R16, R201, R3, R18 ;  /* 0x00000003c9107224 */ /* 0x000fc400078e0212 */
[----:B------:R-:W-:Y:S01]  /*38c0*/  @!P3 IMAD.MOV R11, RZ, RZ, -R11 ;  /* 0x000000ffff0bb224 */ /* 0x000fe200078e0a0b */
[----:B------:R-:W-:Y:S01]  /*38d0*/  ISETP.GT.U32.AND P3, PT, R201, R15, PT ;  /* 0x0000000fc900720c */ /* 0x000fe20003f64070 */
[----:B------:R-:W-:Y:S01]  /*38e0*/  @!P6 IMAD.IADD R13, R13, 0x1, -R201 ;  /* 0x000000010d0de824 */ /* 0x000fe200078e0ac9 */
[C---:B------:R-:W-:Y:S01]  /*38f0*/  ISETP.GT.U32.AND P6, PT, R201.reuse, R16, PT ;  /* 0x00000010c900720c */ /* 0x040fe20003fc4070 */
[C---:B------:R-:W-:Y:S02]  /*3900*/  VIADD R21, R0.reuse, 0x47 ;  /* 0x0000004700157836 */ /* 0x040fe40000000000 */
[----:B------:R-:W-:Y:S02]  /*3910*/  VIADD R23, R0, 0x48 ;  /* 0x0000004800177836 */ /* 0x000fe40000000000 */
[----:B------:R-:W-:Y:S01]  /*3920*/  @!P5 IMAD.MOV R9, RZ, RZ, -R9 ;  /* 0x000000ffff09d224 */ /* 0x000fe200078e0a09 */
[----:B------:R-:W-:Y:S01]  /*3930*/  IABS R4, R21 ;  /* 0x0000001500047213 */ /* 0x000fe20000000000 */
[--C-:B------:R-:W-:Y:S01]  /*3940*/  @!P4 IMAD.IADD R14, R14, 0x1, -R201.reuse ;  /* 0x000000010e0ec824 */ /* 0x100fe200078e0ac9 */
[----:B------:R-:W-:Y:S01]  /*3950*/  IABS R18, R23 ;  /* 0x0000001700127213 */ /* 0x000fe20000000000 */
[----:B------:R-:W-:Y:S01]  /*3960*/  VIADD R24, R0, 0x49 ;  /* 0x0000004900187836 */ /* 0x000fe20000000000 */
[----:B------:R-:W-:Y:S01]  /*3970*/  ISETP.GT.U32.AND P5, PT, R201, R12, PT ;  /* 0x0000000cc900720c */ /* 0x000fe20003fa4070 */
[----:B------:R-:W-:Y:S01]  /*3980*/  @!P3 IMAD.IADD R15, R15, 0x1, -R201 ;  /* 0x000000010f0fb824 */ /* 0x000fe200078e0ac9 */
[----:B------:R-:W-:Y:S01]  /*3990*/  ISETP.GT.U32.AND P3, PT, R201, R14, PT ;  /* 0x0000000ec900720c */ /* 0x000fe20003f64070 */
[----:B------:R-:W-:Y:S01]  /*39a0*/  IMAD.HI.U32 R3, R207, R4, RZ ;  /* 0x00000004cf037227 */ /* 0x000fe200078e00ff */
[----:B------:R-:W-:-:S03]  /*39b0*/  ISETP.GE.AND P4, PT, R20, RZ, PT ;  /* 0x000000ff1400720c */ /* 0x000fc60003f86270 */
[----:B------:R-:W-:Y:S01]  /*39c0*/  @!P6 IMAD.IADD R16, R16, 0x1, -R201 ;  /* 0x000000011010e824 */ /* 0x000fe200078e0ac9 */
[----:B------:R-:W-:Y:S01]  /*39d0*/  ISETP.GT.U32.AND P6, PT, R201, R15, PT ;  /* 0x0000000fc900720c */ /* 0x000fe20003fc4070 */
[----:B------:R-:W-:Y:S02]  /*39e0*/  IMAD.MOV R17, RZ, RZ, -R3 ;  /* 0x000000ffff117224 */ /* 0x000fe400078e0a03 */
[----:B------:R-:W-:-:S04]  /*39f0*/  IMAD.HI.U32 R3, R207, R18, RZ ;  /* 0x00000012cf037227 */ /* 0x000fc800078e00ff */
[C---:B------:R-:W-:Y:S01]  /*3a00*/  IMAD R17, R201.reuse, R17, R4 ;  /* 0x00000011c9117224 */ /* 0x040fe200078e0204 */
[----:B------:R-:W-:Y:S01]  /*3a10*/  IABS R4, R24 ;  /* 0x0000001800047213 */ /* 0x000fe20000000000 */
[----:B------:R-:W-:Y:S02]  /*3a20*/  IMAD.MOV R3, RZ, RZ, -R3 ;  /* 0x000000ffff037224 */ /* 0x000fe400078e0a03 */
[--C-:B------:R-:W-:Y:S01]  /*3a30*/  @!P3 IMAD.IADD R14, R14, 0x1, -R201.reuse ;  /* 0x000000010e0eb824 */ /* 0x100fe200078e0ac9 */
[C---:B------:R-:W-:Y:S01]  /*3a40*/  ISETP.GT.U32.AND P3, PT, R201.reuse, R17, PT ;  /* 0x00000011c900720c */ /* 0x040fe20003f64070 */
[----:B------:R-:W-:Y:S02]  /*3a50*/  IMAD R18, R201, R3, R18 ;  /* 0x00000003c9127224 */ /* 0x000fe400078e0212 */
[--C-:B------:R-:W-:Y:S02]  /*3a60*/  @!P6 IMAD.IADD R15, R15, 0x1, -R201.reuse ;  /* 0x000000010f0fe824 */ /* 0x100fe400078e0ac9 */
[----:B------:R-:W-:Y:S01]  /*3a70*/  VIADD R25, R0, 0x4a ;  /* 0x0000004a00197836 */ /* 0x000fe20000000000 */
[----:B------:R-:W-:Y:S01]  /*3a80*/  ISETP.GT.U32.AND P6, PT, R201, R18, PT ;  /* 0x00000012c900720c */ /* 0x000fe20003fc4070 */
[----:B------:R-:W-:Y:S01]  /*3a90*/  @!P5 IMAD.IADD R12, R12, 0x1, -R201 ;  /* 0x000000010c0cd824 */ /* 0x000fe200078e0ac9 */
[----:B------:R-:W-:Y:S01]  /*3aa0*/  ISETP.GE.AND P5, PT, R19, RZ, PT ;  /* 0x000000ff1300720c */ /* 0x000fe20003fa6270 */
[----:B------:R-:W-:Y:S01]  /*3ab0*/  IMAD.HI.U32 R3, R207, R4, RZ ;  /* 0x00000004cf037227 */ /* 0x000fe200078e00ff */
[----:B------:R-:W-:-:S03]  /*3ac0*/  IABS R20, R25 ;  /* 0x0000001900147213 */ /* 0x000fc60000000000 */
[----:B------:R-:W-:Y:S01]  /*3ad0*/  @!P3 IMAD.IADD R17, R17, 0x1, -R201 ;  /* 0x000000011111b824 */ /* 0x000fe200078e0ac9 */
[----:B------:R-:W-:Y:S01]  /*3ae0*/  ISETP.GE.AND P3, PT, R23, RZ, PT ;  /* 0x000000ff1700720c */ /* 0x000fe20003f66270 */
[----:B------:R-:W-:Y:S01]  /*3af0*/  @!P0 IMAD.MOV R12, RZ, RZ, -R12 ;  /* 0x000000ffff0c8224 */ /* 0x000fe200078e0a0c */
[C---:B------:R-:W-:Y:S01]  /*3b00*/  ISETP.GT.U32.AND P0, PT, R201.reuse, R16, PT ;  /* 0x00000010c900720c */ /* 0x040fe20003f04070 */
[----:B------:R-:W-:Y:S02]  /*3b10*/  IMAD.MOV R19, RZ, RZ, -R3 ;  /* 0x000000ffff137224 */ /* 0x000fe400078e0a03 */
[----:B------:R-:W-:Y:S01]  /*3b20*/  @!P6 IMAD.IADD R18, R18, 0x1, -R201 ;  /* 0x000000011212e824 */ /* 0x000fe200078e0ac9 */
[----:B------:R-:W-:Y:S01]  /*3b30*/  ISETP.GT.U32.AND P6, PT, R201, R17, PT ;  /* 0x00000011c900720c */ /* 0x000fe20003fc4070 */
[----:B------:R-:W-:-:S04]  /*3b40*/  IMAD.HI.U32 R3, R207, R20, RZ ;  /* 0x00000014cf037227 */ /* 0x000fc800078e00ff */
[C---:B------:R-:W-:Y:S02]  /*3b50*/  IMAD R19, R201.reuse, R19, R4 ;  /* 0x00000013c9137224 */ /* 0x040fe400078e0204 */
[----:B------:R-:W-:Y:S02]  /*3b60*/  VIADD R26, R0, 0x4b ;  /* 0x0000004b001a7836 */ /* 0x000fe40000000000 */
[----:B------:R-:W-:Y:S02]  /*3b70*/  IMAD.MOV R4, RZ, RZ, -R3 ;  /* 0x000000ffff047224 */ /* 0x000fe400078e0a03 */
[----:B------:R-:W-:Y:S01]  /*3b80*/  @!P1 IMAD.MOV R14, RZ, RZ, -R14 ;  /* 0x000000ffff0e9224 */ /* 0x000fe200078e0a0e */
[C---:B------:R-:W-:Y:S01]  /*3b90*/  ISETP.GT.U32.AND P1, PT, R201.reuse, R19, PT ;  /* 0x00000013c900720c */ /* 0x040fe20003f24070 */
[----:B------:R-:W-:Y:S01]  /*3ba0*/  @!P2 IMAD.MOV R13, RZ, RZ, -R13 ;  /* 0x000000ffff0da224 */ /* 0x000fe200078e0a0d */
[----:B------:R-:W-:Y:S01]  /*3bb0*/  IABS R22, R26 ;  /* 0x0000001a00167213 */ /* 0x000fe20000000000 */
[C---:B------:R-:W-:Y:S01]  /*3bc0*/  IMAD R20, R201.reuse, R4, R20 ;  /* 0x00000004c9147224 */ /* 0x040fe200078e0214 */
[----:B------:R-:W-:Y:S01]  /*3bd0*/  ISETP.GT.U32.AND P2, PT, R201, R18, PT ;  /* 0x00000012c900720c */ /* 0x000fe20003f44070 */
[--C-:B------:R-:W-:Y:S01]  /*3be0*/  @!P0 IMAD.IADD R16, R16, 0x1, -R201.reuse ;  /* 0x0000000110108824 */ /* 0x100fe200078e0ac9 */
[----:B------:R-:W-:Y:S01]  /*3bf0*/  ISETP.GE.AND P0, PT, R21, RZ, PT ;  /* 0x000000ff1500720c */ /* 0x000fe20003f06270 */
[----:B------:R-:W-:Y:S01]  /*3c00*/  @!P6 IMAD.IADD R17, R17, 0x1, -R201 ;  /* 0x000000011111e824 */ /* 0x000fe200078e0ac9 */
[----:B------:R-:W-:Y:S01]  /*3c10*/  ISETP.GT.U32.AND P6, PT, R201, R20, PT ;  /* 0x00000014c900720c */ /* 0x000fe20003fc4070 */
[----:B------:R-:W-:-:S04]  /*3c20*/  IMAD.HI.U32 R3, R207, R22, RZ ;  /* 0x00000016cf037227 */ /* 0x000fc800078e00ff */
[----:B------:R-:W-:Y:S02]  /*3c30*/  VIADD R21, R0, 0x4c ;  /* 0x0000004c00157836 */ /* 0x000fe40000000000 */
[----:B------:R-:W-:Y:S02]  /*3c40*/  IMAD.MOV R3, RZ, RZ, -R3 ;  /* 0x000000ffff037224 */ /* 0x000fe400078e0a03 */
[--C-:B------:R-:W-:Y:S01]  /*3c50*/  @!P1 IMAD.IADD R19, R19, 0x1, -R201.reuse ;  /* 0x0000000113139824 */ /* 0x100fe200078e0ac9 */
[----:B------:R-:W-:Y:S01]  /*3c60*/  IABS R4, R21 ;  /* 0x0000001500047213 */ /* 0x000fe20000000000 */
[----:B------:R-:W-:Y:S01]  /*3c70*/  @!P2 IMAD.IADD R18, R18, 0x1, -R201 ;  /* 0x000000011212a824 */ /* 0x000fe200078e0ac9 */
[----:B------:R-:W-:Y:S01]  /*3c80*/  ISETP.GE.AND P1, PT, R21, RZ, PT ;  /* 0x000000ff1500720c */ /* 0x000fe20003f26270 */
[----:B------:R-:W-:Y:S01]  /*3c90*/  IMAD R21, R201, R3, R22 ;  /* 0x00000003c9157224 */ /* 0x000fe200078e0216 */
[----:B------:R-:W-:Y:S01]  /*3ca0*/  ISETP.GE.AND P2, PT, R26, RZ, PT ;  /* 0x000000ff1a00720c */ /* 0x000fe20003f46270 */
[----:B------:R-:W-:-:S02]  /*3cb0*/  IMAD.MOV.U32 R22, RZ, RZ, R4 ;  /* 0x000000ffff167224 */ /* 0x000fc400078e0004 */
[----:B------:R-:W-:Y:S01]  /*3cc0*/  @!P6 IMAD.IADD R20, R20, 0x1, -R201 ;  /* 0x000000011414e824 */ /* 0x000fe200078e0ac9 */
[C---:B------:R-:W-:Y:S01]  /*3cd0*/  ISETP.GT.U32.AND P6, PT, R201.reuse, R19, PT ;  /* 0x00000013c900720c */ /* 0x040fe20003fc4070 */
[----:B------:R-:W-:Y:S01]  /*3ce0*/  @!P3 IMAD.MOV R18, RZ, RZ, -R18 ;  /* 0x000000ffff12b224 */ /* 0x000fe200078e0a12 */
[----:B------:R-:W-:Y:S01]  /*3cf0*/  ISETP.GT.U32.AND P3, PT, R201, R21, PT ;  /* 0x00000015c900720c */ /* 0x000fe20003f64070 */
[----:B------:R-:W-:-:S04]  /*3d00*/  IMAD.HI.U32 R3, R207, R22, RZ ;  /* 0x00000016cf037227 */ /* 0x000fc800078e00ff */
[----:B------:R-:W-:Y:S01]  /*3d10*/  @!P5 IMAD.MOV R15, RZ, RZ, -R15 ;  /* 0x000000ffff0fd224 */ /* 0x000fe200078e0a0f */
[----:B------:R-:W-:Y:S01]  /*3d20*/  ISETP.GE.AND P5, PT, R24, RZ, PT ;  /* 0x000000ff1800720c */ /* 0x000fe20003fa6270 */
[----:B------:R-:W-:Y:S01]  /*3d30*/  @!P0 IMAD.MOV R17, RZ, RZ, -R17 ;  /* 0x000000ffff118224 */ /* 0x000fe200078e0a11 */
[----:B------:R-:W-:Y:S01]  /*3d40*/  ISETP.GT.U32.AND P0, PT, R201, R20, PT ;  /* 0x00000014c900720c */ /* 0x000fe20003f04070 */
[C---:B------:R-:W-:Y:S02]  /*3d50*/  VIADD R23, R0.reuse, 0x4d ;  /* 0x0000004d00177836 */ /* 0x040fe40000000000 */
[----:B------:R-:W-:Y:S02]  /*3d60*/  IMAD.MOV R3, RZ, RZ, -R3 ;  /* 0x000000ffff037224 */ /* 0x000fe400078e0a03 */
[----:B------:R-:W-:Y:S01]  /*3d70*/  @!P4 IMAD.MOV R16, RZ, RZ, -R16 ;  /* 0x000000ffff10c224 */ /* 0x000fe200078e0a10 */
[----:B------:R-:W-:Y:S01]  /*3d80*/  ISETP.GE.AND P4, PT, R25, RZ, PT ;  /* 0x000000ff1900720c */ /* 0x000fe20003f86270 */
[----:B------:R-:W-:Y:S01]  /*3d90*/  VIADD R25, R0, 0x4e ;  /* 0x0000004e00197836 */ /* 0x000fe20000000000 */
[----:B------:R-:W-:Y:S01]  /*3da0*/  IABS R24, R23 ;  /* 0x0000001700187213 */ /* 0x000fe20000000000 */
[----:B------:R-:W-:-:S02]  /*3db0*/  IMAD R22, R201, R3, R22 ;  /* 0x00000003c9167224 */ /* 0x000fc400078e0216 */
[--C-:B------:R-:W-:Y:S01]  /*3dc0*/  @!P6 IMAD.IADD R19, R19, 0x1, -R201.reuse ;  /* 0x000000011313e824 */ /* 0x100fe200078e0ac9 */
[----:B------:R-:W-:Y:S01]  /*3dd0*/  IABS R26, R25 ;  /* 0x00000019001a7213 */ /* 0x000fe20000000000 */
[----:B------:R-:W-:Y:S01]  /*3de0*/  @!P3 IMAD.IADD R21, R21, 0x1, -R201 ;  /* 0x000000011515b824 */ /* 0x000fe200078e0ac9 */
[----:B------:R-:W-:Y:S01]  /*3df0*/  ISETP.GT.U32.AND P6, PT, R201, R22, PT ;  /* 0x00000016c900720c */ /* 0x000fe20003fc4070 */
[----:B------:R-:W-:Y:S01]  /*3e00*/  IMAD.HI.U32 R3, R207, R24, RZ ;  /* 0x00000018cf037227 */ /* 0x000fe200078e00ff */
[----:B------:R-:W-:-:S03]  /*3e10*/  ISETP.GE.AND P3, PT, R25, RZ, PT ;  /* 0x000000ff1900720c */ /* 0x000fc60003f66270 */
[----:B------:R-:W-:Y:S01]  /*3e20*/  @!P0 IMAD.IADD R20, R20, 0x1, -R201 ;  /* 0x0000000114148824 */ /* 0x000fe200078e0ac9 */
[----:B------:R-:W-:Y:S01]  /*3e30*/  ISETP.GE.AND P0, PT, R23, RZ, PT ;  /* 0x000000ff1700720c */ /* 0x000fe20003f06270 */
[----:B------:R-:W-:Y:S01]  /*3e40*/  @!P5 IMAD.MOV R19, RZ, RZ, -R19 ;  /* 0x000000ffff13d224 */ /* 0x000fe200078e0a13 */
[----:B------:R-:W-:Y:S01]  /*3e50*/  ISETP.GT.U32.AND P5, PT, R201, R21, PT ;  /* 0x00000015c900720c */ /* 0x000fe20003fa4070 */
[----:B------:R-:W-:-:S04]  /*3e60*/  IMAD.HI.U32 R4, R207, R26, RZ ;  /* 0x0000001acf047227 */ /* 0x000fc800078e00ff */
[----:B------:R-:W-:Y:S02]  /*3e70*/  IMAD.MOV R23, RZ, RZ, -R3 ;  /* 0x000000ffff177224 */ /* 0x000fe400078e0a03 */
[----:B------:R-:W-:Y:S02]  /*3e80*/  VIADD R27, R0, 0x4f ;  /* 0x0000004f001b7836 */ /* 0x000fe40000000000 */
[----:B------:R-:W-:Y:S02]  /*3e90*/  IMAD.MOV R4, RZ, RZ, -R4 ;  /* 0x000000ffff047224 */ /* 0x000fe400078e0a04 */
[C---:B------:R-:W-:Y:S01]  /*3ea0*/  IMAD R23, R201.reuse, R23, R24 ;  /* 0x00000017c9177224 */ /* 0x040fe200078e0218 */
[----:B------:R-:W-:Y:S01]  /*3eb0*/  IABS R28, R27 ;  /* 0x0000001b001c7213 */ /* 0x000fe20000000000 */
[----:B------:R-:W-:Y:S02]  /*3ec0*/  IMAD R24, R201, R4, R26 ;  /* 0x00000004c9187224 */ /* 0x000fe400078e021a */
[----:B------:R-:W-:-:S02]  /*3ed0*/  @!P6 IMAD.IADD R22, R22, 0x1, -R201 ;  /* 0x000000011616e824 */ /* 0x000fc400078e0ac9 */
[----:B------:R-:W-:Y:S01]  /*3ee0*/  @!P4 IMAD.MOV R20, RZ, RZ, -R20 ;  /* 0x000000ffff14c224 */ /* 0x000fe200078e0a14 */
[----:B------:R-:W-:Y:S01]  /*3ef0*/  ISETP.GT.U32.AND P4, PT, R201, R23, PT ;  /* 0x00000017c900720c */ /* 0x000fe20003f84070 */
[----:B------:R-:W-:Y:S01]  /*3f00*/  @!P5 IMAD.IADD R21, R21, 0x1, -R201 ;  /* 0x000000011515d824 */ /* 0x000fe200078e0ac9 */
[----:B------:R-:W-:Y:S01]  /*3f10*/  ISETP.GT.U32.AND P6, PT, R201, R22, PT ;  /* 0x00000016c900720c */ /* 0x000fe20003fc4070 */
[----:B------:R-:W-:Y:S01]  /*3f20*/  IMAD.HI.U32 R3, R207, R28, RZ ;  /* 0x0000001ccf037227 */ /* 0x000fe200078e00ff */
[----:B------:R-:W-:-:S03]  /*3f30*/  ISETP.GT.U32.AND P5, PT, R201, R24, PT ;  /* 0x00000018c900720c */ /* 0x000fc60003fa4070 */
[----:B------:R-:W-:Y:S02]  /*3f40*/  IMAD.MOV R3, RZ, RZ, -R3 ;  /* 0x000000ffff037224 */ /* 0x000fe400078e0a03 */
[----:B------:R-:W-:Y:S02]  /*3f50*/  VIADD R29, R0, 0x50 ;  /* 0x00000050001d7836 */ /* 0x000fe40000000000 */
[----:B------:R-:W-:Y:S02]  /*3f60*/  IMAD R25, R201, R3, R28 ;  /* 0x00000003c9197224 */ /* 0x000fe400078e021c */
[--C-:B------:R-:W-:Y:S01]  /*3f70*/  @!P4 IMAD.IADD R23, R23, 0x1, -R201.reuse ;  /* 0x000000011717c824 */ /* 0x100fe200078e0ac9 */
[----:B------:R-:W-:Y:S01]  /*3f80*/  IABS R26, R29 ;  /* 0x0000001d001a7213 */ /* 0x000fe20000000000 */
[--C-:B------:R-:W-:Y:S01]  /*3f90*/  @!P6 IMAD.IADD R22, R22, 0x1, -R201.reuse ;  /* 0x000000011616e824 */ /* 0x100fe200078e0ac9 */
[C---:B------:R-:W-:Y:S01]  /*3fa0*/  ISETP.GT.U32.AND P6, PT, R201.reuse, R25, PT ;  /* 0x00000019c900720c */ /* 0x040fe20003fc4070 */
[----:B------:R-:W-:Y:S01]  /*3fb0*/  @!P5 IMAD.IADD R24, R24, 0x1, -R201 ;  /* 0x000000011818d824 */ /* 0x000fe200078e0ac9 */
[----:B------:R-:W-:Y:S01]  /*3fc0*/  ISETP.GT.U32.AND P5, PT, R201, R23, PT ;  /* 0x00000017c900720c */ /* 0x000fe20003fa4070 */
[----:B------:R-:W-:Y:S01]  /*3fd0*/  VIADD R31, R0, 0x51 ;  /* 0x00000051001f7836 */ /* 0x000fe20000000000 */
[----:B------:R-:W-:Y:S01]  /*3fe0*/  ISETP.GE.AND P4, PT, R27, RZ, PT ;  /* 0x000000ff1b00720c */ /* 0x000fe20003f86270 */
[----:B------:R-:W-:-:S03]  /*3ff0*/  IMAD.HI.U32 R3, R207, R26, RZ ;  /* 0x0000001acf037227 */ /* 0x000fc600078e00ff */
[----:B------:R-:W-:Y:S01]  /*4000*/  IABS R28, R31 ;  /* 0x0000001f001c7213 */ /* 0x000fe20000000000 */
[----:B------:R-:W-:Y:S02]  /*4010*/  IMAD.MOV R3, RZ, RZ, -R3 ;  /* 0x000000ffff037224 */ /* 0x000fe400078e0a03 */
[----:B------:R-:W-:Y:S02]  /*4020*/  VIADD R34, R0, 0x53 ;  /* 0x0000005300227836 */ /* 0x000fe40000000000 */
[----:B------:R-:W-:Y:S02]  /*4030*/  IMAD R26, R201, R3, R26 ;  /* 0x00000003c91a7224 */ /* 0x000fe400078e021a */
[----:B------:R-:W-:Y:S01]  /*4040*/  IMAD.HI.U32 R4, R207, R28, RZ ;  /* 0x0000001ccf047227 */ /* 0x000fe200078e00ff */
[----:B------:R-:W-:-:S03]  /*4050*/  IABS R32, R34 ;  /* 0x0000002200207213 */ /* 0x000fc60000000000 */
[--C-:B------:R-:W-:Y:S01]  /*4060*/  @!P6 IMAD.IADD R25, R25, 0x1, -R201.reuse ;  /* 0x000000011919e824 */ /* 0x100fe200078e0ac9 */
[----:B------:R-:W-:Y:S01]  /*4070*/  ISETP.GT.U32.AND P6, PT, R201, R24, PT ;  /* 0x00000018c900720c */ /* 0x000fe20003fc4070 */
[----:B------:R-:W-:Y:S01]  /*4080*/  @!P5 IMAD.IADD R23, R23, 0x1, -R201 ;  /* 0x000000011717d824 */ /* 0x000fe200078e0ac9 */
[C---:B------:R-:W-:Y:S01]  /*4090*/  ISETP.GT.U32.AND P5, PT, R201.reuse, R26, PT ;  /* 0x0000001ac900720c */ /* 0x040fe20003fa4070 */
[----:B------:R-:W-:Y:S02]  /*40a0*/  IMAD.MOV R4, RZ, RZ, -R4 ;  /* 0x000000ffff047224 */ /* 0x000fe400078e0a04 */
[----:B------:R-:W-:Y:S01]  /*40b0*/  @!P2 IMAD.MOV R21, RZ, RZ, -R21 ;  /* 0x000000ffff15a224 */ /* 0x000fe200078e0a15 */
[C---:B------:R-:W-:Y:S01]  /*40c0*/  ISETP.GT.U32.AND P2, PT, R201.reuse, R25, PT ;  /* 0x00000019c900720c */ /* 0x040fe20003f44070 */
[----:B------:R-:W-:Y:S02]  /*40d0*/  IMAD R27, R201, R4, R28 ;  /* 0x00000004c91b7224 */ /* 0x000fe400078e021c */
[----:B------:R-:W-:-:S02]  /*40e0*/  VIADD R33, R0, 0x52 ;  /* 0x0000005200217836 */ /* 0x000fc40000000000 */
[----:B------:R-:W-:-:S03]  /*40f0*/  IMAD.HI.U32 R4, R207, R32, RZ ;  /* 0x00000020cf047227 */ /* 0x000fc600078e00ff */
[----:B------:R-:W-:Y:S01]  /*4100*/  IABS R30, R33 ;  /* 0x00000021001e7213 */ /* 0x000fe20000000000 */
[----:B------:R-:W-:Y:S02]  /*4110*/  IMAD.MOV R4, RZ, RZ, -R4 ;  /* 0x000000ffff047224 */ /* 0x000fe400078e0a04 */
[----:B------:R-:W-:Y:S01]  /*4120*/  @!P1 IMAD.MOV R22, RZ, RZ, -R22 ;  /* 0x000000ffff169224 */ /* 0x000fe200078e0a16 */
[----:B------:R-:W-:Y:S01]  /*4130*/  ISETP.GE.AND P1, PT, R29, RZ, PT ;  /* 0x000000ff1d00720c */ /* 0x000fe20003f26270 */
[--C-:B------:R-:W-:Y:S01]  /*4140*/  @!P6 IMAD.IADD R24, R24, 0x1, -R201.reuse ;  /* 0x000000011818e824 */ /* 0x100fe200078e0ac9 */
[C---:B------:R-:W-:Y:S01]  /*4150*/  ISETP.GT.U32.AND P6, PT, R201.reuse, R27, PT ;  /* 0x0000001bc900720c */ /* 0x040fe20003fc4070 */
[----:B------:R-:W-:Y:S02]  /*4160*/  IMAD R29, R201, R4, R32 ;  /* 0x00000004c91d7224 */ /* 0x000fe400078e0220 */
[----:B------:R-:W-:Y:S02]  /*4170*/  @!P5 IMAD.IADD R26, R26, 0x1, -R201 ;  /* 0x000000011a1ad824 */ /* 0x000fe400078e0ac9 */
[----:B------:R-:W-:-:S02]  /*4180*/  VIADD R35, R0, 0x54 ;  /* 0x0000005400237836 */ /* 0x000fc40000000000 */
[----:B------:R-:W-:-:S04]  /*4190*/  IMAD.HI.U32 R3, R207, R30, RZ ;  /* 0x0000001ecf037227 */ /* 0x000fc800078e00ff */
[----:B------:R-:W-:Y:S01]  /*41a0*/  @!P2 IMAD.IADD R25, R25, 0x1, -R201 ;  /* 0x000000011919a824 */ /* 0x000fe200078e0ac9 */
[----:B------:R-:W-:Y:S01]  /*41b0*/  ISETP.GE.AND P2, PT, R31, RZ, PT ;  /* 0x000000ff1f00720c */ /* 0x000fe20003f46270 */
[----:B------:R-:W-:Y:S01]  /*41c0*/  @!P0 IMAD.MOV R23, RZ, RZ, -R23 ;  /* 0x000000ffff178224 */ /* 0x000fe200078e0a17 */
[C---:B------:R-:W-:Y:S01]  /*41d0*/  ISETP.GT.U32.AND P0, PT, R201.reuse, R26, PT ;  /* 0x0000001ac900720c */ /* 0x040fe20003f04070 */
[----:B------:R-:W-:Y:S01]  /*41e0*/  @!P3 IMAD.MOV R24, RZ, RZ, -R24 ;  /* 0x000000ffff18b224 */ /* 0x000fe200078e0a18 */
[C---:B------:R-:W-:Y:S01]  /*41f0*/  ISETP.GT.U32.AND P3, PT, R201.reuse, R29, PT ;  /* 0x0000001dc900720c */ /* 0x040fe20003f64070 */
[----:B------:R-:W-:Y:S01]  /*4200*/  IMAD.MOV R3, RZ, RZ, -R3 ;  /* 0x000000ffff037224 */ /* 0x000fe200078e0a03 */
[----:B------:R-:W-:Y:S01]  /*4210*/  IABS R31, R35 ;  /* 0x00000023001f7213 */ /* 0x000fe20000000000 */
[----:B------:R-:W-:Y:S02]  /*4220*/  VIADD R32, R0, 0x55 ;  /* 0x0000005500207836 */ /* 0x000fe40000000000 */
[----:B------:R-:W-:-:S02]  /*4230*/  IMAD R28, R201, R3, R30 ;  /* 0x00000003c91c7224 */ /* 0x000fc400078e021e */
[----:B------:R-:W-:Y:S01]  /*4240*/  IMAD.MOV.U32 R30, RZ, RZ, R31 ;  /* 0x000000ffff1e7224 */ /* 0x000fe200078e001f */
[----:B------:R-:W-:Y:S01]  /*4250*/  IABS R4, R32 ;  /* 0x0000002000047213 */ /* 0x000fe20000000000 */
[----:B------:R-:W-:Y:S01]  /*4260*/  @!P6 IMAD.IADD R27, R27, 0x1, -R201 ;  /* 0x000000011b1be824 */ /* 0x000fe200078e0ac9 */
[----:B------:R-:W-:Y:S01]  /*4270*/  ISETP.GT.U32.AND P5, PT, R201, R28, PT ;  /* 0x0000001cc900720c */ /* 0x000fe20003fa4070 */
[----:B------:R-:W-:-:S03]  /*4280*/  IMAD.HI.U32 R3, R207, R30, RZ ;  /* 0x0000001ecf037227 */ /* 0x000fc600078e00ff */
[----:B------:R-:W-:Y:S01]  /*4290*/  ISETP.GT.U32.AND P6, PT, R201, R27, PT ;  /* 0x0000001bc900720c */ /* 0x000fe20003fc4070 */
[--C-:B------:R-:W-:Y:S01]  /*42a0*/  @!P0 IMAD.IADD R26, R26, 0x1, -R201.reuse ;  /* 0x000000011a1a8824 */ /* 0x100fe200078e0ac9 */
[----:B------:R-:W-:Y:S01]  /*42b0*/  ISETP.GE.AND P0, PT, R34, RZ, PT ;  /* 0x000000ff2200720c */ /* 0x000fe20003f06270 */
[----:B------:R-:W-:Y:S01]  /*42c0*/  @!P3 IMAD.IADD R29, R29, 0x1, -R201 ;  /* 0x000000011d1db824 */ /* 0x000fe200078e0ac9 */
[----:B------:R-:W-:Y:S01]  /*42d0*/  ISETP.GE.AND P3, PT, R35, RZ, PT ;  /* 0x000000ff2300720c */ /* 0x000fe20003f66270 */
[----:B------:R-:W-:Y:S02]  /*42e0*/  IMAD.MOV R3, RZ, RZ, -R3 ;  /* 0x000000ffff037224 */ /* 0x000fe400078e0a03 */
[----:B------:R-:W-:Y:S01]  /*42f0*/  @!P1 IMAD.MOV R26, RZ, RZ, -R26 ;  /* 0x000000ffff1a9224 */ /* 0x000fe200078e0a1a */
[C---:B------:R-:W-:Y:S01]  /*4300*/  ISETP.GT.U32.AND P1, PT, R201.reuse, R29, PT ;  /* 0x0000001dc900720c */ /* 0x040fe20003f24070 */
[----:B------:R-:W-:Y:S02]  /*4310*/  IMAD R30, R201, R3, R30 ;  /* 0x00000003c91e7224 */ /* 0x000fe400078e021e */
[----:B------:R-:W-:-:S04]  /*4320*/  IMAD.HI.U32 R3, R207, R4, RZ ;  /* 0x00000004cf037227 */ /* 0x000fc800078e00ff */
[----:B------:R-:W-:Y:S02]  /*4330*/  IMAD.MOV R3, RZ, RZ, -R3 ;  /* 0x000000ffff037224 */ /* 0x000fe400078e0a03 */
[--C-:B------:R-:W-:Y:S02]  /*4340*/  @!P5 IMAD.IADD R28, R28, 0x1, -R201.reuse ;  /* 0x000000011c1cd824 */ /* 0x100fe400078e0ac9 */
[--C-:B------:R-:W-:Y:S01]  /*4350*/  @!P6 IMAD.IADD R27, R27, 0x1, -R201.reuse ;  /* 0x000000011b1be824 */ /* 0x100fe200078e0ac9 */
[C---:B------:R-:W-:Y:S01]  /*4360*/  ISETP.GT.U32.AND P6, PT, R201.reuse, R30, PT ;  /* 0x0000001ec900720c */ /* 0x040fe20003fc4070 */
[C---:B------:R-:W-:Y:S01]  /*4370*/  IMAD R31, R201.reuse, R3, R4 ;  /* 0x00000003c91f7224 */ /* 0x040fe200078e0204 */
[----:B------:R-:W-:Y:S01]  /*4380*/  ISETP.GT.U32.AND P5, PT, R201, R28, PT ;  /* 0x0000001cc900720c */ /* 0x000fe20003fa4070 */
[----:B------:R-:W-:Y:S02]  /*4390*/  @!P1 IMAD.IADD R29, R29, 0x1, -R201 ;  /* 0x000000011d1d9824 */ /* 0x000fe400078e0ac9 */
[----:B------:R-:W-:Y:S01]  /*43a0*/  @!P4 IMAD.MOV R25, RZ, RZ, -R25 ;  /* 0x000000ffff19c224 */ /* 0x000fe200078e0a19 */
[----:B------:R-:W-:Y:S01]  /*43b0*/  ISETP.GT.U32.AND P1, PT, R201, R31, PT ;  /* 0x0000001fc900720c */ /* 0x000fe20003f24070 */
[C---:B------:R-:W-:Y:S01]  /*43c0*/  VIADD R3, R0.reuse, 0x56 ;  /* 0x0000005600037836 */ /* 0x040fe20000000000 */
[----:B------:R-:W-:Y:S01]  /*43d0*/  ISETP.GE.AND P4, PT, R33, RZ, PT ;  /* 0x000000ff2100720c */ /* 0x000fe20003f86270 */
[----:B------:R-:W-:-:S02]  /*43e0*/  VIADD R4, R0, 0x57 ;  /* 0x0000005700047836 */ /* 0x000fc40000000000 */
[----:B------:R-:W-:Y:S02]  /*43f0*/  VIADD R33, R0, 0x58 ;  /* 0x0000005800217836 */ /* 0x000fe40000000000 */
[--C-:B------:R-:W-:Y:S01]  /*4400*/  @!P6 IMAD.IADD R30, R30, 0x1, -R201.reuse ;  /* 0x000000011e1ee824 */ /* 0x100fe200078e0ac9 */
[----:B------:R-:W-:Y:S01]  /*4410*/  IABS R34, R4 ;  /* 0x0000000400227213 */ /* 0x000fe20000000000 */
[----:B------:R-:W-:Y:S01]  /*4420*/  @!P5 IMAD.IADD R28, R28, 0x1, -R201 ;  /* 0x000000011c1cd824 */ /* 0x000fe200078e0ac9 */
[----:B------:R-:W-:Y:S01]  /*4430*/  ISETP.GE.AND P5, PT, R32, RZ, PT ;  /* 0x000000ff2000720c */ /* 0x000fe20003fa6270 */
[----:B------:R-:W-:Y:S01]  /*4440*/  @!P2 IMAD.MOV R27, RZ, RZ, -R27 ;  /* 0x000000ffff1ba224 */ /* 0x000fe200078e0a1b */
[----:B------:R-:W-:Y:S01]  /*4450*/  IABS R32, R3 ;  /* 0x0000000300207213 */ /* 0x000fe20000000000 */
[----:B------:R-:W-:Y:S01]  /*4460*/  @!P1 IMAD.IADD R31, R31, 0x1, -R201 ;  /* 0x000000011f1f9824 */ /* 0x000fe200078e0ac9 */
[----:B------:R-:W-:Y:S01]  /*4470*/  ISETP.GT.U32.AND P6, PT, R201, R30, PT ;  /* 0x0000001ec900720c */ /* 0x000fe20003fc4070 */
[----:B------:R-:W-:Y:S01]  /*4480*/  @!P0 IMAD.MOV R29, RZ, RZ, -R29 ;  /* 0x000000ffff1d8224 */ /* 0x000fe200078e0a1d */
[----:B------:R-:W-:Y:S01]  /*4490*/  ISETP.GE.AND P2, PT, R3, RZ, PT ;  /* 0x000000ff0300720c */ /* 0x000fe20003f46270 */
[----:B------:R-:W-:Y:S01]  /*44a0*/  IMAD.HI.U32 R3, R207, R32, RZ ;  /* 0x00000020cf037227 */ /* 0x000fe200078e00ff */
[----:B------:R-:W-:-:S02]  /*44b0*/  IABS R36, R33 ;  /* 0x0000002100247213 */ /* 0x000fc40000000000 */
[----:B------:R-:W-:Y:S01]  /*44c0*/  ISETP.GT.U32.AND P1, PT, R201, R31, PT ;  /* 0x0000001fc900720c */ /* 0x000fe20003f24070 */
[----:B------:R-:W-:Y:S01]  /*44d0*/  @!P4 IMAD.MOV R28, RZ, RZ, -R28 ;  /* 0x000000ffff1cc224 */ /* 0x000fe200078e0a1c */
[----:B------:R-:W-:Y:S01]  /*44e0*/  ISETP.GE.AND P0, PT, R33, RZ, PT ;  /* 0x000000ff2100720c */ /* 0x000fe20003f06270 */
[----:B------:R-:W-:Y:S01]  /*44f0*/  IMAD.MOV R33, RZ, RZ, -R3 ;  /* 0x000000ffff217224 */ /* 0x000fe200078e0a03 */
[----:B------:R-:W-:Y:S01]  /*4500*/  ISETP.GE.AND P4, PT, R4, RZ, PT ;  /* 0x000000ff0400720c */ /* 0x000fe20003f86270 */
[----:B------:R-:W-:-:S04]  /*4510*/  IMAD.HI.U32 R3, R207, R34, RZ ;  /* 0x00000022cf037227 */ /* 0x000fc800078e00ff */
[----:B------:R-:W-:-:S04]  /*4520*/  IMAD.HI.U32 R4, R207, R36, RZ ;  /* 0x00000024cf047227 */ /* 0x000fc800078e00ff */
[C---:B------:R-:W-:Y:S02]  /*4530*/  IMAD R32, R201.reuse, R33, R32 ;  /* 0x00000021c9207224 */ /* 0x040fe400078e0220 */
[----:B------:R-:W-:Y:S02]  /*4540*/  IMAD.MOV R33, RZ, RZ, -R3 ;  /* 0x000000ffff217224 */ /* 0x000fe400078e0a03 */
[----:B------:R-:W-:Y:S02]  /*4550*/  @!P6 IMAD.IADD R30, R30, 0x1, -R201 ;  /* 0x000000011e1ee824 */ /* 0x000fe400078e0ac9 */
[----:B------:R-:W-:Y:S02]  /*4560*/  IMAD.MOV R4, RZ, RZ, -R4 ;  /* 0x000000ffff047224 */ /* 0x000fe400078e0a04 */
[----:B------:R-:W-:Y:S02]  /*4570*/  IMAD R33, R201, R33, R34 ;  /* 0x00000021c9217224 */ /* 0x000fe400078e0222 */
[----:B------:R-:W-:-:S02]  /*4580*/  VIADD R35, R0, 0x59 ;  /* 0x0000005900237836 */ /* 0x000fc40000000000 */
[----:B------:R-:W-:Y:S01]  /*4590*/  @!P3 IMAD.MOV R30, RZ, RZ, -R30 ;  /* 0x000000ffff1eb224 */ /* 0x000fe200078e0a1e */
[----:B------:R-:W-:Y:S01]  /*45a0*/  ISETP.GT.U32.AND P3, PT, R201, R32, PT ;  /* 0x00000020c900720c */ /* 0x000fe20003f64070 */
[----:B------:R-:W-:Y:S01]  /*45b0*/  @!P1 IMAD.IADD R31, R31, 0x1, -R201 ;  /* 0x000000011f1f9824 */ /* 0x000fe200078e0ac9 */
[----:B------:R-:W-:Y:S01]  /*45c0*/  IABS R38, R35 ;  /* 0x0000002300267213 */ /* 0x000fe20000000000 */
[C---:B------:R-:W-:Y:S01]  /*45d0*/  IMAD R34, R201.reuse, R4, R36 ;  /* 0x00000004c9227224 */ /* 0x040fe200078e0224 */
[----:B------:R-:W-:Y:S01]  /*45e0*/  ISETP.GT.U32.AND P1, PT, R201, R33, PT ;  /* 0x00000021c900720c */ /* 0x000fe20003f24070 */
[----:B------:R-:W-:Y:S01]  /*45f0*/  @!P5 IMAD.MOV R31, RZ, RZ, -R31 ;  /* 0x000000ffff1fd224 */ /* 0x000fe200078e0a1f */
[----:B------:R-:W-:Y:S01]  /*4600*/  ISETP.GE.AND P6, PT, R35, RZ, PT ;  /* 0x000000ff2300720c */ /* 0x000fe20003fc6270 */
[----:B------:R-:W-:Y:S01]  /*4610*/  IMAD.HI.U32 R3, R207, R38, RZ ;  /* 0x00000026cf037227 */ /* 0x000fe200078e00ff */
[----:B------:R-:W-:-:S03]  /*4620*/  ISETP.GT.U32.AND P5, PT, R201, R34, PT ;  /* 0x00000022c900720c */ /* 0x000fc60003fa4070 */
[----:B------:R-:W-:Y:S02]  /*4630*/  IMAD.MOV R3, RZ, RZ, -R3 ;  /* 0x000000ffff037224 */ /* 0x000fe400078e0a03 */
[----:B------:R-:W-:Y:S02]  /*4640*/  VIADD R43, R0, 0x5b ;  /* 0x0000005b002b7836 */ /* 0x000fe40000000000 */
[--C-:B------:R-:W-:Y:S02]  /*4650*/  @!P3 IMAD.IADD R32, R32, 0x1, -R201.reuse ;  /* 0x000000012020b824 */ /* 0x100fe400078e0ac9 */
[C---:B------:R-:W-:Y:S01]  /*4660*/  IMAD R35, R201.reuse, R3, R38 ;  /* 0x00000003c9237224 */ /* 0x040fe200078e0226 */
[----:B------:R-:W-:Y:S01]  /*4670*/  IABS R38, R43 ;  /* 0x0000002b00267213 */ /* 0x000fe20000000000 */
[----:B------:R-:W-:Y:S01]  /*4680*/  VIADD R41, R0, 0x5a ;  /* 0x0000005a00297836 */ /* 0x000fe20000000000 */
[----:B------:R-:W-:Y:S01]  /*4690*/  ISETP.GT.U32.AND P3, PT, R201, R32, PT ;  /* 0x00000020c900720c */ /* 0x000fe20003f64070 */
[----:B------:R-:W-:-:S02]  /*46a0*/  @!P5 IMAD.IADD R34, R34, 0x1, -R201 ;  /* 0x000000012222d824 */ /* 0x000fc400078e0ac9 */
[----:B------:R-:W-:Y:S01]  /*46b0*/  IMAD.HI.U32 R4, R207, R38, RZ ;  /* 0x00000026cf047227 */ /* 0x000fe200078e00ff */
[----:B------:R-:W-:Y:S02]  /*46c0*/  IABS R36, R41 ;  /* 0x0000002900247213 */ /* 0x000fe40000000000 */
[----:B------:R-:W-:Y:S01]  /*46d0*/  ISETP.GT.U32.AND P5, PT, R201, R34, PT ;  /* 0x00000022c900720c */ /* 0x000fe20003fa4070 */
[----:B------:R-:W-:Y:S02]  /*46e0*/  @!P1 IMAD.IADD R33, R33, 0x1, -R201 ;  /* 0x0000000121219824 */ /* 0x000fe400078e0ac9 */
[----:B------:R-:W-:Y:S02]  /*46f0*/  IMAD.MOV R4, RZ, RZ, -R4 ;  /* 0x000000ffff047224 */ /* 0x000fe400078e0a04 */
[----:B------:R-:W-:Y:S01]  /*4700*/  IMAD.HI.U32 R3, R207, R36, RZ ;  /* 0x00000024cf037227 */ /* 0x000fe200078e00ff */
[----:B------:R-:W-:-:S03]  /*4710*/  ISETP.GT.U32.AND P1, PT, R201, R33, PT ;  /* 0x00000021c900720c */ /* 0x000fc60003f24070 */
[----:B------:R-:W-:Y:S01]  /*4720*/  @!P3 IMAD.IADD R32, R32, 0x1, -R201 ;  /* 0x000000012020b824 */ /* 0x000fe200078e0ac9 */
[C---:B------:R-:W-:Y:S01]  /*4730*/  ISETP.GT.U32.AND P3, PT, R201.reuse, R35, PT ;  /* 0x00000023c900720c */ /* 0x040fe20003f64070 */
[C---:B------:R-:W-:Y:S02]  /*4740*/  IMAD R37, R201.reuse, R4, R38 ;  /* 0x00000004c9257224 */ /* 0x040fe400078e0226 */
[----:B------:R-:W-:Y:S02]  /*4750*/  VIADD R44, R0, 0x5c ;  /* 0x0000005c002c7836 */ /* 0x000fe40000000000 */
[----:B------:R-:W-:Y:S02]  /*4760*/  IMAD.MOV R3, RZ, RZ, -R3 ;  /* 0x000000ffff037224 */ /* 0x000fe400078e0a03 */
[--C-:B------:R-:W-:Y:S01]  /*4770*/  @!P5 IMAD.IADD R34, R34, 0x1, -R201.reuse ;  /* 0x000000012222d824 */ /* 0x100fe200078e0ac9 */
[C---:B------:R-:W-:Y:S01]  /*4780*/  ISETP.GT.U32.AND P5, PT, R201.reuse, R37, PT ;  /* 0x00000025c900720c */ /* 0x040fe20003fa4070 */
[----:B------:R-:W-:Y:S01]  /*4790*/  IMAD R36, R201, R3, R36 ;  /* 0x00000003c9247224 */ /* 0x000fe200078e0224 */
[----:B------:R-:W-:Y:S01]  /*47a0*/  IABS R39, R44 ;  /* 0x0000002c00277213 */ /* 0x000fe20000000000 */
[----:B------:R-:W-:-:S02]  /*47b0*/  @!P1 IMAD.IADD R33, R33, 0x1, -R201 ;  /* 0x0000000121219824 */ /* 0x000fc400078e0ac9 */
[C---:B------:R-:W-:Y:S01]  /*47c0*/  VIADD R45, R0.reuse, 0x5d ;  /* 0x0000005d002d7836 */ /* 0x040fe20000000000 */
[----:B------:R-:W-:Y:S01]  /*47d0*/  ISETP.GT.U32.AND P1, PT, R201, R36, PT ;  /* 0x00000024c900720c */ /* 0x000fe20003f24070 */
[----:B------:R-:W-:Y:S02]  /*47e0*/  IMAD.MOV.U32 R38, RZ, RZ, R39 ;  /* 0x000000ffff267224 */ /* 0x000fe400078e0027 */
[----:B------:R-:W-:Y:S01]  /*47f0*/  VIADD R46, R0, 0x5e ;  /* 0x0000005e002e7836 */ /* 0x000fe20000000000 */
[----:B------:R-:W-:Y:S01]  /*4800*/  IABS R40, R45 ;  /* 0x0000002d00287213 */ /* 0x000fe20000000000 */
[----:B------:R-:W-:Y:S01]  /*4810*/  @!P3 IMAD.IADD R35, R35, 0x1, -R201 ;  /* 0x000000012323b824 */ /* 0x000fe200078e0ac9 */
[----:B------:R-:W-:Y:S01]  /*4820*/  ISETP.GE.AND P3, PT, R41, RZ, PT ;  /* 0x000000ff2900720c */ /* 0x000fe20003f66270 */
[----:B------:R-:W-:Y:S01]  /*4830*/  IMAD.HI.U32 R3, R207, R38, RZ ;  /* 0x00000026cf037227 */ /* 0x000fe200078e00ff */
[----:B------:R-:W-:-:S03]  /*4840*/  IABS R42, R46 ;  /* 0x0000002e002a7213 */ /* 0x000fc60000000000 */
[----:B------:R-:W-:Y:S01]  /*4850*/  @!P2 IMAD.MOV R32, RZ, RZ, -R32 ;  /* 0x000000ffff20a224 */ /* 0x000fe200078e0a20 */
[----:B------:R-:W-:Y:S01]  /*4860*/  ISETP.GT.U32.AND P2, PT, R201, R35, PT ;  /* 0x00000023c900720c */ /* 0x000fe20003f44070 */
[----:B------:R-:W-:Y:S02]  /*4870*/  @!P5 IMAD.IADD R37, R37, 0x1, -R201 ;  /* 0x000000012525d824 */ /* 0x000fe400078e0ac9 */
[----:B------:R-:W-:Y:S02]  /*4880*/  IMAD.MOV R3, RZ, RZ, -R3 ;  /* 0x000000ffff037224 */ /* 0x000fe400078e0a03 */
[----:B------:R-:W-:Y:S01]  /*4890*/  @!P4 IMAD.MOV R33, RZ, RZ, -R33 ;  /* 0x000000ffff21c224 */ /* 0x000fe200078e0a21 */
[----:B------:R-:W-:Y:S01]  /*48a0*/  ISETP.GT.U32.AND P4, PT, R201, R37, PT ;  /* 0x00000025c900720c */ /* 0x000fe20003f84070 */
[----:B------:R-:W-:-:S04]  /*48b0*/  IMAD.HI.U32 R4, R207, R40, RZ ;  /* 0x00000028cf047227 */ /* 0x000fc800078e00ff */
[----:B------:R-:W-:Y:S02]  /*48c0*/  IMAD R38, R201, R3, R38 ;  /* 0x00000003c9267224 */ /* 0x000fe400078e0226 */
[----:B------:R-:W-:-:S04]  /*48d0*/  IMAD.HI.U32 R3, R207, R42, RZ ;  /* 0x0000002acf037227 */ /* 0x000fc800078e00ff */
[----:B------:R-:W-:Y:S01]  /*48e0*/  @!P1 IMAD.IADD R36, R36, 0x1, -R201 ;  /* 0x0000000124249824 */ /* 0x000fe200078e0ac9 */
[----:B------:R-:W-:Y:S01]  /*48f0*/  ISETP.GE.AND P1, PT, R43, RZ, PT ;  /* 0x000000ff2b00720c */ /* 0x000fe20003f26270 */
[----:B------:R-:W-:Y:S02]  /*4900*/  IMAD.MOV R4, RZ, RZ, -R4 ;  /* 0x000000ffff047224 */ /* 0x000fe400078e0a04 */
[----:B------:R-:W-:Y:S01]  /*4910*/  IMAD.MOV R3, RZ, RZ, -R3 ;  /* 0x000000ffff037224 */ /* 0x000fe200078e0a03 */
[C---:B------:R-:W-:Y:S01]  /*4920*/  ISETP.GT.U32.AND P5, PT, R201.reuse, R36, PT ;  /* 0x00000024c900720c */ /* 0x040fe20003fa4070 */
[----:B------:R-:W-:Y:S02]  /*4930*/  IMAD R39, R201, R4, R40 ;  /* 0x00000004c9277224 */ /* 0x000fe400078e0228 */
[----:B------:R-:W-:Y:S01]  /*4940*/  @!P2 IMAD.IADD R35, R35, 0x1, -R201 ;  /* 0x000000012323a824 */ /* 0x000fe200078e0ac9 */
[C---:B------:R-:W-:Y:S01]  /*4950*/  ISETP.GT.U32.AND P2, PT, R201.reuse, R38, PT ;  /* 0x00000026c900720c */ /* 0x040fe20003f44070 */
[----:B------:R-:W-:-:S02]  /*4960*/  IMAD R40, R201, R3, R42 ;  /* 0x00000003c9287224 */ /* 0x000fc400078e022a */
[----:B------:R-:W-:Y:S01]  /*4970*/  @!P6 IMAD.MOV R35, RZ, RZ, -R35 ;  /* 0x000000ffff23e224 */ /* 0x000fe200078e0a23 */
[----:B------:R-:W-:Y:S01]  /*4980*/  ISETP.GT.U32.AND P6, PT, R201, R39, PT ;  /* 0x00000027c900720c */ /* 0x000fe20003fc4070 */
[--C-:B------:R-:W-:Y:S01]  /*4990*/  @!P4 IMAD.IADD R37, R37, 0x1, -R201.reuse ;  /* 0x000000012525c824 */ /* 0x100fe200078e0ac9 */
[----:B------:R-:W-:Y:S01]  /*49a0*/  ISETP.GT.U32.AND P4, PT, R201, R40, PT ;  /* 0x00000028c900720c */ /* 0x000fe20003f84070 */
[----:B------:R-:W-:Y:S02]  /*49b0*/  VIADD R43, R0, 0x5f ;  /* 0x0000005f002b7836 */ /* 0x000fe40000000000 */
[--C-:B------:R-:W-:Y:S01]  /*49c0*/  @!P5 IMAD.IADD R36, R36, 0x1, -R201.reuse ;  /* 0x000000012424d824 */ /* 0x100fe200078e0ac9 */
[----:B------:R-:W-:Y:S01]  /*49d0*/  ISETP.GE.AND P5, PT, R45, RZ, PT ;  /* 0x000000ff2d00720c */ /* 0x000fe20003fa6270 */
[----:B------:R-:W-:Y:S01]  /*49e0*/  VIADD R45, R0, 0x60 ;  /* 0x00000060002d7836 */ /* 0x000fe20000000000 */
[----:B------:R-:W-:Y:S01]  /*49f0*/  IABS R4, R43 ;  /* 0x0000002b00047213 */ /* 0x000fe20000000000 */
[--C-:B------:R-:W-:Y:S01]  /*4a00*/  @!P2 IMAD.IADD R38, R38, 0x1, -R201.reuse ;  /* 0x000000012626a824 */ /* 0x100fe200078e0ac9 */
[----:B------:R-:W-:Y:S01]  /*4a10*/  ISETP.GE.AND P2, PT, R46, RZ, PT ;  /* 0x000000ff2e00720c */ /* 0x000fe20003f46270 */
[----:B------:R-:W-:Y:S01]  /*4a20*/  VIADD R47, R0, 0x61 ;  /* 0x00000061002f7836 */ /* 0x000fe20000000000 */
[----:B------:R-:W-:Y:S01]  /*4a30*/  IABS R42, R45 ;  /* 0x0000002d002a7213 */ /* 0x000fe20000000000 */
[--C-:B------:R-:W-:Y:S01]  /*4a40*/  @!P6 IMAD.IADD R39, R39, 0x1, -R201.reuse ;  /* 0x000000012727e824 */ /* 0x100fe200078e0ac9 */
[----:B------:R-:W-:Y:S01]  /*4a50*/  ISETP.GT.U32.AND P6, PT, R201, R38, PT ;  /* 0x00000026c900720c */ /* 0x000fe20003fc4070 */
[----:B------:R-:W-:-:S02]  /*4a60*/  @!P4 IMAD.IADD R40, R40, 0x1, -R201 ;  /* 0x000000012828c824 */ /* 0x000fc400078e0ac9 */
[----:B------:R-:W-:-:S03]  /*4a70*/  IMAD.HI.U32 R3, R207, R4, RZ ;  /* 0x00000004cf037227 */ /* 0x000fc600078e00ff */
[----:B------:R-:W-:Y:S01]  /*4a80*/  ISETP.GT.U32.AND P4, PT, R201, R40, PT ;  /* 0x00000028c900720c */ /* 0x000fe20003f84070 */
[----:B------:R-:W-:Y:S02]  /*4a90*/  IMAD.MOV R41, RZ, RZ, -R3 ;  /* 0x000000ffff297224 */ /* 0x000fe400078e0a03 */
[----:B------:R-:W-:-:S04]  /*4aa0*/  IMAD.HI.U32 R3, R207, R42, RZ ;  /* 0x0000002acf037227 */ /* 0x000fc800078e00ff */
[C---:B------:R-:W-:Y:S02]  /*4ab0*/  IMAD R41, R201.reuse, R41, R4 ;  /* 0x00000029c9297224 */ /* 0x040fe400078e0204 */
[----:B------:R-:W-:Y:S02]  /*4ac0*/  IMAD.MOV R3, RZ, RZ, -R3 ;  /* 0x000000ffff037224 */ /* 0x000fe400078e0a03 */
[----:B------:R-:W-:Y:S01]  /*4ad0*/  @!P3 IMAD.MOV R36, RZ, RZ, -R36 ;  /* 0x000000ffff24b224 */ /* 0x000fe200078e0a24 */
[C---:B------:R-:W-:Y:S01]  /*4ae0*/  ISETP.GT.U32.AND P3, PT, R201.reuse, R39, PT ;  /* 0x00000027c900720c */ /* 0x040fe20003f64070 */
[----:B------:R-:W-:Y:S01]  /*4af0*/  @!P0 IMAD.MOV R34, RZ, RZ, -R34 ;  /* 0x000000ffff228224 */ /* 0x000fe200078e0a22 */
[----:B------:R-:W-:Y:S01]  /*4b00*/  ISETP.GE.AND P0, PT, R44, RZ, PT ;  /* 0x000000ff2c00720c */ /* 0x000fe20003f06270 */
[----:B------:R-:W-:Y:S01]  /*4b10*/  @!P6 IMAD.IADD R38, R38, 0x1, -R201 ;  /* 0x000000012626e824 */ /* 0x000fe200078e0ac9 */
[----:B------:R-:W-:Y:S01]  /*4b20*/  IABS R44, R47 ;  /* 0x0000002f002c7213 */ /* 0x000fe20000000000 */
[C---:B------:R-:W-:Y:S01]  /*4b30*/  IMAD R42, R201.reuse, R3, R42 ;  /* 0x00000003c92a7224 */ /* 0x040fe200078e022a */
[----:B------:R-:W-:Y:S01]  /*4b40*/  ISETP.GT.U32.AND P6, PT, R201, R41, PT ;  /* 0x00000029c900720c */ /* 0x000fe20003fc4070 */
[----:B------:R-:W-:-:S02]  /*4b50*/  VIADD R49, R0, 0x62 ;  /* 0x0000006200317836 */ /* 0x000fc40000000000 */
[----:B------:R-:W-:Y:S01]  /*4b60*/  @!P4 IMAD.IADD R40, R40, 0x1, -R201 ;  /* 0x000000012828c824 */ /* 0x000fe200078e0ac9 */
[----:B------:R-:W-:Y:S01]  /*4b70*/  ISETP.GT.U32.AND P4, PT, R201, R42, PT ;  /* 0x0000002ac900720c */ /* 0x000fe20003f84070 */
[----:B------:R-:W-:Y:S01]  /*4b80*/  IMAD.HI.U32 R3, R207, R44, RZ ;  /* 0x0000002ccf037227 */ /* 0x000fe200078e00ff */
[----:B------:R-:W-:-:S03]  /*4b90*/  IABS R46, R49 ;  /* 0x00000031002e7213 */ /* 0x000fc60000000000 */
[----:B------:R-:W-:Y:S02]  /*4ba0*/  VIADD R50, R0, 0x63 ;  /* 0x0000006300327836 */ /* 0x000fe40000000000 */
[----:B------:R-:W-:Y:S02]  /*4bb0*/  IMAD.MOV R3, RZ, RZ, -R3 ;  /* 0x000000ffff037224 */ /* 0x000fe400078e0a03 */
[----:B------:R-:W-:-:S04]  /*4bc0*/  IMAD.HI.U32 R4, R207, R46, RZ ;  /* 0x0000002ecf047227 */ /* 0x000fc800078e00ff */
[--C-:B------:R-:W-:Y:S01]  /*4bd0*/  @!P3 IMAD.IADD R39, R39, 0x1, -R201.reuse ;  /* 0x000000012727b824 */ /* 0x100fe200078e0ac9 */
[----:B------:R-:W-:Y:S01]  /*4be0*/  ISETP.GE.AND P3, PT, R43, RZ, PT ;  /* 0x000000ff2b00720c */ /* 0x000fe20003f66270 */
[--C-:B------:R-:W-:Y:S01]  /*4bf0*/  @!P6 IMAD.IADD R41, R41, 0x1, -R201.reuse ;  /* 0x000000012929e824 */ /* 0x100fe200078e0ac9 */
[----:B------:R-:W-:Y:S01]  /*4c00*/  ISETP.GE.AND P6, PT, R45, RZ, PT ;  /* 0x000000ff2d00720c */ /* 0x000fe20003fc6270 */
[C---:B------:R-:W-:Y:S01]  /*4c10*/  IMAD R43, R201.reuse, R3, R44 ;  /* 0x00000003c92b7224 */ /* 0x040fe200078e022c */
[----:B------:R-:W-:Y:S01]  /*4c20*/  IABS R3, R50 ;  /* 0x0000003200037213 */ /* 0x000fe20000000000 */
[----:B------:R-:W-:Y:S02]  /*4c30*/  IMAD.MOV R4, RZ, RZ, -R4 ;  /* 0x000000ffff047224 */ /* 0x000fe400078e0a04 */
[----:B------:R-:W-:Y:S02]  /*4c40*/  VIADD R51, R0, 0x64 ;  /* 0x0000006400337836 */ /* 0x000fe40000000000 */
[----:B------:R-:W-:Y:S01]  /*4c50*/  @!P4 IMAD.IADD R42, R42, 0x1, -R201 ;  /* 0x000000012a2ac824 */ /* 0x000fe200078e0ac9 */
[C---:B------:R-:W-:Y:S01]  /*4c60*/  ISETP.GT.U32.AND P4, PT, R201.reuse, R41, PT ;  /* 0x00000029c900720c */ /* 0x040fe20003f84070 */
[----:B------:R-:W-:Y:S01]  /*4c70*/  IMAD R44, R201, R4, R46 ;  /* 0x00000004c92c7224 */ /* 0x000fe200078e022e */
[----:B------:R-:W-:Y:S01]  /*4c80*/  IABS R48, R51 ;  /* 0x0000003300307213 */ /* 0x000fe20000000000 */
[----:B------:R-:W-:-:S02]  /*4c90*/  IMAD.MOV.U32 R46, RZ, RZ, R3 ;  /* 0x000000ffff2e7224 */ /* 0x000fc400078e0003 */
[----:B------:R-:W-:Y:S01]  /*4ca0*/  @!P1 IMAD.MOV R37, RZ, RZ, -R37 ;  /* 0x000000ffff259224 */ /* 0x000fe200078e0a25 */
[----:B------:R-:W-:Y:S01]  /*4cb0*/  ISETP.GT.U32.AND P1, PT, R201, R42, PT ;  /* 0x0000002ac900720c */ /* 0x000fe20003f24070 */
[----:B------:R-:W-:-:S04]  /*4cc0*/  IMAD.HI.U32 R3, R207, R46, RZ ;  /* 0x0000002ecf037227 */ /* 0x000fc800078e00ff */
[----:B------:R-:W-:Y:S01]  /*4cd0*/  @!P0 IMAD.MOV R38, RZ, RZ, -R38 ;  /* 0x000000ffff268224 */ /* 0x000fe200078e0a26 */
[C---:B------:R-:W-:Y:S01]  /*4ce0*/  ISETP.GT.U32.AND P0, PT, R201.reuse, R43, PT ;  /* 0x0000002bc900720c */ /* 0x040fe20003f04070 */
[----:B------:R-:W-:Y:S01]  /*4cf0*/  @!P5 IMAD.MOV R39, RZ, RZ, -R39 ;  /* 0x000000ffff27d224 */ /* 0x000fe200078e0a27 */
[----:B------:R-:W-:Y:S01]  /*4d00*/  ISETP.GT.U32.AND P5, PT, R201, R44, PT ;  /* 0x0000002cc900720c */ /* 0x000fe20003fa4070 */
[----:B------:R-:W-:-:S04]  /*4d10*/  IMAD.HI.U32 R4, R207, R48, RZ ;  /* 0x00000030cf047227 */ /* 0x000fc800078e00ff */
[----:B------:R-:W-:Y:S02]  /*4d20*/  IMAD.MOV R3, RZ, RZ, -R3 ;  /* 0x000000ffff037224 */ /* 0x000fe400078e0a03 */
[--C-:B------:R-:W-:Y:S01]  /*4d30*/  @!P4 IMAD.IADD R41, R41, 0x1, -R201.reuse ;  /* 0x000000012929c824 */ /* 0x100fe200078e0ac9 */
[----:B------:R-:W-:Y:S01]  /*4d40*/  ISETP.GE.AND P4, PT, R49, RZ, PT ;  /* 0x000000ff3100720c */ /* 0x000fe20003f86270 */
[----:B------:R-:W-:Y:S02]  /*4d50*/  IMAD.MOV R4, RZ, RZ, -R4 ;  /* 0x000000ffff047224 */ /* 0x000fe400078e0a04 */
[C---:B------:R-:W-:Y:S02]  /*4d60*/  IMAD R45, R201.reuse, R3, R46 ;  /* 0x00000003c92d7224 */ /* 0x040fe400078e022e */
[----:B------:R-:W-:Y:S01]  /*4d70*/  @!P1 IMAD.IADD R42, R42, 0x1, -R201 ;  /* 0x000000012a2a9824 */ /* 0x000fe200078e0ac9 */
[----:B------:R-:W-:Y:S01]  /*4d80*/  ISETP.GE.AND P1, PT, R50, RZ, PT ;  /* 0x000000ff3200720c */ /* 0x000fe20003f26270 */
[----:B------:R-:W-:-:S02]  /*4d90*/  IMAD R46, R201, R4, R48 ;  /* 0x00000004c92e7224 */ /* 0x000fc400078e0230 */
[----:B------:R-:W-:Y:S01]  /*4da0*/  @!P3 IMAD.MOV R41, RZ, RZ, -R41 ;  /* 0x000000ffff29b224 */ /* 0x000fe200078e0a29 */
[----:B------:R-:W-:Y:S01]  /*4db0*/  ISETP.GT.U32.AND P3, PT, R201, R45, PT ;  /* 0x0000002dc900720c */ /* 0x000fe20003f64070 */
[--C-:B------:R-:W-:Y:S02]  /*4dc0*/  @!P0 IMAD.IADD R43, R43, 0x1, -R201.reuse ;  /* 0x000000012b2b8824 */ /* 0x100fe400078e0ac9 */
[--C-:B------:R-:W-:Y:S02]  /*4dd0*/  @!P5 IMAD.IADD R44, R44, 0x1, -R201.reuse ;  /* 0x000000012c2cd824 */ /* 0x100fe400078e0ac9 */
[----:B------:R-:W-:Y:S01]  /*4de0*/  @!P6 IMAD.MOV R42, RZ, RZ, -R42 ;  /* 0x000000ffff2ae224 */ /* 0x000fe200078e0a2a */
[C---:B------:R-:W-:Y:S01]  /*4df0*/  ISETP.GT.U32.AND P6, PT, R201.reuse, R46, PT ;  /* 0x0000002ec900720c */ /* 0x040fe20003fc4070 */
[C---:B------:R-:W-:Y:S01]  /*4e00*/  VIADD R4, R0.reuse, 0x65 ;  /* 0x0000006500047836 */ /* 0x040fe20000000000 */
[C---:B------:R-:W-:Y:S01]  /*4e10*/  ISETP.GT.U32.AND P0, PT, R201.reuse, R43, PT ;  /* 0x0000002bc900720c */ /* 0x040fe20003f04070 */
[----:B------:R-:W-:Y:S01]  /*4e20*/  @!P2 IMAD.MOV R40, RZ, RZ, -R40 ;  /* 0x000000ffff28a224 */ /* 0x000fe200078e0a28 */
[----:B------:R-:W-:Y:S01]  /*4e30*/  ISETP.GT.U32.AND P5, PT, R201, R44, PT ;  /* 0x0000002cc900720c */ /* 0x000fe20003fa4070 */
[C---:B------:R-:W-:Y:S01]  /*4e40*/  VIADD R53, R0.reuse, 0x68 ;  /* 0x0000006800357836 */ /* 0x040fe20000000000 */
[----:B------:R-:W-:Y:S01]  /*4e50*/  ISETP.GE.AND P2, PT, R47, RZ, PT ;  /* 0x000000ff2f00720c */ /* 0x000fe20003f46270 */
[----:B------:R-:W-:Y:S01]  /*4e60*/  VIADD R47, R0, 0x66 ;  /* 0x00000066002f7836 */ /* 0x000fe20000000000 */
[----:B------:R-:W-:Y:S01]  /*4e70*/  IABS R48, R4 ;  /* 0x0000000400307213 */ /* 0x000fe20000000000 */
[----:B------:R-:W-:-:S02]  /*4e80*/  @!P3 IMAD.IADD R45, R45, 0x1, -R201 ;  /* 0x000000012d2db824 */ /* 0x000fc400078e0ac9 */
[----:B------:R-:W-:Y:S01]  /*4e90*/  VIADD R55, R0, 0x69 ;  /* 0x0000006900377836 */ /* 0x000fe20000000000 */
[----:B------:R-:W-:Y:S01]  /*4ea0*/  IABS R50, R47 ;  /* 0x0000002f00327213 */ /* 0x000fe20000000000 */
[--C-:B------:R-:W-:Y:S01]  /*4eb0*/  @!P6 IMAD.IADD R46, R46, 0x1, -R201.reuse ;  /* 0x000000012e2ee824 */ /* 0x100fe200078e0ac9 */
[----:B------:R-:W-:Y:S01]  /*4ec0*/  ISETP.GT.U32.AND P3, PT, R201, R45, PT ;  /* 0x0000002dc900720c */ /* 0x000fe20003f64070 */
[----:B------:R-:W-:Y:S01]  /*4ed0*/  IMAD.HI.U32 R3, R207, R48, RZ ;  /* 0x00000030cf037227 */ /* 0x000fe200078e00ff */
[----:B------:R-:W-:Y:S02]  /*4ee0*/  IABS R54, R55 ;  /* 0x0000003700367213 */ /* 0x000fe40000000000 */
[----:B------:R-:W-:Y:S01]  /*4ef0*/  ISETP.GT.U32.AND P6, PT, R201, R46, PT ;  /* 0x0000002ec900720c */ /* 0x000fe20003fc4070 */
[--C-:B------:R-:W-:Y:S01]  /*4f00*/  @!P0 IMAD.IADD R43, R43, 0x1, -R201.reuse ;  /* 0x000000012b2b8824 */ /* 0x100fe200078e0ac9 */
[----:B------:R-:W-:Y:S01]  /*4f10*/  ISETP.GE.AND P0, PT, R51, RZ, PT ;  /* 0x000000ff3300720c */ /* 0x000fe20003f06270 */
[----:B------:R-:W-:Y:S01]  /*4f20*/  @!P5 IMAD.IADD R44, R44, 0x1, -R201 ;  /* 0x000000012c2cd824 */ /* 0x000fe200078e0ac9 */
[----:B------:R-:W-:Y:S01]  /*4f30*/  ISETP.GE.AND P5, PT, R4, RZ, PT ;  /* 0x000000ff0400720c */ /* 0x000fe20003fa6270 */
[----:B------:R-:W-:-:S04]  /*4f40*/  IMAD.HI.U32 R4, R207, R50, RZ ;  /* 0x00000032cf047227 */ /* 0x000fc800078e00ff */
[----:B------:R-:W-:Y:S02]  /*4f50*/  IMAD.MOV R3, RZ, RZ, -R3 ;  /* 0x000000ffff037224 */ /* 0x000fe400078e0a03 */
[----:B------:R-:W-:Y:S01]  /*4f60*/  @!P2 IMAD.MOV R43, RZ, RZ, -R43 ;  /* 0x000000ffff2ba224 */ /* 0x000fe200078e0a2b */
[----:B------:R-:W-:Y:S01]  /*4f70*/  ISETP.GE.AND P2, PT, R47, RZ, PT ;  /* 0x000000ff2f00720c */ /* 0x000fe20003f46270 */
[----:B------:R-:W-:Y:S02]  /*4f80*/  IMAD.MOV R4, RZ, RZ, -R4 ;  /* 0x000000ffff047224 */ /* 0x000fe400078e0a04 */
[C---:B------:R-:W-:Y:S02]  /*4f90*/  IMAD R47, R201.reuse, R3, R48 ;  /* 0x00000003c92f7224 */ /* 0x040fe400078e0230 */
[----:B------:R-:W-:Y:S02]  /*4fa0*/  VIADD R51, R0, 0x67 ;  /* 0x0000006700337836 */ /* 0x000fe40000000000 */
[----:B------:R-:W-:Y:S01]  /*4fb0*/  IMAD R48, R201, R4, R50 ;  /* 0x00000004c9307224 */ /* 0x000fe200078e0232 */
[----:B------:R-:W-:Y:S01]  /*4fc0*/  IABS R50, R53 ;  /* 0x0000003500327213 */ /* 0x000fe20000000000 */
[--C-:B------:R-:W-:Y:S01]  /*4fd0*/  @!P3 IMAD.IADD R45, R45, 0x1, -R201.reuse ;  /* 0x000000012d2db824 */ /* 0x100fe200078e0ac9 */
[C---:B------:R-:W-:Y:S01]  /*4fe0*/  ISETP.GT.U32.AND P3, PT, R201.reuse, R47, PT ;  /* 0x0000002fc900720c */ /* 0x040fe20003f64070 */
[----:B------:R-:W-:Y:S01]  /*4ff0*/  @!P6 IMAD.IADD R46, R46, 0x1, -R201 ;  /* 0x000000012e2ee824 */ /* 0x000fe200078e0ac9 */
[----:B------:R-:W-:Y:S01]  /*5000*/  IABS R52, R51 ;  /* 0x0000003300347213 */ /* 0x000fe20000000000 */
[C---:B------:R-:W-:Y:S01]  /*5010*/  VIADD R57, R0.reuse, 0x6b ;  /* 0x0000006b00397836 */ /* 0x040fe20000000000 */
[----:B------:R-:W-:Y:S01]  /*5020*/  ISETP.GT.U32.AND P6, PT, R201, R48, PT ;  /* 0x00000030c900720c */ /* 0x000fe20003fc4070 */
[----:B------:R-:W-:-:S02]  /*5030*/  VIADD R56, R0, 0x6a ;  /* 0x0000006a00387836 */ /* 0x000fc40000000000 */
[----:B------:R-:W-:-:S04]  /*5040*/  IMAD.HI.U32 R3, R207, R52, RZ ;  /* 0x00000034cf037227 */ /* 0x000fc800078e00ff */
[----:B------:R-:W-:Y:S02]  /*5050*/  IMAD.MOV R3, RZ, RZ, -R3 ;  /* 0x000000ffff037224 */ /* 0x000fe400078e0a03 */
[--C-:B------:R-:W-:Y:S02]  /*5060*/  @!P3 IMAD.IADD R47, R47, 0x1, -R201.reuse ;  /* 0x000000012f2fb824 */ /* 0x100fe400078e0ac9 */
[C---:B------:R-:W-:Y:S01]  /*5070*/  IMAD R49, R201.reuse, R3, R52 ;  /* 0x00000003c9317224 */ /* 0x040fe200078e0234 */
[----:B------:R-:W-:Y:S01]  /*5080*/  IABS R52, R56 ;  /* 0x0000003800347213 */ /* 0x000fe20000000000 */
[----:B------:R-:W-:Y:S01]  /*5090*/  @!P6 IMAD.IADD R48, R48, 0x1, -R201 ;  /* 0x000000013030e824 */ /* 0x000fe200078e0ac9 */
[----:B------:R-:W-:Y:S01]  /*50a0*/  ISETP.GT.U32.AND P6, PT, R201, R47, PT ;  /* 0x0000002fc900720c */ /* 0x000fe20003fc4070 */
[----:B------:R-:W-:Y:S01]  /*50b0*/  IMAD.HI.U32 R3, R207, R50, RZ ;  /* 0x00000032cf037227 */ /* 0x000fe200078e00ff */
[----:B------:R-:W-:-:S03]  /*50c0*/  ISETP.GT.U32.AND P3, PT, R201, R49, PT ;  /* 0x00000031c900720c */ /* 0x000fc60003f64070 */
[----:B------:R-:W-:Y:S02]  /*50d0*/  IMAD.MOV R3, RZ, RZ, -R3 ;  /* 0x000000ffff037224 */ /* 0x000fe400078e0a03 */
[----:B------:R-:W-:-:S04]  /*50e0*/  IMAD.HI.U32 R4, R207, R54, RZ ;  /* 0x00000036cf047227 */ /* 0x000fc800078e00ff */
[----:B------:R-:W-:Y:S01]  /*50f0*/  IMAD R50, R201, R3, R50 ;  /* 0x00000003c9327224 */ /* 0x000fe200078e0232 */
[----:B------:R-:W-:Y:S01]  /*5100*/  IABS R3, R57 ;  /* 0x0000003900037213 */ /* 0x000fe20000000000 */
[----:B------:R-:W-:Y:S02]  /*5110*/  IMAD.MOV R4, RZ, RZ, -R4 ;  /* 0x000000ffff047224 */ /* 0x000fe400078e0a04 */
[----:B------:R-:W-:Y:S01]  /*5120*/  @!P4 IMAD.MOV R44, RZ, RZ, -R44 ;  /* 0x000000ffff2cc224 */ /* 0x000fe200078e0a2c */
[----:B------:R-:W-:Y:S01]  /*5130*/  ISETP.GE.AND P4, PT, R51, RZ, PT ;  /* 0x000000ff3300720c */ /* 0x000fe20003f86270 */
[----:B------:R-:W-:Y:S02]  /*5140*/  IMAD R51, R201, R4, R54 ;  /* 0x00000004c9337224 */ /* 0x000fe400078e0236 */
[----:B------:R-:W-:Y:S01]  /*5150*/  @!P6 IMAD.IADD R47, R47, 0x1, -R201 ;  /* 0x000000012f2fe824 */ /* 0x000fe200078e0ac9 */
[----:B------:R-:W-:Y:S01]  /*5160*/  ISETP.GT.U32.AND P6, PT, R201, R50, PT ;  /* 0x00000032c900720c */ /* 0x000fe20003fc4070 */
[----:B------:R-:W-:-:S02]  /*5170*/  IMAD.MOV.U32 R54, RZ, RZ, R3 ;  /* 0x000000ffff367224 */ /* 0x000fc400078e0003 */
[----:B------:R-:W-:-:S04]  /*5180*/  IMAD.HI.U32 R3, R207, R52, RZ ;  /* 0x00000034cf037227 */ /* 0x000fc800078e00ff */
[----:B------:R-:W-:Y:S02]  /*5190*/  IMAD.MOV R3, RZ, RZ, -R3 ;  /* 0x000000ffff037224 */ /* 0x000fe400078e0a03 */
[----:B------:R-:W-:Y:S01]  /*51a0*/  @!P1 IMAD.MOV R45, RZ, RZ, -R45 ;  /* 0x000000ffff2d9224 */ /* 0x000fe200078e0a2d */
[C---:B------:R-:W-:Y:S01]  /*51b0*/  ISETP.GT.U32.AND P1, PT, R201.reuse, R48, PT ;  /* 0x00000030c900720c */ /* 0x040fe20003f24070 */
[----:B------:R-:W-:Y:S02]  /*51c0*/  IMAD R52, R201, R3, R52 ;  /* 0x00000003c9347224 */ /* 0x000fe400078e0234 */
[----:B------:R-:W-:Y:S02]  /*51d0*/  @!P6 IMAD.IADD R50, R50, 0x1, -R201 ;  /* 0x000000013232e824 */ /* 0x000fe400078e0ac9 */
[----:B------:R-:W-:Y:S01]  /*51e0*/  IMAD.HI.U32 R4, R207, R54, RZ ;  /* 0x00000036cf047227 */ /* 0x000fe200078e00ff */
[----:B------:R-:W-:-:S03]  /*51f0*/  ISETP.GT.U32.AND P6, PT, R201, R52, PT ;  /* 0x00000034c900720c */ /* 0x000fc60003fc4070 */
[----:B------:R-:W-:Y:S02]  /*5200*/  IMAD.MOV R4, RZ, RZ, -R4 ;  /* 0x000000ffff047224 */ /* 0x000fe400078e0a04 */
[----:B------:R-:W-:Y:S02]  /*5210*/  VIADD R59, R0, 0x6c ;  /* 0x0000006c003b7836 */ /* 0x000fe40000000000 */
[--C-:B------:R-:W-:Y:S01]  /*5220*/  @!P1 IMAD.IADD R48, R48, 0x1, -R201.reuse ;  /* 0x0000000130309824 */ /* 0x100fe200078e0ac9 */
[----:B------:R-:W-:Y:S01]  /*5230*/  ISETP.GE.AND P1, PT, R55, RZ, PT ;  /* 0x000000ff3700720c */ /* 0x000fe20003f26270 */
[----:B------:R-:W-:Y:S01]  /*5240*/  @!P0 IMAD.MOV R46, RZ, RZ, -R46 ;  /* 0x000000ffff2e8224 */ /* 0x000fe200078e0a2e */
[----:B------:R-:W-:Y:S01]  /*5250*/  ISETP.GE.AND P0, PT, R53, RZ, PT ;  /* 0x000000ff3500720c */ /* 0x000fe20003f06270 */
[C---:B------:R-:W-:Y:S01]  /*5260*/  IMAD R53, R201.reuse, R4, R54 ;  /* 0x00000004c9357224 */ /* 0x040fe200078e0236 */
[----:B------:R-:W-:Y:S01]  /*5270*/  IABS R54, R59 ;  /* 0x0000003b00367213 */ /* 0x000fe20000000000 */
[----:B------:R-:W-:Y:S01]  /*5280*/  @!P2 IMAD.MOV R48, RZ, RZ, -R48 ;  /* 0x000000ffff30a224 */ /* 0x000fe200078e0a30 */
[----:B------:R-:W-:Y:S01]  /*5290*/  ISETP.GT.U32.AND P2, PT, R201, R50, PT ;  /* 0x00000032c900720c */ /* 0x000fe20003f44070 */
[----:B------:R-:W-:-:S02]  /*52a0*/  @!P6 IMAD.IADD R52, R52, 0x1, -R201 ;  /* 0x000000013434e824 */ /* 0x000fc400078e0ac9 */
[----:B------:R-:W-:Y:S01]  /*52b0*/  @!P5 IMAD.MOV R47, RZ, RZ, -R47 ;  /* 0x000000ffff2fd224 */ /* 0x000fe200078e0a2f */
[----:B------:R-:W-:Y:S01]  /*52c0*/  ISETP.GT.U32.AND P5, PT, R201, R51, PT ;  /* 0x00000033c900720c */ /* 0x000fe20003fa4070 */
[----:B------:R-:W-:Y:S01]  /*52d0*/  IMAD.HI.U32 R3, R207, R54, RZ ;  /* 0x00000036cf037227 */ /* 0x000fe200078e00ff */
[----:B------:R-:W-:-:S03]  /*52e0*/  ISETP.GT.U32.AND P6, PT, R201, R52, PT ;  /* 0x00000034c900720c */ /* 0x000fc60003fc4070 */
[----:B------:R-:W-:Y:S02]  /*52f0*/  @!P3 IMAD.IADD R49, R49, 0x1, -R201 ;  /* 0x000000013131b824 */ /* 0x000fe400078e0ac9 */
[----:B------:R-:W-:Y:S02]  /*5300*/  IMAD.MOV R3, RZ, RZ, -R3 ;  /* 0x000000ffff037224 */ /* 0x000fe400078e0a03 */
[--C-:B------:R-:W-:Y:S01]  /*5310*/  @!P2 IMAD.IADD R50, R50, 0x1, -R201.reuse ;  /* 0x000000013232a824 */ /* 0x100fe200078e0ac9 */
[C---:B------:R-:W-:Y:S01]  /*5320*/  ISETP.GT.U32.AND P3, PT, R201.reuse, R49, PT ;  /* 0x00000031c900720c */ /* 0x040fe20003f64070 */
[C---:B------:R-:W-:Y:S01]  /*5330*/  IMAD R54, R201.reuse, R3, R54 ;  /* 0x00000003c9367224 */ /* 0x040fe200078e0236 */
[----:B------:R-:W-:Y:S01]  /*5340*/  ISETP.GT.U32.AND P2, PT, R201, R53, PT ;  /* 0x00000035c900720c */ /* 0x000fe20003f44070 */
[--C-:B------:R-:W-:Y:S02]  /*5350*/  @!P5 IMAD.IADD R51, R51, 0x1, -R201.reuse ;  /* 0x000000013333d824 */ /* 0x100fe400078e0ac9 */
[----:B------:R-:W-:Y:S01]  /*5360*/  @!P6 IMAD.IADD R52, R52, 0x1, -R201 ;  /* 0x000000013434e824 */ /* 0x000fe200078e0ac9 */
[C---:B------:R-:W-:Y:S01]  /*5370*/  ISETP.GT.U32.AND P6, PT, R201.reuse, R54, PT ;  /* 0x00000036c900720c */ /* 0x040fe20003fc4070 */
[C---:B------:R-:W-:Y:S01]  /*5380*/  VIADD R61, R0.reuse, 0x6d ;  /* 0x0000006d003d7836 */ /* 0x040fe20000000000 */
[----:B------:R-:W-:Y:S01]  /*5390*/  ISETP.GT.U32.AND P5, PT, R201, R51, PT ;  /* 0x00000033c900720c */ /* 0x000fe20003fa4070 */
[----:B------:R-:W-:-:S02]  /*53a0*/  VIADD R62, R0, 0x6e ;  /* 0x0000006e003e7836 */ /* 0x000fc40000000000 */
[----:B------:R-:W-:Y:S02]  /*53b0*/  VIADD R63, R0, 0x6f ;  /* 0x0000006f003f7836 */ /* 0x000fe40000000000 */
[--C-:B------:R-:W-:Y:S01]  /*53c0*/  @!P3 IMAD.IADD R49, R49, 0x1, -R201.reuse ;  /* 0x000000013131b824 */ /* 0x100fe200078e0ac9 */
[----:B------:R-:W-:Y:S01]  /*53d0*/  ISETP.GE.AND P3, PT, R56, RZ, PT ;  /* 0x000000ff3800720c */ /* 0x000fe20003f66270 */
[--C-:B------:R-:W-:Y:S01]  /*53e0*/  @!P2 IMAD.IADD R53, R53, 0x1, -R201.reuse ;  /* 0x000000013535a824 */ /* 0x100fe200078e0ac9 */
[----:B------:R-:W-:Y:S01]  /*53f0*/  IABS R56, R61 ;  /* 0x0000003d00387213 */ /* 0x000fe20000000000 */
[----:B------:R-:W-:Y:S01]  /*5400*/  VIADD R64, R0, 0x70 ;  /* 0x0000007000407836 */ /* 0x000fe20000000000 */
[----:B------:R-:W-:Y:S01]  /*5410*/  IABS R58, R62 ;  /* 0x0000003e003a7213 */ /* 0x000fe20000000000 */
[----:B------:R-:W-:Y:S01]  /*5420*/  @!P6 IMAD.IADD R54, R54, 0x1, -R201 ;  /* 0x000000013636e824 */ /* 0x000fe200078e0ac9 */
[----:B------:R-:W-:Y:S01]  /*5430*/  IABS R60, R63 ;  /* 0x0000003f003c7213 */ /* 0x000fe20000000000 */
[----:B------:R-:W-:Y:S01]  /*5440*/  IMAD.HI.U32 R3, R207, R56, RZ ;  /* 0x00000038cf037227 */ /* 0x000fe200078e00ff */
[----:B------:R-:W-:-:S02]  /*5450*/  ISETP.GT.U32.AND P6, PT, R201, R53, PT ;  /* 0x00000035c900720c */ /* 0x000fc40003fc4070 */
[----:B------:R-:W-:Y:S01]  /*5460*/  ISETP.GE.AND P2, PT, R59, RZ, PT ;  /* 0x000000ff3b00720c */ /* 0x000fe20003f46270 */
[----:B------:R-:W-:-:S04]  /*5470*/  IMAD.HI.U32 R4, R207, R58, RZ ;  /* 0x0000003acf047227 */ /* 0x000fc800078e00ff */
[----:B------:R-:W-:-:S04]  /*5480*/  IMAD.HI.U32 R55, R207, R60, RZ ;  /* 0x0000003ccf377227 */ /* 0x000fc800078e00ff */
[----:B------:R-:W-:Y:S01]  /*5490*/  @!P5 IMAD.IADD R51, R51, 0x1, -R201 ;  /* 0x000000013333d824 */ /* 0x000fe200078e0ac9 */
[----:B------:R-:W-:Y:S01]  /*54a0*/  ISETP.GE.AND P5, PT, R57, RZ, PT ;  /* 0x000000ff3900720c */ /* 0x000fe20003fa6270 */
[----:B------:R-:W-:Y:S02]  /*54b0*/  IMAD.MOV R3, RZ, RZ, -R3 ;  /* 0x000000ffff037224 */ /* 0x000fe400078e0a03 */
[----:B------:R-:W-:Y:S02]  /*54c0*/  IMAD.MOV R4, RZ, RZ, -R4 ;  /* 0x000000ffff047224 */ /* 0x000fe400078e0a04 */
[----:B------:R-:W-:Y:S02]  /*54d0*/  IMAD.MOV R57, RZ, RZ, -R55 ;  /* 0x000000ffff397224 */ /* 0x000fe400078e0a37 */
[C---:B------:R-:W-:Y:S02]  /*54e0*/  IMAD R55, R201.reuse, R3, R56 ;  /* 0x00000003c9377224 */ /* 0x040fe400078e0238 */
[C---:B------:R-:W-:Y:S01]  /*54f0*/  IMAD R56, R201.reuse, R4, R58 ;  /* 0x00000004c9387224 */ /* 0x040fe200078e023a */
[----:B------:R-:W-:Y:S01]  /*5500*/  IABS R58, R64 ;  /* 0x00000040003a7213 */ /* 0x000fe20000000000 */
[----:B------:R-:W-:-:S02]  /*5510*/  IMAD R57, R201, R57, R60 ;  /* 0x00000039c9397224 */ /* 0x000fc400078e023c */
[----:B------:R-:W-:Y:S01]  /*5520*/  @!P1 IMAD.MOV R51, RZ, RZ, -R51 ;  /* 0x000000ffff339224 */ /* 0x000fe200078e0a33 */
[----:B------:R-:W-:Y:S01]  /*5530*/  ISETP.GT.U32.AND P1, PT, R201, R56, PT ;  /* 0x00000038c900720c */ /* 0x000fe20003f24070 */
[----:B------:R-:W-:Y:S01]  /*5540*/  @!P6 IMAD.IADD R53, R53, 0x1, -R201 ;  /* 0x000000013535e824 */ /* 0x000fe200078e0ac9 */
[C---:B------:R-:W-:Y:S01]  /*5550*/  ISETP.GT.U32.AND P6, PT, R201.reuse, R57, PT ;  /* 0x00000039c900720c */ /* 0x040fe20003fc4070 */
[----:B------:R-:W-:Y:S01]  /*5560*/  @!P4 IMAD.MOV R49, RZ, RZ, -R49 ;  /* 0x000000ffff31c224 */ /* 0x000fe200078e0a31 */
[C---:B------:R-:W-:Y:S01]  /*5570*/  ISETP.GT.U32.AND P4, PT, R201.reuse, R55, PT ;  /* 0x00000037c900720c */ /* 0x040fe20003f84070 */
[----:B------:R-:W-:Y:S01]  /*5580*/  @!P0 IMAD.MOV R50, RZ, RZ, -R50 ;  /* 0x000000ffff328224 */ /* 0x000fe200078e0a32 */
[----:B------:R-:W-:Y:S01]  /*5590*/  ISETP.GT.U32.AND P0, PT, R201, R54, PT ;  /* 0x00000036c900720c */ /* 0x000fe20003f04070 */
[----:B------:R-:W-:-:S04]  /*55a0*/  IMAD.HI.U32 R3, R207, R58, RZ ;  /* 0x0000003acf037227 */ /* 0x000fc800078e00ff */
[----:B------:R-:W-:Y:S02]  /*55b0*/  VIADD R65, R0, 0x71 ;  /* 0x0000007100417836 */ /* 0x000fe40000000000 */
[----:B------:R-:W-:Y:S02]  /*55c0*/  IMAD.MOV R4, RZ, RZ, -R3 ;  /* 0x000000ffff047224 */ /* 0x000fe400078e0a03 */
[--C-:B------:R-:W-:Y:S01]  /*55d0*/  @!P1 IMAD.IADD R56, R56, 0x1, -R201.reuse ;  /* 0x0000000138389824 */ /* 0x100fe200078e0ac9 */
[----:B------:R-:W-:Y:S01]  /*55e0*/  IABS R60, R65 ;  /* 0x00000041003c7213 */ /* 0x000fe20000000000 */
[--C-:B------:R-:W-:Y:S02]  /*55f0*/  @!P6 IMAD.IADD R57, R57, 0x1, -R201.reuse ;  /* 0x000000013939e824 */ /* 0x100fe400078e0ac9 */
        /* <DEDUP_REMOVED lines=8> */
[----:B------:R-:W-:Y:S01]  /*5680*/  IMAD.HI.U32 R3, R207, R60, RZ ;  /* 0x0000003ccf037227 */ /* 0x000fe200078e00ff */
[----:B------:R-:W-:-:S03]  /*5690*/  ISETP.GT.U32.AND P1, PT, R201, R55, PT ;  /* 0x00000037c900720c */ /* 0x000fc60003f24070 */
[----:B------:R-:W-:Y:S01]  /*56a0*/  @!P2 IMAD.MOV R54, RZ, RZ, -R54 ;  /* 0x000000ffff36a224 */ /* 0x000fe200078e0a36 */
[----:B------:R-:W-:Y:S01]  /*56b0*/  ISETP.GT.U32.AND P2, PT, R201, R58, PT ;  /* 0x0000003ac900720c */ /* 0x000fe20003f44070 */
[----:B------:R-:W-:Y:S01]  /*56c0*/  @!P3 IMAD.MOV R52, RZ, RZ, -R52 ;  /* 0x000000ffff34b224 */ /* 0x000fe200078e0a34 */
[----:B------:R-:W-:Y:S01]  /*56d0*/  ISETP.GE.AND P3, PT, R61, RZ, PT ;  /* 0x000000ff3d00720c */ /* 0x000fe20003f66270 */
[----:B------:R-:W-:Y:S02]  /*56e0*/  IMAD.MOV R3, RZ, RZ, -R3 ;  /* 0x000000ffff037224 */ /* 0x000fe400078e0a03 */
[----:B------:R-:W-:Y:S02]  /*56f0*/  VIADD R61, R0, 0x72 ;  /* 0x00000072003d7836 */ /* 0x000fe40000000000 */
[----:B------:R-:W-:Y:S02]  /*5700*/  IMAD R59, R201, R3, R60 ;  /* 0x00000003c93b7224 */ /* 0x000fe400078e023c */
[--C-:B------:R-:W-:Y:S01]  /*5710*/  @!P6 IMAD.IADD R56, R56, 0x1, -R201.reuse ;  /* 0x000000013838e824 */ /* 0x100fe200078e0ac9 */
[----:B------:R-:W-:Y:S01]  /*5720*/  IABS R60, R61 ;  /* 0x0000003d003c7213 */ /* 0x000fe20000000000 */
[--C-:B------:R-:W-:Y:S01]  /*5730*/  @!P5 IMAD.IADD R57, R57, 0x1, -R201.reuse ;  /* 0x000000013939d824 */ /* 0x100fe200078e0ac9 */
[----:B------:R-:W-:Y:S01]  /*5740*/  ISETP.GT.U32.AND P6, PT, R201, R59, PT ;  /* 0x0000003bc900720c */ /* 0x000fe20003fc4070 */
[----:B------:R-:W-:Y:S01]  /*5750*/  VIADD R63, R0, 0x73 ;  /* 0x00000073003f7836 */ /* 0x000fe20000000000 */
[----:B------:R-:W-:Y:S01]  /*5760*/  ISETP.GE.AND P5, PT, R65, RZ, PT ;  /* 0x000000ff4100720c */ /* 0x000fe20003fa6270 */
[--C-:B------:R-:W-:Y:S01]  /*5770*/  @!P1 IMAD.IADD R55, R55, 0x1, -R201.reuse ;  /* 0x0000000137379824 */ /* 0x100fe200078e0ac9 */
[----:B------:R-:W-:Y:S01]  /*5780*/  ISETP.GE.AND P1, PT, R64, RZ, PT ;  /* 0x000000ff4000720c */ /* 0x000fe20003f26270 */
        /* <DEDUP_REMOVED lines=8> */
[----:B------:R-:W-:Y:S02]  /*5810*/  IMAD.MOV R3, RZ, RZ, -R3 ;  /* 0x000000ffff037224 */ /* 0x000fe400078e0a03 */
[----:B------:R-:W-:-:S04]  /*5820*/  IMAD.HI.U32 R4, R207, R62, RZ ;  /* 0x0000003ecf047227 */ /* 0x000fc800078e00ff */
[----:B------:R-:W-:Y:S02]  /*5830*/  IMAD R60, R201, R3, R60 ;  /* 0x00000003c93c7224 */ /* 0x000fe400078e023c */
[----:B------:R-:W-:-:S04]  /*5840*/  IMAD.HI.U32 R3, R207, R64, RZ ;  /* 0x00000040cf037227 */ /* 0x000fc800078e00ff */
[----:B------:R-:W-:Y:S02]  /*5850*/  @!P6 IMAD.IADD R59, R59, 0x1, -R201 ;  /* 0x000000013b3be824 */ /* 0x000fe400078e0ac9 */
[----:B------:R-:W-:Y:S02]  /*5860*/  IMAD.MOV R4, RZ, RZ, -R4 ;  /* 0x000000ffff047224 */ /* 0x000fe400078e0a04 */
[----:B------:R-:W-:Y:S01]  /*5870*/  @!P0 IMAD.MOV R56, RZ, RZ, -R56 ;  /* 0x000000ffff388224 */ /* 0x000fe200078e0a38 */
[C---:B------:R-:W-:Y:S01]  /*5880*/  ISETP.GT.U32.AND P0, PT, R201.reuse, R60, PT ;  /* 0x0000003cc900720c */ /* 0x040fe20003f04070 */
[----:B------:R-:W-:Y:S01]  /*5890*/  IMAD.MOV R3, RZ, RZ, -R3 ;  /* 0x000000ffff037224 */ /* 0x000fe200078e0a03 */
[C---:B------:R-:W-:Y:S01]  /*58a0*/  ISETP.GT.U32.AND P6, PT, R201.reuse, R59, PT ;  /* 0x0000003bc900720c */ /* 0x040fe20003fc4070 */
[----:B------:R-:W-:Y:S02]  /*58b0*/  IMAD R61, R201, R4, R62 ;  /* 0x00000004c93d7224 */ /* 0x000fe400078e023e */
[----:B------:R-:W-:-:S02]  /*58c0*/  @!P3 IMAD.IADD R58, R58, 0x1, -R201 ;  /* 0x000000013a3ab824 */ /* 0x000fc400078e0ac9 */
[C---:B------:R-:W-:Y:S01]  /*58d0*/  IMAD R62, R201.reuse, R3, R64 ;  /* 0x00000003c93e7224 */ /* 0x040fe200078e0240 */
[C---:B------:R-:W-:Y:S01]  /*58e0*/  ISETP.GT.U32.AND P3, PT, R201.reuse, R61, PT ;  /* 0x0000003dc900720c */ /* 0x040fe20003f64070 */
[----:B------:R-:W-:Y:S02]  /*58f0*/  @!P1 IMAD.MOV R58, RZ, RZ, -R58 ;  /* 0x000000ffff3a9224 */ /* 0x000fe400078e0a3a */
[----:B------:R-:W-:Y:S01]  /*5900*/  VIADD R4, R0, 0x75 ;  /* 0x0000007500047836 */ /* 0x000fe20000000000 */
[----:B------:R-:W-:Y:S01]  /*5910*/  ISETP.GT.U32.AND P1, PT, R201, R62, PT ;  /* 0x0000003ec900720c */ /* 0x000fe20003f24070 */
[--C-:B------:R-:W-:Y:S02]  /*5920*/  @!P0 IMAD.IADD R60, R60, 0x1, -R201.reuse ;  /* 0x000000013c3c8824 */ /* 0x100fe400078e0ac9 */
[----:B------:R-:W-:Y:S01]  /*5930*/  @!P6 IMAD.IADD R59, R59, 0x1, -R201 ;  /* 0x000000013b3be824 */ /* 0x000fe200078e0ac9 */
[----:B------:R-:W-:Y:S01]  /*5940*/  ISETP.GE.AND P6, PT, R65, RZ, PT ;  /* 0x000000ff4100720c */ /* 0x000fe20003fc6270 */
[C---:B------:R-:W-:Y:S01]  /*5950*/  VIADD R65, R0.reuse, 0x76 ;  /* 0x0000007600417836 */ /* 0x040fe20000000000 */
[----:B------:R-:W-:Y:S01]  /*5960*/  ISETP.GT.U32.AND P0, PT, R201, R60, PT ;  /* 0x0000003cc900720c */ /* 0x000fe20003f04070 */
[----:B------:R-:W-:Y:S01]  /*5970*/  VIADD R67, R0, 0x77 ;  /* 0x0000007700437836 */ /* 0x000fe20000000000 */
[----:B------:R-:W-:Y:S01]  /*5980*/  IABS R64, R4 ;  /* 0x0000000400407213 */ /* 0x000fe20000000000 */
[----:B------:R-:W-:Y:S01]  /*5990*/  @!P5 IMAD.MOV R59, RZ, RZ, -R59 ;  /* 0x000000ffff3bd224 */ /* 0x000fe200078e0a3b */
[----:B------:R-:W-:Y:S01]  /*59a0*/  IABS R66, R65 ;  /* 0x0000004100427213 */ /* 0x000fe20000000000 */
[----:B------:R-:W-:Y:S01]  /*59b0*/  @!P4 IMAD.MOV R57, RZ, RZ, -R57 ;  /* 0x000000ffff39c224 */ /* 0x000fe200078e0a39 */
[----:B------:R-:W-:Y:S01]  /*59c0*/  IABS R68, R67 ;  /* 0x0000004300447213 */ /* 0x000fe20000000000 */
[----:B------:R-:W-:Y:S01]  /*59d0*/  @!P1 IMAD.IADD R62, R62, 0x1, -R201 ;  /* 0x000000013e3e9824 */ /* 0x000fe200078e0ac9 */
[----:B------:R-:W-:Y:S01]  /*59e0*/  ISETP.GE.AND P5, PT, R4, RZ, PT ;  /* 0x000000ff0400720c */ /* 0x000fe20003fa6270 */
[----:B------:R-:W-:Y:S01]  /*59f0*/  IMAD.HI.U32 R3, R207, R64, RZ ;  /* 0x00000040cf037227 */ /* 0x000fe200078e00ff */
[----:B------:R-:W-:-:S02]  /*5a00*/  ISETP.GE.AND P4, PT, R63, RZ, PT ;  /* 0x000000ff3f00720c */ /* 0x000fc40003f86270 */
[----:B------:R-:W-:Y:S01]  /*5a10*/  ISETP.GT.U32.AND P1, PT, R201, R62, PT ;  /* 0x0000003ec900720c */ /* 0x000fe20003f24070 */
[----:B------:R-:W-:-:S04]  /*5a20*/  IMAD.HI.U32 R4, R207, R66, RZ ;  /* 0x00000042cf047227 */ /* 0x000fc800078e00ff */
[----:B------:R-:W-:-:S04]  /*5a30*/  IMAD.HI.U32 R63, R207, R68, RZ ;  /* 0x00000044cf3f7227 */ /* 0x000fc800078e00ff */
[----:B------:R-:W-:Y:S02]  /*5a40*/  IMAD.MOV R3, RZ, RZ, -R3 ;  /* 0x000000ffff037224 */ /* 0x000fe400078e0a03 */
[----:B------:R-:W-:Y:S01]  /*5a50*/  @!P0 IMAD.IADD R60, R60, 0x1, -R201 ;  /* 0x000000013c3c8824 */ /* 0x000fe200078e0ac9 */
[----:B------:R-:W-:Y:S01]  /*5a60*/  ISETP.GE.AND P0, PT, R65, RZ, PT ;  /* 0x000000ff4100720c */ /* 0x000fe20003f06270 */
[----:B------:R-:W-:Y:S02]  /*5a70*/  IMAD.MOV R4, RZ, RZ, -R4 ;  /* 0x000000ffff047224 */ /* 0x000fe400078e0a04 */
[----:B------:R-:W-:Y:S02]  /*5a80*/  IMAD.MOV R65, RZ, RZ, -R63 ;  /* 0x000000ffff417224 */ /* 0x000fe400078e0a3f */
[----:B------:R-:W-:Y:S02]  /*5a90*/  IMAD R63, R201, R3, R64 ;  /* 0x00000003c93f7224 */ /* 0x000fe400078e0240 */
[----:B------:R-:W-:-:S02]  /*5aa0*/  @!P3 IMAD.IADD R61, R61, 0x1, -R201 ;  /* 0x000000013d3db824 */ /* 0x000fc400078e0ac9 */
[C---:B------:R-:W-:Y:S02]  /*5ab0*/  IMAD R64, R201.reuse, R4, R66 ;  /* 0x00000004c9407224 */ /* 0x040fe400078e0242 */
[----:B------:R-:W-:Y:S01]  /*5ac0*/  @!P1 IMAD.IADD R62, R62, 0x1, -R201 ;  /* 0x000000013e3e9824 */ /* 0x000fe200078e0ac9 */
[C---:B------:R-:W-:Y:S01]  /*5ad0*/  ISETP.GT.U32.AND P3, PT, R201.reuse, R61, PT ;  /* 0x0000003dc900720c */ /* 0x040fe20003f64070 */
[C---:B------:R-:W-:Y:S01]  /*5ae0*/  VIADD R3, R0.reuse, 0x78 ;  /* 0x0000007800037836 */ /* 0x040fe20000000000 */
[C---:B------:R-:W-:Y:S01]  /*5af0*/  ISETP.GT.U32.AND P1, PT, R201.reuse, R64, PT ;  /* 0x00000040c900720c */ /* 0x040fe20003f24070 */
[C---:B------:R-:W-:Y:S02]  /*5b00*/  VIADD R75, R0.reuse, 0x7a ;  /* 0x0000007a004b7836 */ /* 0x040fe40000000000 */
[----:B------:R-:W-:Y:S01]  /*5b10*/  IMAD R65, R201, R65, R68 ;  /* 0x00000041c9417224 */ /* 0x000fe200078e0244 */
[----:B------:R-:W-:Y:S01]  /*5b20*/  IABS R68, R3 ;  /* 0x0000000300447213 */ /* 0x000fe20000000000 */
[C---:B------:R-:W-:Y:S01]  /*5b30*/  VIADD R73, R0.reuse, 0x79 ;  /* 0x0000007900497836 */ /* 0x040fe20000000000 */
[----:B------:R-:W-:Y:S01]  /*5b40*/  IABS R72, R75 ;  /* 0x0000004b00487213 */ /* 0x000fe20000000000 */
[----:B------:R-:W-:-:S02]  /*5b50*/  VIADD R77, R0, 0x7b ;  /* 0x0000007b004d7836 */ /* 0x000fc40000000000 */
[----:B------:R-:W-:Y:S01]  /*5b60*/  @!P2 IMAD.MOV R60, RZ, RZ, -R60 ;  /* 0x000000ffff3ca224 */ /* 0x000fe200078e0a3c */
[----:B------:R-:W-:Y:S01]  /*5b70*/  ISETP.GT.U32.AND P2, PT, R201, R63, PT ;  /* 0x0000003fc900720c */ /* 0x000fe20003f44070 */
[--C-:B------:R-:W-:Y:S01]  /*5b80*/  @!P3 IMAD.IADD R61, R61, 0x1, -R201.reuse ;  /* 0x000000013d3db824 */ /* 0x100fe200078e0ac9 */
[----:B------:R-:W-:Y:S01]  /*5b90*/  IABS R70, R73 ;  /* 0x0000004900467213 */ /* 0x000fe20000000000 */
[----:B------:R-:W-:Y:S01]  /*5ba0*/  @!P1 IMAD.IADD R64, R64, 0x1, -R201 ;  /* 0x0000000140409824 */ /* 0x000fe200078e0ac9 */
[----:B------:R-:W-:Y:S01]  /*5bb0*/  IABS R74, R77 ;  /* 0x0000004d004a7213 */ /* 0x000fe20000000000 */
[----:B------:R-:W-:Y:S01]  /*5bc0*/  @!P4 IMAD.MOV R61, RZ, RZ, -R61 ;  /* 0x000000ffff3dc224 */ /* 0x000fe200078e0a3d */
[----:B------:R-:W-:Y:S01]  /*5bd0*/  ISETP.GE.AND P4, PT, R3, RZ, PT ;  /* 0x000000ff0300720c */ /* 0x000fe20003f86270 */
[----:B------:R-:W-:Y:S01]  /*5be0*/  IMAD.HI.U32 R3, R207, R68, RZ ;  /* 0x00000044cf037227 */ /* 0x000fe200078e00ff */
[----:B------:R-:W-:Y:S02]  /*5bf0*/  ISETP.GT.U32.AND P1, PT, R201, R64, PT ;  /* 0x00000040c900720c */ /* 0x000fe40003f24070 */
[----:B------:R-:W-:Y:S01]  /*5c00*/  ISETP.GE.AND P3, PT, R67, RZ, PT ;  /* 0x000000ff4300720c */ /* 0x000fe20003f66270 */
[----:B------:R-:W-:-:S04]  /*5c10*/  IMAD.HI.U32 R66, R207, R72, RZ ;  /* 0x00000048cf427227 */ /* 0x000fc800078e00ff */
[----:B------:R-:W-:Y:S02]  /*5c20*/  IMAD.MOV R3, RZ, RZ, -R3 ;  /* 0x000000ffff037224 */ /* 0x000fe400078e0a03 */
[----:B------:R-:W-:Y:S01]  /*5c30*/  @!P6 IMAD.MOV R62, RZ, RZ, -R62 ;  /* 0x000000ffff3ee224 */ /* 0x000fe200078e0a3e */
[----:B------:R-:W-:Y:S01]  /*5c40*/  ISETP.GT.U32.AND P6, PT, R201, R65, PT ;  /* 0x00000041c900720c */ /* 0x000fe20003fc4070 */
[----:B------:R-:W-:-:S04]  /*5c50*/  IMAD.HI.U32 R4, R207, R70, RZ ;  /* 0x00000046cf047227 */ /* 0x000fc800078e00ff */
[----:B------:R-:W-:Y:S02]  /*5c60*/  IMAD.MOV R69, RZ, RZ, -R66 ;  /* 0x000000ffff457224 */ /* 0x000fe400078e0a42 */
[----:B------:R-:W-:Y:S02]  /*5c70*/  IMAD R66, R201, R3, R68 ;  /* 0x00000003c9427224 */ /* 0x000fe400078e0244 */
[----:B------:R-:W-:-:S04]  /*5c80*/  IMAD.HI.U32 R67, R207, R74, RZ ;  /* 0x0000004acf437227 */ /* 0x000fc800078e00ff */
[----:B------:R-:W-:Y:S02]  /*5c90*/  IMAD.MOV R4, RZ, RZ, -R4 ;  /* 0x000000ffff047224 */ /* 0x000fe400078e0a04 */
[----:B------:R-:W-:Y:S01]  /*5ca0*/  @!P1 IMAD.IADD R64, R64, 0x1, -R201 ;  /* 0x0000000140409824 */ /* 0x000fe200078e0ac9 */
[----:B------:R-:W-:Y:S01]  /*5cb0*/  ISETP.GT.U32.AND P1, PT, R201, R66, PT ;  /* 0x00000042c900720c */ /* 0x000fe20003f24070 */
[----:B------:R-:W-:Y:S02]  /*5cc0*/  IMAD.MOV R71, RZ, RZ, -R67 ;  /* 0x000000ffff477224 */ /* 0x000fe400078e0a43 */
[--C-:B------:R-:W-:Y:S02]  /*5cd0*/  @!P2 IMAD.IADD R63, R63, 0x1, -R201.reuse ;  /* 0x000000013f3fa824 */ /* 0x100fe400078e0ac9 */
[----:B------:R-:W-:Y:S02]  /*5ce0*/  IMAD R67, R201, R4, R70 ;  /* 0x00000004c9437224 */ /* 0x000fe400078e0246 */
[----:B------:R-:W-:Y:S01]  /*5cf0*/  @!P6 IMAD.IADD R65, R65, 0x1, -R201 ;  /* 0x000000014141e824 */ /* 0x000fe200078e0ac9 */
[C---:B------:R-:W-:Y:S01]  /*5d00*/  ISETP.GT.U32.AND P2, PT, R201.reuse, R63, PT ;  /* 0x0000003fc900720c */ /* 0x040fe20003f44070 */
[C---:B------:R-:W-:Y:S01]  /*5d10*/  VIADD R78, R0.reuse, 0x7c ;  /* 0x0000007c004e7836 */ /* 0x040fe20000000000 */
[----:B------:R-:W-:Y:S01]  /*5d20*/  ISETP.GT.U32.AND P6, PT, R201, R67, PT ;  /* 0x00000043c900720c */ /* 0x000fe20003fc4070 */
[----:B------:R-:W-:-:S02]  /*5d30*/  VIADD R79, R0, 0x7d ;  /* 0x0000007d004f7836 */ /* 0x000fc40000000000 */
[--C-:B------:R-:W-:Y:S01]  /*5d40*/  @!P1 IMAD.IADD R66, R66, 0x1, -R201.reuse ;  /* 0x0000000142429824 */ /* 0x100fe200078e0ac9 */
[C---:B------:R-:W-:Y:S01]  /*5d50*/  ISETP.GT.U32.AND P1, PT, R201.reuse, R65, PT ;  /* 0x00000041c900720c */ /* 0x040fe20003f24070 */
[C---:B------:R-:W-:Y:S01]  /*5d60*/  IMAD R68, R201.reuse, R69, R72 ;  /* 0x00000045c9447224 */ /* 0x040fe200078e0248 */
[----:B------:R-:W-:Y:S01]  /*5d70*/  IABS R70, R78 ;  /* 0x0000004e00467213 */ /* 0x000fe20000000000 */
[C---:B------:R-:W-:Y:S01]  /*5d80*/  IMAD R69, R201.reuse, R71, R74 ;  /* 0x00000047c9457224 */ /* 0x040fe200078e024a */
[----:B------:R-:W-:Y:S01]  /*5d90*/  IABS R72, R79 ;  /* 0x0000004f00487213 */ /* 0x000fe20000000000 */
[----:B------:R-:W-:Y:S01]  /*5da0*/  @!P0 IMAD.MOV R64, RZ, RZ, -R64 ;  /* 0x000000ffff408224 */ /* 0x000fe200078e0a40 */
[----:B------:R-:W-:Y:S01]  /*5db0*/  ISETP.GT.U32.AND P0, PT, R201, R68, PT ;  /* 0x00000044c900720c */ /* 0x000fe20003f04070 */
[--C-:B------:R-:W-:Y:S01]  /*5dc0*/  @!P2 IMAD.IADD R63, R63, 0x1, -R201.reuse ;  /* 0x000000013f3fa824 */ /* 0x100fe200078e0ac9 */
[----:B------:R-:W-:Y:S01]  /*5dd0*/  ISETP.GE.AND P2, PT, R73, RZ, PT ;  /* 0x000000ff4900720c */ /* 0x000fe20003f46270 */
[----:B------:R-:W-:Y:S01]  /*5de0*/  @!P6 IMAD.IADD R67, R67, 0x1, -R201 ;  /* 0x000000014343e824 */ /* 0x000fe200078e0ac9 */
[----:B------:R-:W-:Y:S01]  /*5df0*/  ISETP.GT.U32.AND P6, PT, R201, R66, PT ;  /* 0x00000042c900720c */ /* 0x000fe20003fc4070 */
[----:B------:R-:W-:-:S04]  /*5e00*/  IMAD.HI.U32 R3, R207, R70, RZ ;  /* 0x00000046cf037227 */ /* 0x000fc800078e00ff */
[----:B------:R-:W-:Y:S01]  /*5e10*/  @!P5 IMAD.MOV R63, RZ, RZ, -R63 ;  /* 0x000000ffff3fd224 */ /* 0x000fe200078e0a3f */
[----:B------:R-:W-:Y:S01]  /*5e20*/  ISETP.GT.U32.AND P5, PT, R201, R67, PT ;  /* 0x00000043c900720c */ /* 0x000fe20003fa4070 */
[----:B------:R-:W-:-:S04]  /*5e30*/  IMAD.HI.U32 R4, R207, R72, RZ ;  /* 0x00000048cf047227 */ /* 0x000fc800078e00ff */
[----:B------:R-:W-:Y:S02]  /*5e40*/  IMAD.MOV R3, RZ, RZ, -R3 ;  /* 0x000000ffff037224 */ /* 0x000fe400078e0a03 */
[--C-:B------:R-:W-:Y:S01]  /*5e50*/  @!P1 IMAD.IADD R65, R65, 0x1, -R201.reuse ;  /* 0x0000000141419824 */ /* 0x100fe200078e0ac9 */
[C---:B------:R-:W-:Y:S01]  /*5e60*/  ISETP.GT.U32.AND P1, PT, R201.reuse, R69, PT ;  /* 0x00000045c900720c */ /* 0x040fe20003f24070 */
[----:B------:R-:W-:Y:S02]  /*5e70*/  IMAD.MOV R71, RZ, RZ, -R4 ;  /* 0x000000ffff477224 */ /* 0x000fe400078e0a04 */
[C---:B------:R-:W-:Y:S02]  /*5e80*/  IMAD R70, R201.reuse, R3, R70 ;  /* 0x00000003c9467224 */ /* 0x040fe400078e0246 */
[C---:B------:R-:W-:Y:S02]  /*5e90*/  IMAD R71, R201.reuse, R71, R72 ;  /* 0x00000047c9477224 */ /* 0x040fe400078e0248 */
[----:B------:R-:W-:Y:S01]  /*5ea0*/  @!P6 IMAD.IADD R66, R66, 0x1, -R201 ;  /* 0x000000014242e824 */ /* 0x000fe200078e0ac9 */
[----:B------:R-:W-:Y:S01]  /*5eb0*/  ISETP.GT.U32.AND P6, PT, R201, R70, PT ;  /* 0x00000046c900720c */ /* 0x000fe20003fc4070 */
[----:B------:R-:W-:-:S02]  /*5ec0*/  VIADD R81, R0, 0x7f ;  /* 0x0000007f00517836 */ /* 0x000fc40000000000 */
[--C-:B------:R-:W-:Y:S01]  /*5ed0*/  @!P5 IMAD.IADD R67, R67, 0x1, -R201.reuse ;  /* 0x000000014343d824 */ /* 0x100fe200078e0ac9 */
[----:B------:R-:W-:Y:S01]  /*5ee0*/  ISETP.GT.U32.AND P5, PT, R201, R71, PT ;  /* 0x00000047c900720c */ /* 0x000fe20003fa4070 */
[----:B------:R-:W-:Y:S01]  /*5ef0*/  VIADD R80, R0, 0x7e ;  /* 0x0000007e00507836 */ /* 0x000fe20000000000 */
[----:B------:R-:W-:Y:S01]  /*5f00*/  IABS R76, R81 ;  /* 0x00000051004c7213 */ /* 0x000fe20000000000 */
[--C-:B------:R-:W-:Y:S01]  /*5f10*/  @!P1 IMAD.IADD R69, R69, 0x1, -R201.reuse ;  /* 0x0000000145459824 */ /* 0x100fe200078e0ac9 */
[----:B------:R-:W-:Y:S01]  /*5f20*/  ISETP.GE.AND P1, PT, R77, RZ, PT ;  /* 0x000000ff4d00720c */ /* 0x000fe20003f26270 */
[----:B------:R-:W-:Y:S01]  /*5f30*/  @!P0 IMAD.IADD R68, R68, 0x1, -R201 ;  /* 0x0000000144448824 */ /* 0x000fe200078e0ac9 */
[----:B------:R-:W-:Y:S01]  /*5f40*/  IABS R74, R80 ;  /* 0x00000050004a7213 */ /* 0x000fe20000000000 */
[----:B------:R-:W-:Y:S01]  /*5f50*/  @!P3 IMAD.MOV R65, RZ, RZ, -R65 ;  /* 0x000000ffff41b224 */ /* 0x000fe200078e0a41 */
[----:B------:R-:W-:Y:S01]  /*5f60*/  ISETP.GT.U32.AND P3, PT, R201, R69, PT ;  /* 0x00000045c900720c */ /* 0x000fe20003f64070 */
[----:B------:R-:W-:Y:S01]  /*5f70*/  IMAD.HI.U32 R4, R207, R76, RZ ;  /* 0x0000004ccf047227 */ /* 0x000fe200078e00ff */
[----:B------:R-:W-:-:S03]  /*5f80*/  ISETP.GE.AND P0, PT, R75, RZ, PT ;  /* 0x000000ff4b00720c */ /* 0x000fc60003f06270 */
[----:B------:R-:W-:Y:S01]  /*5f90*/  @!P6 IMAD.IADD R70, R70, 0x1, -R201 ;  /* 0x000000014646e824 */ /* 0x000fe200078e0ac9 */
[----:B------:R-:W-:Y:S01]  /*5fa0*/  ISETP.GT.U32.AND P6, PT, R201, R68, PT ;  /* 0x00000044c900720c */ /* 0x000fe20003fc4070 */
[----:B------:R-:W-:-:S04]  /*5fb0*/  IMAD.HI.U32 R3, R207, R74, RZ ;  /* 0x0000004acf037227 */ /* 0x000fc800078e00ff */
[----:B------:R-:W-:Y:S02]  /*5fc0*/  IMAD.MOV R4, RZ, RZ, -R4 ;  /* 0x000000ffff047224 */ /* 0x000fe400078e0a04 */
[----:B------:R-:W-:Y:S01]  /*5fd0*/  @!P5 IMAD.IADD R71, R71, 0x1, -R201 ;  /* 0x000000014747d824 */ /* 0x000fe200078e0ac9 */
[C---:B------:R-:W-:Y:S01]  /*5fe0*/  ISETP.GT.U32.AND P5, PT, R201.reuse, R70, PT ;  /* 0x00000046c900720c */ /* 0x040fe20003fa4070 */
[----:B------:R-:W-:Y:S02]  /*5ff0*/  IMAD.MOV R3, RZ, RZ, -R3 ;  /* 0x000000ffff037224 */ /* 0x000fe400078e0a03 */
[C---:B------:R-:W-:Y:S02]  /*6000*/  VIADD R75, R0.reuse, 0x80 ;  /* 0x00000080004b7836 */ /* 0x040fe40000000000 */
[C---:B------:R-:W-:Y:S02]  /*6010*/  IMAD R73, R201.reuse, R4, R76 ;  /* 0x00000004c9497224 */ /* 0x040fe400078e024c */
[----:B------:R-:W-:Y:S01]  /*6020*/  IMAD R72, R201, R3, R74 ;  /* 0x00000003c9487224 */ /* 0x000fe200078e024a */
[----:B------:R-:W-:Y:S01]  /*6030*/  IABS R74, R75 ;  /* 0x0000004b004a7213 */ /* 0x000fe20000000000 */
[----:B------:R-:W-:-:S02]  /*6040*/  VIADD R77, R0, 0x81 ;  /* 0x00000081004d7836 */ /* 0x000fc40000000000 */
[--C-:B------:R-:W-:Y:S01]  /*6050*/  @!P3 IMAD.IADD R69, R69, 0x1, -R201.reuse ;  /* 0x000000014545b824 */ /* 0x100fe200078e0ac9 */
[C---:B------:R-:W-:Y:S01]  /*6060*/  ISETP.GT.U32.AND P3, PT, R201.reuse, R73, PT ;  /* 0x00000049c900720c */ /* 0x040fe20003f64070 */
[----:B------:R-:W-:Y:S01]  /*6070*/  @!P4 IMAD.MOV R66, RZ, RZ, -R66 ;  /* 0x000000ffff42c224 */ /* 0x000fe200078e0a42 */
[----:B------:R-:W-:Y:S01]  /*6080*/  ISETP.GT.U32.AND P4, PT, R201, R71, PT ;  /* 0x00000047c900720c */ /* 0x000fe20003f84070 */
[----:B------:R-:W-:Y:S01]  /*6090*/  @!P6 IMAD.IADD R68, R68, 0x1, -R201 ;  /* 0x000000014444e824 */ /* 0x000fe200078e0ac9 */
[----:B------:R-:W-:Y:S01]  /*60a0*/  IABS R76, R77 ;  /* 0x0000004d004c7213 */ /* 0x000fe20000000000 */
[----:B------:R-:W-:Y:S01]  /*60b0*/  IMAD.HI.U32 R3, R207, R74, RZ ;  /* 0x0000004acf037227 */ /* 0x000fe200078e00ff */
[----:B------:R-:W-:-:S03]  /*60c0*/  ISETP.GE.AND P6, PT, R78, RZ, PT ;  /* 0x000000ff4e00720c */ /* 0x000fc60003fc6270 */
[----:B------:R-:W-:Y:S01]  /*60d0*/  @!P5 IMAD.IADD R70, R70, 0x1, -R201 ;  /* 0x000000014646d824 */ /* 0x000fe200078e0ac9 */
[----:B------:R-:W-:Y:S01]  /*60e0*/  ISETP.GE.AND P5, PT, R79, RZ, PT ;  /* 0x000000ff4f00720c */ /* 0x000fe20003fa6270 */
[----:B------:R-:W-:-:S04]  /*60f0*/  IMAD.HI.U32 R4, R207, R76, RZ ;  /* 0x0000004ccf047227 */ /* 0x000fc800078e00ff */
[----:B------:R-:W-:Y:S02]  /*6100*/  IMAD.MOV R3, RZ, RZ, -R3 ;  /* 0x000000ffff037224 */ /* 0x000fe400078e0a03 */
[----:B------:R-:W-:Y:S01]  /*6110*/  @!P2 IMAD.MOV R67, RZ, RZ, -R67 ;  /* 0x000000ffff43a224 */ /* 0x000fe200078e0a43 */
[C---:B------:R-:W-:Y:S01]  /*6120*/  ISETP.GT.U32.AND P2, PT, R201.reuse, R72, PT ;  /* 0x00000048c900720c */ /* 0x040fe20003f44070 */
[----:B------:R-:W-:Y:S02]  /*6130*/  IMAD.MOV R4, RZ, RZ, -R4 ;  /* 0x000000ffff047224 */ /* 0x000fe400078e0a04 */
[----:B------:R-:W-:Y:S02]  /*6140*/  IMAD R74, R201, R3, R74 ;  /* 0x00000003c94a7224 */ /* 0x000fe400078e024a */
[--C-:B------:R-:W-:Y:S01]  /*6150*/  @!P3 IMAD.IADD R73, R73, 0x1, -R201.reuse ;  /* 0x000000014949b824 */ /* 0x100fe200078e0ac9 */
[----:B------:R-:W-:Y:S01]  /*6160*/  ISETP.GE.AND P3, PT, R75, RZ, PT ;  /* 0x000000ff4b00720c */ /* 0x000fe20003f66270 */
[----:B------:R-:W-:Y:S01]  /*6170*/  @!P4 IMAD.IADD R71, R71, 0x1, -R201 ;  /* 0x000000014747c824 */ /* 0x000fe200078e0ac9 */
[----:B------:R-:W-:Y:S01]  /*6180*/  ISETP.GE.AND P4, PT, R80, RZ, PT ;  /* 0x000000ff5000720c */ /* 0x000fe20003f86270 */
[----:B------:R-:W-:-:S02]  /*6190*/  IMAD R75, R201, R4, R76 ;  /* 0x00000004c94b7224 */ /* 0x000fc400078e024c */
[----:B------:R-:W-:Y:S01]  /*61a0*/  @!P6 IMAD.MOV R70, RZ, RZ, -R70 ;  /* 0x000000ffff46e224 */ /* 0x000fe200078e0a46 */
[C---:B------:R-:W-:Y:S01]  /*61b0*/  ISETP.GT.U32.AND P6, PT, R201.reuse, R74, PT ;  /* 0x0000004ac900720c */ /* 0x040fe20003fc4070 */
[----:B------:R-:W-:Y:S01]  /*61c0*/  @!P1 IMAD.MOV R69, RZ, RZ, -R69 ;  /* 0x000000ffff459224 */ /* 0x000fe200078e0a45 */
[C---:B------:R-:W-:Y:S01]  /*61d0*/  ISETP.GT.U32.AND P1, PT, R201.reuse, R73, PT ;  /* 0x00000049c900720c */ /* 0x040fe20003f24070 */
[----:B------:R-:W-:Y:S01]  /*61e0*/  @!P5 IMAD.MOV R71, RZ, RZ, -R71 ;  /* 0x000000ffff47d224 */ /* 0x000fe200078e0a47 */
[----:B------:R-:W-:Y:S01]  /*61f0*/  ISETP.GT.U32.AND P5, PT, R201, R75, PT ;  /* 0x0000004bc900720c */ /* 0x000fe20003fa4070 */
[--C-:B------:R-:W-:Y:S01]  /*6200*/  @!P2 IMAD.IADD R72, R72, 0x1, -R201.reuse ;  /* 0x000000014848a824 */ /* 0x100fe200078e0ac9 */
[----:B------:R-:W-:Y:S01]  /*6210*/  ISETP.GE.AND P2, PT, R81, RZ, PT ;  /* 0x000000ff5100720c */ /* 0x000fe20003f46270 */
[C---:B------:R-:W-:Y:S02]  /*6220*/  VIADD R3, R0.reuse, 0x82 ;  /* 0x0000008200037836 */ /* 0x040fe40000000000 */
[----:B------:R-:W-:Y:S01]  /*6230*/  @!P0 IMAD.MOV R68, RZ, RZ, -R68 ;  /* 0x000000ffff448224 */ /* 0x000fe200078e0a44 */
[----:B------:R-:W-:Y:S01]  /*6240*/  ISETP.GT.U32.AND P0, PT, R201, R72, PT ;  /* 0x00000048c900720c */ /* 0x000fe20003f04070 */
[----:B------:R-:W-:Y:S01]  /*6250*/  VIADD R4, R0, 0x83 ;  /* 0x0000008300047836 */ /* 0x000fe20000000000 */
[----:B------:R-:W-:Y:S01]  /*6260*/  IABS R76, R3 ;  /* 0x00000003004c7213 */ /* 0x000fe20000000000 */
[----:B------:R-:W-:-:S02]  /*6270*/  @!P6 IMAD.IADD R74, R74, 0x1, -R201 ;  /* 0x000000014a4ae824 */ /* 0x000fc400078e0ac9 */
[--C-:B------:R-:W-:Y:S01]  /*6280*/  @!P1 IMAD.IADD R73, R73, 0x1, -R201.reuse ;  /* 0x0000000149499824 */ /* 0x100fe200078e0ac9 */
[----:B------:R-:W-:Y:S01]  /*6290*/  ISETP.GE.AND P1, PT, R3, RZ, PT ;  /* 0x000000ff0300720c */ /* 0x000fe20003f26270 */
[----:B------:R-:W-:Y:S01]  /*62a0*/  @!P5 IMAD.IADD R75, R75, 0x1, -R201 ;  /* 0x000000014b4bd824 */ /* 0x000fe200078e0ac9 */
[----:B------:R-:W-:Y:S01]  /*62b0*/  ISETP.GT.U32.AND P5, PT, R201, R74, PT ;  /* 0x0000004ac900720c */ /* 0x000fe20003fa4070 */
[----:B------:R-:W-:Y:S01]  /*62c0*/  IMAD.HI.U32 R3, R207, R76, RZ ;  /* 0x0000004ccf037227 */ /* 0x000fe200078e00ff */
[----:B------:R-:W-:Y:S02]  /*62d0*/  IABS R78, R4 ;  /* 0x00000004004e7213 */ /* 0x000fe40000000000 */
[----:B------:R-:W-:Y:S01]  /*62e0*/  ISETP.GE.AND P6, PT, R4, RZ, PT ;  /* 0x000000ff0400720c */ /* 0x000fe20003fc6270 */
[----:B------:R-:W-:Y:S02]  /*62f0*/  IMAD.MOV R3, RZ, RZ, -R3 ;  /* 0x000000ffff037224 */ /* 0x000fe400078e0a03 */
[----:B------:R-:W-:Y:S01]  /*6300*/  @!P0 IMAD.IADD R72, R72, 0x1, -R201 ;  /* 0x0000000148488824 */ /* 0x000fe200078e0ac9 */
[----:B------:R-:W-:Y:S01]  /*6310*/  ISETP.GE.AND P0, PT, R77, RZ, PT ;  /* 0x000000ff4d00720c */ /* 0x000fe20003f06270 */
[----:B------:R-:W-:-:S04]  /*6320*/  IMAD.HI.U32 R4, R207, R78, RZ ;  /* 0x0000004ecf047227 */ /* 0x000fc800078e00ff */
[C---:B------:R-:W-:Y:S02]  /*6330*/  IMAD R76, R201.reuse, R3, R76 ;  /* 0x00000003c94c7224 */ /* 0x040fe400078e024c */
[----:B------:R-:W-:Y:S01]  /*6340*/  @!P4 IMAD.MOV R72, RZ, RZ, -R72 ;  /* 0x000000ffff48c224 */ /* 0x000fe200078e0a48 */
[C---:B------:R-:W-:Y:S01]  /*6350*/  ISETP.GT.U32.AND P4, PT, R201.reuse, R75, PT ;  /* 0x0000004bc900720c */ /* 0x040fe20003f84070 */
[----:B------:R-:W-:Y:S02]  /*6360*/  VIADD R77, R0, 0x84 ;  /* 0x00000084004d7836 */ /* 0x000fe40000000000 */
[----:B------:R-:W-:Y:S02]  /*6370*/  IMAD.MOV R4, RZ, RZ, -R4 ;  /* 0x000000ffff047224 */ /* 0x000fe400078e0a04 */
[----:B------:R-:W-:Y:S01]  /*6380*/  @!P5 IMAD.IADD R74, R74, 0x1, -R201 ;  /* 0x000000014a4ad824 */ /* 0x000fe200078e0ac9 */
[----:B------:R-:W-:Y:S01]  /*6390*/  ISETP.GT.U32.AND P5, PT, R201, R76, PT ;  /* 0x0000004cc900720c */ /* 0x000fe20003fa4070 */
[----:B------:R-:W-:Y:S01]  /*63a0*/  @!P2 IMAD.MOV R73, RZ, RZ, -R73 ;  /* 0x000000ffff49a224 */ /* 0x000fe200078e0a49 */
[----:B------:R-:W-:Y:S01]  /*63b0*/  ISETP.GE.AND P2, PT, R77, RZ, PT ;  /* 0x000000ff4d00720c */ /* 0x000fe20003f46270 */
[----:B------:R-:W-:Y:S01]  /*63c0*/  VIADD R3, R0, 0x85 ;  /* 0x0000008500037836 */ /* 0x000fe20000000000 */
[----:B------:R-:W-:Y:S01]  /*63d0*/  IABS R79, R77 ;  /* 0x0000004d004f7213 */ /* 0x000fe20000000000 */
[----:B------:R-:W-:-:S02]  /*63e0*/  IMAD R77, R201, R4, R78 ;  /* 0x00000004c94d7224 */ /* 0x000fc400078e024e */
[----:B------:R-:W-:Y:S01]  /*63f0*/  @!P3 IMAD.MOV R74, RZ, RZ, -R74 ;  /* 0x000000ffff4ab224 */ /* 0x000fe200078e0a4a */
[----:B------:R-:W-:Y:S01]  /*6400*/  IABS R80, R3 ;  /* 0x0000000300507213 */ /* 0x000fe20000000000 */
[----:B------:R-:W-:Y:S01]  /*6410*/  IMAD.MOV.U32 R78, RZ, RZ, R79 ;  /* 0x000000ffff4e7224 */ /* 0x000fe200078e004f */
[----:B------:R-:W-:Y:S01]  /*6420*/  ISETP.GT.U32.AND P3, PT, R201, R77, PT ;  /* 0x0000004dc900720c */ /* 0x000fe20003f64070 */
[----:B------:R-:W-:Y:S01]  /*6430*/  @!P4 IMAD.IADD R75, R75, 0x1, -R201 ;  /* 0x000000014b4bc824 */ /* 0x000fe200078e0ac9 */
[----:B------:R-:W-:Y:S01]  /*6440*/  ISETP.GE.AND P4, PT, R3, RZ, PT ;  /* 0x000000ff0300720c */ /* 0x000fe20003f86270 */
[----:B------:R-:W-:-:S04]  /*6450*/  IMAD.HI.U32 R3, R207, R78, RZ ;  /* 0x0000004ecf037227 */ /* 0x000fc800078e00ff */
[----:B------:R-:W-:Y:S02]  /*6460*/  @!P5 IMAD.IADD R76, R76, 0x1, -R201 ;  /* 0x000000014c4cd824 */ /* 0x000fe400078e0ac9 */
[----:B------:R-:W-:Y:S02]  /*6470*/  VIADD R79, R0, 0x86 ;  /* 0x00000086004f7836 */ /* 0x000fe40000000000 */
[----:B------:R-:W-:Y:S01]  /*6480*/  IMAD.MOV R4, RZ, RZ, -R3 ;  /* 0x000000ffff047224 */ /* 0x000fe200078e0a03 */
[----:B------:R-:W-:Y:S01]  /*6490*/  ISETP.GT.U32.AND P5, PT, R201, R76, PT ;  /* 0x0000004cc900720c */ /* 0x000fe20003fa4070 */
[----:B------:R-:W-:Y:S01]  /*64a0*/  IMAD.HI.U32 R3, R207, R80, RZ ;  /* 0x00000050cf037227 */ /* 0x000fe200078e00ff */
[----:B------:R-:W-:-:S03]  /*64b0*/  IABS R82, R79 ;  /* 0x0000004f00527213 */ /* 0x000fc60000000000 */
[----:B------:R-:W-:Y:S02]  /*64c0*/  @!P3 IMAD.IADD R77, R77, 0x1, -R201 ;  /* 0x000000014d4db824 */ /* 0x000fe400078e0ac9 */
[----:B------:R-:W-:Y:S02]  /*64d0*/  IMAD.MOV R3, RZ, RZ, -R3 ;  /* 0x000000ffff037224 */ /* 0x000fe400078e0a03 */
[----:B------:R-:W-:Y:S01]  /*64e0*/  VIADD R83, R0, 0x87 ;  /* 0x0000008700537836 */ /* 0x000fe20000000000 */
[----:B------:R-:W-:Y:S01]  /*64f0*/  ISETP.GT.U32.AND P3, PT, R201, R77, PT ;  /* 0x0000004dc900720c */ /* 0x000fe20003f64070 */
[----:B------:R-:W-:Y:S01]  /*6500*/  @!P0 IMAD.MOV R75, RZ, RZ, -R75 ;  /* 0x000000ffff4b8224 */ /* 0x000fe200078e0a4b */
[----:B------:R-:W-:Y:S01]  /*6510*/  ISETP.GE.AND P0, PT, R79, RZ, PT ;  /* 0x000000ff4f00720c */ /* 0x000fe20003f06270 */
[C---:B------:R-:W-:Y:S01]  /*6520*/  IMAD R79, R201.reuse, R3, R80 ;  /* 0x00000003c94f7224 */ /* 0x040fe200078e0250 */
[----:B------:R-:W-:Y:S01]  /*6530*/  IABS R84, R83 ;  /* 0x0000005300547213 */ /* 0x000fe20000000000 */
[----:B------:R-:W-:-:S02]  /*6540*/  IMAD R78, R201, R4, R78 ;  /* 0x00000004c94e7224 */ /* 0x000fc400078e024e */
[----:B------:R-:W-:-:S04]  /*6550*/  IMAD.HI.U32 R3, R207, R82, RZ ;  /* 0x00000052cf037227 */ /* 0x000fc800078e00ff */
[----:B------:R-:W-:Y:S01]  /*6560*/  @!P5 IMAD.IADD R76, R76, 0x1, -R201 ;  /* 0x000000014c4cd824 */ /* 0x000fe200078e0ac9 */
[----:B------:R-:W-:Y:S01]  /*6570*/  ISETP.GT.U32.AND P5, PT, R201, R78, PT ;  /* 0x0000004ec900720c */ /* 0x000fe20003fa4070 */
[----:B------:R-:W-:Y:S02]  /*6580*/  IMAD.MOV R3, RZ, RZ, -R3 ;  /* 0x000000ffff037224 */ /* 0x000fe400078e0a03 */
[----:B------:R-:W-:-:S04]  /*6590*/  IMAD.HI.U32 R4, R207, R84, RZ ;  /* 0x00000054cf047227 */ /* 0x000fc800078e00ff */
[C---:B------:R-:W-:Y:S02]  /*65a0*/  IMAD R80, R201.reuse, R3, R82 ;  /* 0x00000003c9507224 */ /* 0x040fe400078e0252 */
[----:B------:R-:W-:Y:S01]  /*65b0*/  @!P1 IMAD.MOV R76, RZ, RZ, -R76 ;  /* 0x000000ffff4c9224 */ /* 0x000fe200078e0a4c */
[----:B------:R-:W-:Y:S01]  /*65c0*/  ISETP.GT.U32.AND P1, PT, R201, R79, PT ;  /* 0x0000004fc900720c */ /* 0x000fe20003f24070 */
[----:B------:R-:W-:Y:S02]  /*65d0*/  IMAD.MOV R4, RZ, RZ, -R4 ;  /* 0x000000ffff047224 */ /* 0x000fe400078e0a04 */
[----:B------:R-:W-:Y:S01]  /*65e0*/  @!P3 IMAD.IADD R77, R77, 0x1, -R201 ;  /* 0x000000014d4db824 */ /* 0x000fe200078e0ac9 */
[C---:B------:R-:W-:Y:S01]  /*65f0*/  ISETP.GT.U32.AND P3, PT, R201.reuse, R80, PT ;  /* 0x00000050c900720c */ /* 0x040fe20003f64070 */
[----:B------:R-:W-:Y:S02]  /*6600*/  IMAD R81, R201, R4, R84 ;  /* 0x00000004c9517224 */ /* 0x000fe400078e0254 */
[----:B------:R-:W-:-:S02]  /*6610*/  VIADD R85, R0, 0x88 ;  /* 0x0000008800557836 */ /* 0x000fc40000000000 */
[--C-:B------:R-:W-:Y:S01]  /*6620*/  @!P5 IMAD.IADD R78, R78, 0x1, -R201.reuse ;  /* 0x000000014e4ed824 */ /* 0x100fe200078e0ac9 */
[----:B------:R-:W-:Y:S01]  /*6630*/  ISETP.GT.U32.AND P5, PT, R201, R81, PT ;  /* 0x00000051c900720c */ /* 0x000fe20003fa4070 */
[C---:B------:R-:W-:Y:S01]  /*6640*/  VIADD R87, R0.reuse, 0x89 ;  /* 0x0000008900577836 */ /* 0x040fe20000000000 */
[----:B------:R-:W-:Y:S01]  /*6650*/  IABS R86, R85 ;  /* 0x0000005500567213 */ /* 0x000fe20000000000 */
[----:B------:R-:W-:Y:S01]  /*6660*/  @!P1 IMAD.IADD R79, R79, 0x1, -R201 ;  /* 0x000000014f4f9824 */ /* 0x000fe200078e0ac9 */
[----:B------:R-:W-:Y:S01]  /*6670*/  ISETP.GT.U32.AND P1, PT, R201, R78, PT ;  /* 0x0000004ec900720c */ /* 0x000fe20003f24070 */
[----:B------:R-:W-:Y:S01]  /*6680*/  VIADD R89, R0, 0x8a ;  /* 0x0000008a00597836 */ /* 0x000fe20000000000 */
[----:B------:R-:W-:Y:S01]  /*6690*/  IABS R4, R87 ;  /* 0x0000005700047213 */ /* 0x000fe20000000000 */
[----:B------:R-:W-:-:S03]  /*66a0*/  IMAD.HI.U32 R3, R207, R86, RZ ;  /* 0x00000056cf037227 */ /* 0x000fc600078e00ff */
[----:B------:R-:W-:Y:S01]  /*66b0*/  IABS R84, R89 ;  /* 0x0000005900547213 */ /* 0x000fe20000000000 */
[----:B------:R-:W-:Y:S01]  /*66c0*/  @!P3 IMAD.IADD R80, R80, 0x1, -R201 ;  /* 0x000000015050b824 */ /* 0x000fe200078e0ac9 */
[----:B------:R-:W-:Y:S01]  /*66d0*/  ISETP.GT.U32.AND P3, PT, R201, R79, PT ;  /* 0x0000004fc900720c */ /* 0x000fe20003f64070 */
[----:B------:R-:W-:Y:S02]  /*66e0*/  IMAD.MOV R3, RZ, RZ, -R3 ;  /* 0x000000ffff037224 */ /* 0x000fe400078e0a03 */
[----:B------:R-:W-:Y:S01]  /*66f0*/  @!P5 IMAD.IADD R81, R81, 0x1, -R201 ;  /* 0x000000015151d824 */ /* 0x000fe200078e0ac9 */
[C---:B------:R-:W-:Y:S01]  /*6700*/  ISETP.GT.U32.AND P5, PT, R201.reuse, R80, PT ;  /* 0x00000050c900720c */ /* 0x040fe20003fa4070 */
[----:B------:R-:W-:Y:S02]  /*6710*/  IMAD R82, R201, R3, R86 ;  /* 0x00000003c9527224 */ /* 0x000fe400078e0256 */
[----:B------:R-:W-:-:S04]  /*6720*/  IMAD.HI.U32 R3, R207, R4, RZ ;  /* 0x00000004cf037227 */ /* 0x000fc800078e00ff */
[----:B------:R-:W-:Y:S02]  /*6730*/  IMAD.MOV R3, RZ, RZ, -R3 ;  /* 0x000000ffff037224 */ /* 0x000fe400078e0a03 */
[--C-:B------:R-:W-:Y:S01]  /*6740*/  @!P3 IMAD.IADD R79, R79, 0x1, -R201.reuse ;  /* 0x000000014f4fb824 */ /* 0x100fe200078e0ac9 */
[----:B------:R-:W-:Y:S01]  /*6750*/  ISETP.GE.AND P3, PT, R83, RZ, PT ;  /* 0x000000ff5300720c */ /* 0x000fe20003f66270 */
[C---:B------:R-:W-:Y:S02]  /*6760*/  IMAD R83, R201.reuse, R3, R4 ;  /* 0x00000003c9537224 */ /* 0x040fe400078e0204 */
[----:B------:R-:W-:Y:S02]  /*6770*/  @!P5 IMAD.IADD R80, R80, 0x1, -R201 ;  /* 0x000000015050d824 */ /* 0x000fe400078e0ac9 */
[C---:B------:R-:W-:Y:S01]  /*6780*/  VIADD R90, R0.reuse, 0x8b ;  /* 0x0000008b005a7836 */ /* 0x040fe20000000000 */
[----:B------:R-:W-:Y:S01]  /*6790*/  ISETP.GT.U32.AND P5, PT, R201, R83, PT ;  /* 0x00000053c900720c */ /* 0x000fe20003fa4070 */
[----:B------:R-:W-:-:S02]  /*67a0*/  VIADD R91, R0, 0x8c ;  /* 0x0000008c005b7836 */ /* 0x000fc40000000000 */
[----:B------:R-:W-:Y:S01]  /*67b0*/  @!P6 IMAD.MOV R77, RZ, RZ, -R77 ;  /* 0x000000ffff4de224 */ /* 0x000fe200078e0a4d */
[----:B------:R-:W-:Y:S01]  /*67c0*/  ISETP.GT.U32.AND P6, PT, R201, R81, PT ;  /* 0x00000051c900720c */ /* 0x000fe20003fc4070 */
[----:B------:R-:W-:Y:S01]  /*67d0*/  IMAD.HI.U32 R3, R207, R84, RZ ;  /* 0x00000054cf037227 */ /* 0x000fe200078e00ff */
[----:B------:R-:W-:Y:S02]  /*67e0*/  IABS R86, R90 ;  /* 0x0000005a00567213 */ /* 0x000fe40000000000 */
[----:B------:R-:W-:Y:S01]  /*67f0*/  IABS R88, R91 ;  /* 0x0000005b00587213 */ /* 0x000fe20000000000 */
[----:B------:R-:W-:Y:S02]  /*6800*/  IMAD.MOV R3, RZ, RZ, -R3 ;  /* 0x000000ffff037224 */ /* 0x000fe400078e0a03 */
[--C-:B------:R-:W-:Y:S01]  /*6810*/  @!P1 IMAD.IADD R78, R78, 0x1, -R201.reuse ;  /* 0x000000014e4e9824 */ /* 0x100fe200078e0ac9 */
[----:B------:R-:W-:Y:S01]  /*6820*/  ISETP.GT.U32.AND P1, PT, R201, R82, PT ;  /* 0x00000052c900720c */ /* 0x000fe20003f24070 */
[----:B------:R-:W-:-:S02]  /*6830*/  @!P5 IMAD.IADD R83, R83, 0x1, -R201 ;  /* 0x000000015353d824 */ /* 0x000fc400078e0ac9 */
[----:B------:R-:W-:-:S03]  /*6840*/  IMAD.HI.U32 R4, R207, R86, RZ ;  /* 0x00000056cf047227 */ /* 0x000fc600078e00ff */
[C---:B------:R-:W-:Y:S01]  /*6850*/  ISETP.GT.U32.AND P5, PT, R201.reuse, R83, PT ;  /* 0x00000053c900720c */ /* 0x040fe20003fa4070 */
[----:B------:R-:W-:Y:S02]  /*6860*/  IMAD R84, R201, R3, R84 ;  /* 0x00000003c9547224 */ /* 0x000fe400078e0254 */
[----:B------:R-:W-:-:S04]  /*6870*/  IMAD.HI.U32 R3, R207, R88, RZ ;  /* 0x00000058cf037227 */ /* 0x000fc800078e00ff */
[----:B------:R-:W-:Y:S02]  /*6880*/  IMAD.MOV R4, RZ, RZ, -R4 ;  /* 0x000000ffff047224 */ /* 0x000fe400078e0a04 */
[----:B------:R-:W-:Y:S02]  /*6890*/  IMAD.MOV R3, RZ, RZ, -R3 ;  /* 0x000000ffff037224 */ /* 0x000fe400078e0a03 */
[--C-:B------:R-:W-:Y:S01]  /*68a0*/  @!P6 IMAD.IADD R81, R81, 0x1, -R201.reuse ;  /* 0x000000015151e824 */ /* 0x100fe200078e0ac9 */
[----:B------:R-:W-:Y:S01]  /*68b0*/  ISETP.GE.AND P6, PT, R85, RZ, PT ;  /* 0x000000ff5500720c */ /* 0x000fe20003fc6270 */
[C---:B------:R-:W-:Y:S02]  /*68c0*/  IMAD R85, R201.reuse, R4, R86 ;  /* 0x00000004c9557224 */ /* 0x040fe400078e0256 */
[----:B------:R-:W-:Y:S02]  /*68d0*/  IMAD R86, R201, R3, R88 ;  /* 0x00000003c9567224 */ /* 0x000fe400078e0258 */
[--C-:B------:R-:W-:Y:S01]  /*68e0*/  @!P1 IMAD.IADD R82, R82, 0x1, -R201.reuse ;  /* 0x0000000152529824 */ /* 0x100fe200078e0ac9 */
[----:B------:R-:W-:Y:S01]  /*68f0*/  ISETP.GE.AND P1, PT, R87, RZ, PT ;  /* 0x000000ff5700720c */ /* 0x000fe20003f26270 */
[----:B------:R-:W-:Y:S01]  /*6900*/  @!P5 IMAD.IADD R83, R83, 0x1, -R201 ;  /* 0x000000015353d824 */ /* 0x000fe200078e0ac9 */
[C---:B------:R-:W-:Y:S01]  /*6910*/  ISETP.GT.U32.AND P5, PT, R201.reuse, R86, PT ;  /* 0x00000056c900720c */ /* 0x040fe20003fa4070 */
[----:B------:R-:W-:Y:S01]  /*6920*/  @!P2 IMAD.MOV R78, RZ, RZ, -R78 ;  /* 0x000000ffff4ea224 */ /* 0x000fe200078e0a4e */
[C---:B------:R-:W-:Y:S01]  /*6930*/  ISETP.GT.U32.AND P2, PT, R201.reuse, R82, PT ;  /* 0x00000052c900720c */ /* 0x040fe20003f44070 */
[----:B------:R-:W-:Y:S01]  /*6940*/  @!P4 IMAD.MOV R79, RZ, RZ, -R79 ;  /* 0x000000ffff4fc224 */ /* 0x000fe200078e0a4f */
[----:B------:R-:W-:Y:S01]  /*6950*/  ISETP.GT.U32.AND P4, PT, R201, R84, PT ;  /* 0x00000054c900720c */ /* 0x000fe20003f84070 */
[----:B------:R-:W-:-:S02]  /*6960*/  VIADD R93, R0, 0x8d ;  /* 0x0000008d005d7836 */ /* 0x000fc40000000000 */
[----:B------:R-:W-:Y:S01]  /*6970*/  @!P0 IMAD.MOV R80, RZ, RZ, -R80 ;  /* 0x000000ffff508224 */ /* 0x000fe200078e0a50 */
[----:B------:R-:W-:Y:S01]  /*6980*/  ISETP.GE.AND P0, PT, R89, RZ, PT ;  /* 0x000000ff5900720c */ /* 0x000fe20003f06270 */
[----:B------:R-:W-:Y:S01]  /*6990*/  @!P3 IMAD.MOV R81, RZ, RZ, -R81 ;  /* 0x000000ffff51b224 */ /* 0x000fe200078e0a51 */
[----:B------:R-:W-:Y:S01]  /*69a0*/  ISETP.GT.U32.AND P3, PT, R201, R85, PT ;  /* 0x00000055c900720c */ /* 0x000fe20003f64070 */
[----:B------:R-:W-:Y:S01]  /*69b0*/  VIADD R89, R0, 0x8e ;  /* 0x0000008e00597836 */ /* 0x000fe20000000000 */
[----:B------:R-:W-:Y:S01]  /*69c0*/  IABS R4, R93 ;  /* 0x0000005d00047213 */ /* 0x000fe20000000000 */
[--C-:B------:R-:W-:Y:S02]  /*69d0*/  @!P5 IMAD.IADD R86, R86, 0x1, -R201.reuse ;  /* 0x000000015656d824 */ /* 0x100fe400078e0ac9 */
[----:B------:R-:W-:Y:S01]  /*69e0*/  @!P2 IMAD.IADD R82, R82, 0x1, -R201 ;  /* 0x000000015252a824 */ /* 0x000fe200078e0ac9 */
[----:B------:R-:W-:Y:S01]  /*69f0*/  IABS R88, R89 ;  /* 0x0000005900587213 */ /* 0x000fe20000000000 */
[----:B------:R-:W-:Y:S01]  /*6a00*/  IMAD.HI.U32 R3, R207, R4, RZ ;  /* 0x00000004cf037227 */ /* 0x000fe200078e00ff */
[----:B------:R-:W-:-:S02]  /*6a10*/  ISETP.GT.U32.AND P5, PT, R201, R86, PT ;  /* 0x00000056c900720c */ /* 0x000fc40003fa4070 */
[----:B------:R-:W-:Y:S01]  /*6a20*/  ISETP.GE.AND P2, PT, R90, RZ, PT ;  /* 0x000000ff5a00720c */ /* 0x000fe20003f46270 */
[----:B------:R-:W-:Y:S01]  /*6a30*/  @!P4 IMAD.IADD R84, R84, 0x1, -R201 ;  /* 0x000000015454c824 */ /* 0x000fe200078e0ac9 */
[----:B------:R-:W-:Y:S01]  /*6a40*/  ISETP.GE.AND P4, PT, R91, RZ, PT ;  /* 0x000000ff5b00720c */ /* 0x000fe20003f86270 */
[----:B------:R-:W-:Y:S02]  /*6a50*/  IMAD.MOV R87, RZ, RZ, -R3 ;  /* 0x000000ffff577224 */ /* 0x000fe400078e0a03 */
[----:B------:R-:W-:-:S04]  /*6a60*/  IMAD.HI.U32 R3, R207, R88, RZ ;  /* 0x00000058cf037227 */ /* 0x000fc800078e00ff */
[----:B------:R-:W-:Y:S01]  /*6a70*/  @!P6 IMAD.MOV R82, RZ, RZ, -R82 ;  /* 0x000000ffff52e224 */ /* 0x000fe200078e0a52 */
[----:B------:R-:W-:Y:S01]  /*6a80*/  ISETP.GT.U32.AND P6, PT, R201, R84, PT ;  /* 0x00000054c900720c */ /* 0x000fe20003fc4070 */
[----:B------:R-:W-:Y:S02]  /*6a90*/  @!P3 IMAD.IADD R85, R85, 0x1, -R201 ;  /* 0x000000015555b824 */ /* 0x000fe400078e0ac9 */
[----:B------:R-:W-:Y:S02]  /*6aa0*/  IMAD.MOV R3, RZ, RZ, -R3 ;  /* 0x000000ffff037224 */ /* 0x000fe400078e0a03 */
[C---:B------:R-:W-:Y:S01]  /*6ab0*/  IMAD R87, R201.reuse, R87, R4 ;  /* 0x00000057c9577224 */ /* 0x040fe200078e0204 */
[C---:B------:R-:W-:Y:S01]  /*6ac0*/  ISETP.GT.U32.AND P3, PT, R201.reuse, R85, PT ;  /* 0x00000055c900720c */ /* 0x040fe20003f64070 */
[----:B------:R-:W-:Y:S02]  /*6ad0*/  IMAD R88, R201, R3, R88 ;  /* 0x00000003c9587224 */ /* 0x000fe400078e0258 */
[----:B------:R-:W-:-:S02]  /*6ae0*/  @!P5 IMAD.IADD R86, R86, 0x1, -R201 ;  /* 0x000000015656d824 */ /* 0x000fc400078e0ac9 */
[----:B------:R-:W-:Y:S01]  /*6af0*/  VIADD R91, R0, 0x8f ;  /* 0x0000008f005b7836 */ /* 0x000fe20000000000 */
[C---:B------:R-:W-:Y:S01]  /*6b00*/  ISETP.GT.U32.AND P5, PT, R201.reuse, R88, PT ;  /* 0x00000058c900720c */ /* 0x040fe20003fa4070 */
[--C-:B------:R-:W-:Y:S01]  /*6b10*/  @!P6 IMAD.IADD R84, R84, 0x1, -R201.reuse ;  /* 0x000000015454e824 */ /* 0x100fe200078e0ac9 */
[----:B------:R-:W-:Y:S01]  /*6b20*/  ISETP.GT.U32.AND P6, PT, R201, R87, PT ;  /* 0x00000057c900720c */ /* 0x000fe20003fc4070 */
[C---:B------:R-:W-:Y:S01]  /*6b30*/  VIADD R95, R0.reuse, 0x90 ;  /* 0x00000090005f7836 */ /* 0x040fe20000000000 */
[----:B------:R-:W-:Y:S01]  /*6b40*/  IABS R90, R91 ;  /* 0x0000005b005a7213 */ /* 0x000fe20000000000 */
[----:B------:R-:W-:Y:S02]  /*6b50*/  @!P0 IMAD.MOV R84, RZ, RZ, -R84 ;  /* 0x000000ffff548224 */ /* 0x000fe400078e0a54 */
        /* <DEDUP_REMOVED lines=9> */
[----:B------:R-:W-:Y:S01]  /*6bf0*/  ISETP.GE.AND P6, PT, R89, RZ, PT ;  /* 0x000000ff5900720c */ /* 0x000fe20003fc6270 */
[C---:B------:R-:W-:Y:S01]  /*6c00*/  IMAD R89, R201.reuse, R3, R90 ;  /* 0x00000003c9597224 */ /* 0x040fe200078e025a */
[----:B------:R-:W-:Y:S01]  /*6c10*/  ISETP.GT.U32.AND P0, PT, R201, R88, PT ;  /* 0x00000058c900720c */ /* 0x000fe20003f04070 */
[----:B------:R-:W-:-:S03]  /*6c20*/  IMAD.HI.U32 R3, R207, R94, RZ ;  /* 0x0000005ecf037227 */ /* 0x000fc600078e00ff */
[----:B------:R-:W-:Y:S01]  /*6c30*/  ISETP.GT.U32.AND P5, PT, R201, R89, PT ;  /* 0x00000059c900720c */ /* 0x000fe20003fa4070 */
[----:B------:R-:W-:Y:S02]  /*6c40*/  IMAD.MOV R3, RZ, RZ, -R3 ;  /* 0x000000ffff037224 */ /* 0x000fe400078e0a03 */
[----:B------:R-:W-:-:S04]  /*6c50*/  IMAD.HI.U32 R4, R207, R92, RZ ;  /* 0x0000005ccf047227 */ /* 0x000fc800078e00ff */
[----:B------:R-:W-:Y:S01]  /*6c60*/  @!P1 IMAD.MOV R83, RZ, RZ, -R83 ;  /* 0x000000ffff539224 */ /* 0x000fe200078e0a53 */
[----:B------:R-:W-:Y:S01]  /*6c70*/  ISETP.GT.U32.AND P1, PT, R201, R87, PT ;  /* 0x00000057c900720c */ /* 0x000fe20003f24070 */
[----:B------:R-:W-:Y:S01]  /*6c80*/  @!P2 IMAD.MOV R85, RZ, RZ, -R85 ;  /* 0x000000ffff55a224 */ /* 0x000fe200078e0a55 */
[----:B------:R-:W-:Y:S01]  /*6c90*/  ISETP.GE.AND P2, PT, R91, RZ, PT ;  /* 0x000000ff5b00720c */ /* 0x000fe20003f46270 */
[C---:B------:R-:W-:Y:S02]  /*6ca0*/  IMAD R91, R201.reuse, R3, R94 ;  /* 0x00000003c95b7224 */ /* 0x040fe400078e025e */
[----:B------:R-:W-:Y:S02]  /*6cb0*/  IMAD.MOV R4, RZ, RZ, -R4 ;  /* 0x000000ffff047224 */ /* 0x000fe400078e0a04 */
[----:B------:R-:W-:Y:S01]  /*6cc0*/  @!P0 IMAD.IADD R88, R88, 0x1, -R201 ;  /* 0x0000000158588824 */ /* 0x000fe200078e0ac9 */
[----:B------:R-:W-:Y:S01]  /*6cd0*/  ISETP.GT.U32.AND P0, PT, R201, R91, PT ;  /* 0x0000005bc900720c */ /* 0x000fe20003f04070 */
[----:B------:R-:W-:-:S02]  /*6ce0*/  VIADD R96, R0, 0x92 ;  /* 0x0000009200607836 */ /* 0x000fc40000000000 */
[----:B------:R-:W-:Y:S02]  /*6cf0*/  IMAD R90, R201, R4, R92 ;  /* 0x00000004c95a7224 */ /* 0x000fe400078e025c */
[----:B------:R-:W-:Y:S01]  /*6d00*/  @!P4 IMAD.MOV R86, RZ, RZ, -R86 ;  /* 0x000000ffff56c224 */ /* 0x000fe200078e0a56 */
[----:B------:R-:W-:Y:S01]  /*6d10*/  IABS R92, R96 ;  /* 0x00000060005c7213 */ /* 0x000fe20000000000 */
[--C-:B------:R-:W-:Y:S01]  /*6d20*/  @!P1 IMAD.IADD R87, R87, 0x1, -R201.reuse ;  /* 0x0000000157579824 */ /* 0x100fe200078e0ac9 */
[----:B------:R-:W-:Y:S01]  /*6d30*/  ISETP.GT.U32.AND P4, PT, R201, R90, PT ;  /* 0x0000005ac900720c */ /* 0x000fe20003f84070 */
[----:B------:R-:W-:Y:S01]  /*6d40*/  @!P5 IMAD.IADD R89, R89, 0x1, -R201 ;  /* 0x000000015959d824 */ /* 0x000fe200078e0ac9 */
[----:B------:R-:W-:Y:S01]  /*6d50*/  ISETP.GE.AND P1, PT, R95, RZ, PT ;  /* 0x000000ff5f00720c */ /* 0x000fe20003f26270 */
[----:B------:R-:W-:Y:S01]  /*6d60*/  VIADD R95, R0, 0x93 ;  /* 0x00000093005f7836 */ /* 0x000fe20000000000 */
[----:B------:R-:W-:Y:S01]  /*6d70*/  ISETP.GE.AND P5, PT, R93, RZ, PT ;  /* 0x000000ff5d00720c */ /* 0x000fe20003fa6270 */
[----:B------:R-:W-:-:S03]  /*6d80*/  IMAD.HI.U32 R3, R207, R92, RZ ;  /* 0x0000005ccf037227 */ /* 0x000fc600078e00ff */
[----:B------:R-:W-:Y:S01]  /*6d90*/  IABS R4, R95 ;  /* 0x0000005f00047213 */ /* 0x000fe20000000000 */
[----:B------:R-:W-:Y:S02]  /*6da0*/  @!P0 IMAD.IADD R91, R91, 0x1, -R201 ;  /* 0x000000015b5b8824 */ /* 0x000fe400078e0ac9 */
[----:B------:R-:W-:Y:S02]  /*6db0*/  IMAD.MOV R3, RZ, RZ, -R3 ;  /* 0x000000ffff037224 */ /* 0x000fe400078e0a03 */
[----:B------:R-:W-:Y:S01]  /*6dc0*/  @!P4 IMAD.IADD R90, R90, 0x1, -R201 ;  /* 0x000000015a5ac824 */ /* 0x000fe200078e0ac9 */
[C---:B------:R-:W-:Y:S01]  /*6dd0*/  ISETP.GT.U32.AND P0, PT, R201.reuse, R91, PT ;  /* 0x0000005bc900720c */ /* 0x040fe20003f04070 */
[C---:B------:R-:W-:Y:S01]  /*6de0*/  IMAD R92, R201.reuse, R3, R92 ;  /* 0x00000003c95c7224 */ /* 0x040fe200078e025c */
[----:B------:R-:W-:Y:S01]  /*6df0*/  ISETP.GT.U32.AND P4, PT, R201, R89, PT ;  /* 0x00000059c900720c */ /* 0x000fe20003f84070 */
[----:B------:R-:W-:-:S04]  /*6e00*/  IMAD.HI.U32 R3, R207, R4, RZ ;  /* 0x00000004cf037227 */ /* 0x000fc800078e00ff */
[----:B------:R-:W-:Y:S02]  /*6e10*/  IMAD.MOV R3, RZ, RZ, -R3 ;  /* 0x000000ffff037224 */ /* 0x000fe400078e0a03 */
[----:B------:R-:W-:Y:S01]  /*6e20*/  @!P3 IMAD.MOV R87, RZ, RZ, -R87 ;  /* 0x000000ffff57b224 */ /* 0x000fe200078e0a57 */
[C---:B------:R-:W-:Y:S01]  /*6e30*/  ISETP.GT.U32.AND P3, PT, R201.reuse, R90, PT ;  /* 0x0000005ac900720c */ /* 0x040fe20003f64070 */
[----:B------:R-:W-:Y:S02]  /*6e40*/  IMAD R93, R201, R3, R4 ;  /* 0x00000003c95d7224 */ /* 0x000fe400078e0204 */
[--C-:B------:R-:W-:Y:S02]  /*6e50*/  @!P0 IMAD.IADD R91, R91, 0x1, -R201.reuse ;  /* 0x000000015b5b8824 */ /* 0x100fe400078e0ac9 */
[C---:B------:R-:W-:Y:S01]  /*6e60*/  VIADD R97, R0.reuse, 0x94 ;  /* 0x0000009400617836 */ /* 0x040fe20000000000 */
[----:B------:R-:W-:Y:S01]  /*6e70*/  ISETP.GT.U32.AND P0, PT, R201, R93, PT ;  /* 0x0000005dc900720c */ /* 0x000fe20003f04070 */
[--C-:B------:R-:W-:Y:S01]  /*6e80*/  @!P4 IMAD.IADD R89, R89, 0x1, -R201.reuse ;  /* 0x000000015959c824 */ /* 0x100fe200078e0ac9 */
[----:B------:R-:W-:Y:S01]  /*6e90*/  ISETP.GT.U32.AND P4, PT, R201, R92, PT ;  /* 0x0000005cc900720c */ /* 0x000fe20003f84070 */
[----:B------:R-:W-:Y:S01]  /*6ea0*/  @!P6 IMAD.MOV R88, RZ, RZ, -R88 ;  /* 0x000000ffff58e224 */ /* 0x000fe200078e0a58 */
[----:B------:R-:W-:Y:S01]  /*6eb0*/  IABS R94, R97 ;  /* 0x00000061005e7213 */ /* 0x000fe20000000000 */
[----:B------:R-:W-:Y:S01]  /*6ec0*/  VIADD R99, R0, 0x96 ;  /* 0x0000009600637836 */ /* 0x000fe20000000000 */
        /* <DEDUP_REMOVED lines=11> */
[----:B------:R-:W-:Y:S02]  /*6f80*/  IMAD R94, R201, R3, R94 ;  /* 0x00000003c95e7224 */ /* 0x000fe400078e025e */
[----:B------:R-:W-:Y:S01]  /*6f90*/  IMAD.HI.U32 R3, R207, R96, RZ ;  /* 0x00000060cf037227 */ /* 0x000fe200078e00ff */
[----:B------:R-:W-:-:S03]  /*6fa0*/  ISETP.GT.U32.AND P4, PT, R201, R92, PT ;  /* 0x0000005cc900720c */ /* 0x000fc60003f84070 */
[----:B------:R-:W-:Y:S02]  /*6fb0*/  IMAD.MOV R3, RZ, RZ, -R3 ;  /* 0x000000ffff037224 */ /* 0x000fe400078e0a03 */
[----:B------:R-:W-:-:S04]  /*6fc0*/  IMAD.HI.U32 R4, R207, R98, RZ ;  /* 0x00000062cf047227 */ /* 0x000fc800078e00ff */
[----:B------:R-:W-:Y:S01]  /*6fd0*/  @!P5 IMAD.MOV R91, RZ, RZ, -R91 ;  /* 0x000000ffff5bd224 */ /* 0x000fe200078e0a5b */
[----:B------:R-:W-:Y:S01]  /*6fe0*/  ISETP.GE.AND P5, PT, R95, RZ, PT ;  /* 0x000000ff5f00720c */ /* 0x000fe20003fa6270 */
[----:B------:R-:W-:Y:S01]  /*6ff0*/  @!P1 IMAD.MOV R90, RZ, RZ, -R90 ;  /* 0x000000ffff5a9224 */ /* 0x000fe200078e0a5a */
[C---:B------:R-:W-:Y:S01]  /*7000*/  ISETP.GT.U32.AND P1, PT, R201.reuse, R94, PT ;  /* 0x0000005ec900720c */ /* 0x040fe20003f24070 */
[----:B------:R-:W-:Y:S02]  /*7010*/  IMAD R95, R201, R3, R96 ;  /* 0x00000003c95f7224 */ /* 0x000fe400078e0260 */
[----:B------:R-:W-:Y:S02]  /*7020*/  IMAD.MOV R4, RZ, RZ, -R4 ;  /* 0x000000ffff047224 */ /* 0x000fe400078e0a04 */
[--C-:B------:R-:W-:Y:S01]  /*7030*/  @!P0 IMAD.IADD R93, R93, 0x1, -R201.reuse ;  /* 0x000000015d5d8824 */ /* 0x100fe200078e0ac9 */
[----:B------:R-:W-:Y:S01]  /*7040*/  ISETP.GT.U32.AND P0, PT, R201, R95, PT ;  /* 0x0000005fc900720c */ /* 0x000fe20003f04070 */
[----:B------:R-:W-:Y:S01]  /*7050*/  @!P4 IMAD.IADD R92, R92, 0x1, -R201 ;  /* 0x000000015c5cc824 */ /* 0x000fe200078e0ac9 */
[----:B------:R-:W-:Y:S01]  /*7060*/  ISETP.GE.AND P4, PT, R99, RZ, PT ;  /* 0x000000ff6300720c */ /* 0x000fe20003f86270 */
[----:B------:R-:W-:-:S02]  /*7070*/  IMAD R96, R201, R4, R98 ;  /* 0x00000004c9607224 */ /* 0x000fc400078e0262 */
[----:B------:R-:W-:Y:S02]  /*7080*/  @!P6 IMAD.MOV R92, RZ, RZ, -R92 ;  /* 0x000000ffff5ce224 */ /* 0x000fe400078e0a5c */
[----:B------:R-:W-:Y:S01]  /*7090*/  @!P2 IMAD.MOV R89, RZ, RZ, -R89 ;  /* 0x000000ffff59a224 */ /* 0x000fe200078e0a59 */
[----:B------:R-:W-:Y:S01]  /*70a0*/  ISETP.GT.U32.AND P6, PT, R201, R96, PT ;  /* 0x00000060c900720c */ /* 0x000fe20003fc4070 */
[--C-:B------:R-:W-:Y:S01]  /*70b0*/  @!P1 IMAD.IADD R94, R94, 0x1, -R201.reuse ;  /* 0x000000015e5e9824 */ /* 0x100fe200078e0ac9 */
[----:B------:R-:W-:Y:S01]  /*70c0*/  ISETP.GE.AND P2, PT, R97, RZ, PT ;  /* 0x000000ff6100720c */ /* 0x000fe20003f46270 */
[C---:B------:R-:W-:Y:S02]  /*70d0*/  VIADD R97, R0.reuse, 0x97 ;  /* 0x0000009700617836 */ /* 0x040fe40000000000 */
[C---:B------:R-:W-:Y:S01]  /*70e0*/  VIADD R4, R0.reuse, 0x98 ;  /* 0x0000009800047836 */ /* 0x040fe20000000000 */
[----:B------:R-:W-:Y:S01]  /*70f0*/  ISETP.GT.U32.AND P1, PT, R201, R94, PT ;  /* 0x0000005ec900720c */ /* 0x000fe20003f24070 */
[----:B------:R-:W-:Y:S01]  /*7100*/  @!P0 IMAD.IADD R95, R95, 0x1, -R201 ;  /* 0x000000015f5f8824 */ /* 0x000fe200078e0ac9 */
[----:B------:R-:W-:Y:S01]  /*7110*/  IABS R98, R97 ;  /* 0x0000006100627213 */ /* 0x000fe20000000000 */
[----:B------:R-:W-:Y:S01]  /*7120*/  VIADD R99, R0, 0x99 ;  /* 0x0000009900637836 */ /* 0x000fe20000000000 */
[----:B------:R-:W-:Y:S01]  /*7130*/  IABS R100, R4 ;  /* 0x0000000400647213 */ /* 0x000fe20000000000 */
[----:B------:R-:W-:Y:S01]  /*7140*/  @!P3 IMAD.MOV R93, RZ, RZ, -R93 ;  /* 0x000000ffff5db224 */ /* 0x000fe200078e0a5d */
[----:B------:R-:W-:Y:S01]  /*7150*/  ISETP.GT.U32.AND P0, PT, R201, R95, PT ;  /* 0x0000005fc900720c */ /* 0x000fe20003f04070 */
[----:B------:R-:W-:Y:S01]  /*7160*/  IMAD.HI.U32 R3, R207, R98, RZ ;  /* 0x00000062cf037227 */ /* 0x000fe200078e00ff */
[----:B------:R-:W-:-:S02]  /*7170*/  ISETP.GE.AND P3, PT, R97, RZ, PT ;  /* 0x000000ff6100720c */ /* 0x000fc40003f66270 */
[----:B------:R-:W-:Y:S01]  /*7180*/  IABS R102, R99 ;  /* 0x0000006300667213 */ /* 0x000fe20000000000 */
[----:B------:R-:W-:Y:S02]  /*7190*/  @!P6 IMAD.IADD R96, R96, 0x1, -R201 ;  /* 0x000000016060e824 */ /* 0x000fe400078e0ac9 */
[----:B------:R-:W-:Y:S02]  /*71a0*/  IMAD.MOV R97, RZ, RZ, -R3 ;  /* 0x000000ffff617224 */ /* 0x000fe400078e0a03 */
[----:B------:R-:W-:Y:S01]  /*71b0*/  IMAD.HI.U32 R3, R207, R100, RZ ;  /* 0x00000064cf037227 */ /* 0x000fe200078e00ff */
[----:B------:R-:W-:-:S03]  /*71c0*/  ISETP.GT.U32.AND P6, PT, R201, R96, PT ;  /* 0x00000060c900720c */ /* 0x000fc60003fc4070 */
[----:B------:R-:W-:Y:S01]  /*71d0*/  @!P1 IMAD.IADD R94, R94, 0x1, -R201 ;  /* 0x000000015e5e9824 */ /* 0x000fe200078e0ac9 */
[----:B------:R-:W-:Y:S01]  /*71e0*/  ISETP.GE.AND P1, PT, R4, RZ, PT ;  /* 0x000000ff0400720c */ /* 0x000fe20003f26270 */
[----:B------:R-:W-:Y:S02]  /*71f0*/  IMAD.MOV R3, RZ, RZ, -R3 ;  /* 0x000000ffff037224 */ /* 0x000fe400078e0a03 */
[----:B------:R-:W-:-:S04]  /*7200*/  IMAD.HI.U32 R4, R207, R102, RZ ;  /* 0x00000066cf047227 */ /* 0x000fc800078e00ff */
[----:B------:R-:W-:Y:S02]  /*7210*/  IMAD R97, R201, R97, R98 ;  /* 0x00000061c9617224 */ /* 0x000fe400078e0262 */
[----:B------:R-:W-:Y:S02]  /*7220*/  @!P0 IMAD.IADD R95, R95, 0x1, -R201 ;  /* 0x000000015f5f8824 */ /* 0x000fe400078e0ac9 */
[C---:B------:R-:W-:Y:S01]  /*7230*/  IMAD R98, R201.reuse, R3, R100 ;  /* 0x00000003c9627224 */ /* 0x040fe200078e0264 */
[----:B------:R-:W-:Y:S01]  /*7240*/  ISETP.GT.U32.AND P0, PT, R201, R97, PT ;  /* 0x00000061c900720c */ /* 0x000fe20003f04070 */
[----:B------:R-:W-:Y:S02]  /*7250*/  IMAD.MOV R4, RZ, RZ, -R4 ;  /* 0x000000ffff047224 */ /* 0x000fe400078e0a04 */
[----:B------:R-:W-:Y:S01]  /*7260*/  @!P2 IMAD.MOV R94, RZ, RZ, -R94 ;  /* 0x000000ffff5ea224 */ /* 0x000fe200078e0a5e */
[----:B------:R-:W-:Y:S01]  /*7270*/  ISETP.GE.AND P2, PT, R99, RZ, PT ;  /* 0x000000ff6300720c */ /* 0x000fe20003f46270 */
[----:B------:R-:W-:Y:S01]  /*7280*/  @!P5 IMAD.MOV R95, RZ, RZ, -R95 ;  /* 0x000000ffff5fd224 */ /* 0x000fe200078e0a5f */
[C---:B------:R-:W-:Y:S01]  /*7290*/  ISETP.GT.U32.AND P5, PT, R201.reuse, R98, PT ;  /* 0x00000062c900720c */ /* 0x040fe20003fa4070 */
[----:B------:R-:W-:-:S02]  /*72a0*/  IMAD R99, R201, R4, R102 ;  /* 0x00000004c9637224 */ /* 0x000fc400078e0266 */
[--C-:B------:R-:W-:Y:S02]  /*72b0*/  @!P6 IMAD.IADD R96, R96, 0x1, -R201.reuse ;  /* 0x000000016060e824 */ /* 0x100fe400078e0ac9 */
[C---:B------:R-:W-:Y:S02]  /*72c0*/  VIADD R3, R0.reuse, 0x9a ;  /* 0x0000009a00037836 */ /* 0x040fe40000000000 */
[----:B------:R-:W-:Y:S01]  /*72d0*/  @!P4 IMAD.MOV R96, RZ, RZ, -R96 ;  /* 0x000000ffff60c224 */ /* 0x000fe200078e0a60 */
[----:B------:R-:W-:Y:S01]  /*72e0*/  ISETP.GT.U32.AND P4, PT, R201, R99, PT ;  /* 0x00000063c900720c */ /* 0x000fe20003f84070 */
[----:B------:R-:W-:Y:S01]  /*72f0*/  VIADD R103, R0, 0x9b ;  /* 0x0000009b00677836 */ /* 0x000fe20000000000 */
[----:B------:R-:W-:Y:S01]  /*7300*/  IABS R100, R3 ;  /* 0x0000000300647213 */ /* 0x000fe20000000000 */
[--C-:B------:R-:W-:Y:S01]  /*7310*/  @!P0 IMAD.IADD R97, R97, 0x1, -R201.reuse ;  /* 0x0000000161618824 */ /* 0x100fe200078e0ac9 */
[----:B------:R-:W-:Y:S01]  /*7320*/  ISETP.GE.AND P6, PT, R3, RZ, PT ;  /* 0x000000ff0300720c */ /* 0x000fe20003fc6270 */
[----:B------:R-:W-:Y:S01]  /*7330*/  @!P5 IMAD.IADD R98, R98, 0x1, -R201 ;  /* 0x000000016262d824 */ /* 0x000fe200078e0ac9 */
[----:B------:R-:W-:Y:S01]  /*7340*/  IABS R102, R103 ;  /* 0x0000006700667213 */ /* 0x000fe20000000000 */
[----:B------:R-:W-:Y:S01]  /*7350*/  VIADD R107, R0, 0x9d ;  /* 0x0000009d006b7836 */ /* 0x000fe20000000000 */
[----:B------:R-:W-:Y:S01]  /*7360*/  ISETP.GT.U32.AND P0, PT, R201, R97, PT ;  /* 0x00000061c900720c */ /* 0x000fe20003f04070 */
[----:B------:R-:W-:Y:S01]  /*7370*/  IMAD.HI.U32 R3, R207, R100, RZ ;  /* 0x00000064cf037227 */ /* 0x000fe200078e00ff */
[----:B------:R-:W-:-:S02]  /*7380*/  ISETP.GT.U32.AND P5, PT, R201, R98, PT ;  /* 0x00000062c900720c */ /* 0x000fc40003fa4070 */
[----:B------:R-:W-:Y:S01]  /*7390*/  IABS R106, R107 ;  /* 0x0000006b006a7213 */ /* 0x000fe20000000000 */
[----:B------:R-:W-:Y:S02]  /*73a0*/  @!P4 IMAD.IADD R99, R99, 0x1, -R201 ;  /* 0x000000016363c824 */ /* 0x000fe400078e0ac9 */
[----:B------:R-:W-:-:S03]  /*73b0*/  IMAD.HI.U32 R4, R207, R102, RZ ;  /* 0x00000066cf047227 */ /* 0x000fc600078e00ff */
[C---:B------:R-:W-:Y:S01]  /*73c0*/  ISETP.GT.U32.AND P4, PT, R201.reuse, R99, PT ;  /* 0x00000063c900720c */ /* 0x040fe20003f84070 */
[----:B------:R-:W-:Y:S02]  /*73d0*/  IMAD.MOV R101, RZ, RZ, -R3 ;  /* 0x000000ffff657224 */ /* 0x000fe400078e0a03 */
[----:B------:R-:W-:Y:S02]  /*73e0*/  IMAD.MOV R4, RZ, RZ, -R4 ;  /* 0x000000ffff047224 */ /* 0x000fe400078e0a04 */
[C---:B------:R-:W-:Y:S02]  /*73f0*/  IMAD R100, R201.reuse, R101, R100 ;  /* 0x00000065c9647224 */ /* 0x040fe400078e0264 */
[----:B------:R-:W-:Y:S02]  /*7400*/  VIADD R105, R0, 0x9c ;  /* 0x0000009c00697836 */ /* 0x000fe40000000000 */
[----:B------:R-:W-:Y:S02]  /*7410*/  IMAD R101, R201, R4, R102 ;  /* 0x00000004c9657224 */ /* 0x000fe400078e0266 */
[----:B------:R-:W-:Y:S01]  /*7420*/  IMAD.HI.U32 R4, R207, R106, RZ ;  /* 0x0000006acf047227 */ /* 0x000fe200078e00ff */
[----:B------:R-:W-:-:S03]  /*7430*/  IABS R104, R105 ;  /* 0x0000006900687213 */ /* 0x000fc60000000000 */
[--C-:B------:R-:W-:Y:S01]  /*7440*/  @!P5 IMAD.IADD R98, R98, 0x1, -R201.reuse ;  /* 0x000000016262d824 */ /* 0x100fe200078e0ac9 */
[----:B------:R-:W-:Y:S01]  /*7450*/  ISETP.GT.U32.AND P5, PT, R201, R100, PT ;  /* 0x00000064c900720c */ /* 0x000fe20003fa4070 */
[----:B------:R-:W-:Y:S02]  /*7460*/  IMAD.MOV R4, RZ, RZ, -R4 ;  /* 0x000000ffff047224 */ /* 0x000fe400078e0a04 */
[--C-:B------:R-:W-:Y:S01]  /*7470*/  @!P0 IMAD.IADD R97, R97, 0x1, -R201.reuse ;  /* 0x0000000161618824 */ /* 0x100fe200078e0ac9 */
[----:B------:R-:W-:Y:S01]  /*7480*/  ISETP.GE.AND P0, PT, R103, RZ, PT ;  /* 0x000000ff6700720c */ /* 0x000fe20003f06270 */
[----:B------:R-:W-:Y:S02]  /*7490*/  IMAD R103, R201, R4, R106 ;  /* 0x00000004c9677224 */ /* 0x000fe400078e026a */
[----:B------:R-:W-:Y:S02]  /*74a0*/  @!P4 IMAD.IADD R99, R99, 0x1, -R201 ;  /* 0x000000016363c824 */ /* 0x000fe400078e0ac9 */
[----:B------:R-:W-:-:S04]  /*74b0*/  IMAD.HI.U32 R3, R207, R104, RZ ;  /* 0x00000068cf037227 */ /* 0x000fc800078e00ff */
[----:B------:R-:W-:Y:S01]  /*74c0*/  @!P1 IMAD.MOV R98, RZ, RZ, -R98 ;  /* 0x000000ffff629224 */ /* 0x000fe200078e0a62 */
[----:B------:R-:W-:Y:S01]  /*74d0*/  ISETP.GE.AND P1, PT, R105, RZ, PT ;  /* 0x000000ff6900720c */ /* 0x000fe20003f26270 */
[----:B------:R-:W-:Y:S01]  /*74e0*/  @!P2 IMAD.MOV R99, RZ, RZ, -R99 ;  /* 0x000000ffff63a224 */ /* 0x000fe200078e0a63 */
[C---:B------:R-:W-:Y:S01]  /*74f0*/  ISETP.GT.U32.AND P2, PT, R201.reuse, R103, PT ;  /* 0x00000067c900720c */ /* 0x040fe20003f44070 */
[----:B------:R-:W-:Y:S02]  /*7500*/  IMAD.MOV R3, RZ, RZ, -R3 ;  /* 0x000000ffff037224 */ /* 0x000fe400078e0a03 */
[----:B------:R-:W-:Y:S02]  /*7510*/  VIADD R105, R0, 0x9e ;  /* 0x0000009e00697836 */ /* 0x000fe40000000000 */
[----:B------:R-:W-:Y:S01]  /*7520*/  @!P3 IMAD.MOV R97, RZ, RZ, -R97 ;  /* 0x000000ffff61b224 */ /* 0x000fe200078e0a61 */
[----:B------:R-:W-:Y:S01]  /*7530*/  ISETP.GT.U32.AND P3, PT, R201, R101, PT ;  /* 0x00000065c900720c */ /* 0x000fe20003f64070 */
[----:B------:R-:W-:-:S02]  /*7540*/  @!P5 IMAD.IADD R100, R100, 0x1, -R201 ;  /* 0x000000016464d824 */ /* 0x000fc400078e0ac9 */
[C---:B------:R-:W-:Y:S01]  /*7550*/  IMAD R102, R201.reuse, R3, R104 ;  /* 0x00000003c9667224 */ /* 0x040fe200078e0268 */
[----:B------:R-:W-:Y:S01]  /*7560*/  IABS R104, R105 ;  /* 0x0000006900687213 */ /* 0x000fe20000000000 */
[----:B------:R-:W-:Y:S01]  /*7570*/  VIADD R109, R0, 0x9f ;  /* 0x0000009f006d7836 */ /* 0x000fe20000000000 */
[----:B------:R-:W-:Y:S01]  /*7580*/  ISETP.GT.U32.AND P5, PT, R201, R100, PT ;  /* 0x00000064c900720c */ /* 0x000fe20003fa4070 */
[----:B------:R-:W-:Y:S01]  /*7590*/  @!P2 IMAD.IADD R103, R103, 0x1, -R201 ;  /* 0x000000016767a824 */ /* 0x000fe200078e0ac9 */
[----:B------:R-:W-:Y:S01]  /*75a0*/  ISETP.GT.U32.AND P4, PT, R201, R102, PT ;  /* 0x00000066c900720c */ /* 0x000fe20003f84070 */
[----:B------:R-:W-:Y:S01]  /*75b0*/  IMAD.HI.U32 R3, R207, R104, RZ ;  /* 0x00000068cf037227 */ /* 0x000fe200078e00ff */
[----:B------:R-:W-:Y:S02]  /*75c0*/  IABS R106, R109 ;  /* 0x0000006d006a7213 */ /* 0x000fe40000000000 */
[----:B------:R-:W-:Y:S01]  /*75d0*/  ISETP.GT.U32.AND P2, PT, R201, R103, PT ;  /* 0x00000067c900720c */ /* 0x000fe20003f44070 */
[----:B------:R-:W-:-:S02]  /*75e0*/  IMAD.MOV R3, RZ, RZ, -R3 ;  /* 0x000000ffff037224 */ /* 0x000fc400078e0a03 */
[----:B------:R-:W-:Y:S02]  /*75f0*/  @!P3 IMAD.IADD R101, R101, 0x1, -R201 ;  /* 0x000000016565b824 */ /* 0x000fe400078e0ac9 */
[----:B------:R-:W-:Y:S02]  /*7600*/  IMAD R104, R201, R3, R104 ;  /* 0x00000003c9687224 */ /* 0x000fe400078e0268 */
[----:B------:R-:W-:Y:S01]  /*7610*/  IMAD.HI.U32 R3, R207, R106, RZ ;  /* 0x0000006acf037227 */ /* 0x000fe200078e00ff */
[----:B------:R-:W-:-:S03]  /*7620*/  ISETP.GT.U32.AND P3, PT, R201, R101, PT ;  /* 0x00000065c900720c */ /* 0x000fc60003f64070 */
[----:B------:R-:W-:Y:S01]  /*7630*/  @!P5 IMAD.IADD R100, R100, 0x1, -R201 ;  /* 0x000000016464d824 */ /* 0x000fe200078e0ac9 */
[----:B------:R-:W-:Y:S01]  /*7640*/  ISETP.GE.AND P5, PT, R107, RZ, PT ;  /* 0x000000ff6b00720c */ /* 0x000fe20003fa6270 */
[----:B------:R-:W-:Y:S02]  /*7650*/  IMAD.MOV R3, RZ, RZ, -R3 ;  /* 0x000000ffff037224 */ /* 0x000fe400078e0a03 */
[----:B------:R-:W-:Y:S01]  /*7660*/  @!P6 IMAD.MOV R100, RZ, RZ, -R100 ;  /* 0x000000ffff64e224 */ /* 0x000fe200078e0a64 */
[----:B------:R-:W-:Y:S01]  /*7670*/  ISETP.GE.AND P6, PT, R105, RZ, PT ;  /* 0x000000ff6900720c */ /* 0x000fe20003fc6270 */
[----:B------:R-:W-:Y:S02]  /*7680*/  VIADD R110, R0, 0xa0 ;  /* 0x000000a0006e7836 */ /* 0x000fe40000000000 */
[--C-:B------:R-:W-:Y:S02]  /*7690*/  @!P4 IMAD.IADD R102, R102, 0x1, -R201.reuse ;  /* 0x000000016666c824 */ /* 0x100fe400078e0ac9 */
[----:B------:R-:W-:Y:S01]  /*76a0*/  IMAD R105, R201, R3, R106 ;  /* 0x00000003c9697224 */ /* 0x000fe200078e026a */
[----:B------:R-:W-:Y:S01]  /*76b0*/  IABS R108, R110 ;  /* 0x0000006e006c7213 */ /* 0x000fe20000000000 */
[--C-:B------:R-:W-:Y:S01]  /*76c0*/  @!P2 IMAD.IADD R103, R103, 0x1, -R201.reuse ;  /* 0x000000016767a824 */ /* 0x100fe200078e0ac9 */
        /* <DEDUP_REMOVED lines=11> */
[----:B------:R-:W-:Y:S01]  /*7780*/  ISETP.GE.AND P4, PT, R110, RZ, PT ;  /* 0x000000ff6e00720c */ /* 0x000fe20003f86270 */
[----:B------:R-:W-:-:S02]  /*7790*/  @!P3 IMAD.IADD R104, R104, 0x1, -R201 ;  /* 0x000000016868b824 */ /* 0x000fc400078e0ac9 */
[----:B------:R-:W-:Y:S01]  /*77a0*/  VIADD R4, R0, 0xa2 ;  /* 0x000000a200047836 */ /* 0x000fe20000000000 */
[----:B------:R-:W-:Y:S01]  /*77b0*/  ISETP.GT.U32.AND P2, PT, R201, R105, PT ;  /* 0x00000069c900720c */ /* 0x000fe20003f44070 */
[----:B------:R-:W-:Y:S01]  /*77c0*/  @!P1 IMAD.MOV R102, RZ, RZ, -R102 ;  /* 0x000000ffff669224 */ /* 0x000fe200078e0a66 */
[----:B------:R-:W-:Y:S01]  /*77d0*/  ISETP.GE.AND P1, PT, R3, RZ, PT ;  /* 0x000000ff0300720c */ /* 0x000fe20003f26270 */
[----:B------:R-:W-:Y:S01]  /*77e0*/  IMAD.HI.U32 R3, R207, R108, RZ ;  /* 0x0000006ccf037227 */ /* 0x000fe200078e00ff */
[----:B------:R-:W-:Y:S02]  /*77f0*/  ISETP.GT.U32.AND P3, PT, R201, R104, PT ;  /* 0x00000068c900720c */ /* 0x000fe40003f64070 */
[----:B------:R-:W-:Y:S01]  /*7800*/  IABS R110, R4 ;  /* 0x00000004006e7213 */ /* 0x000fe20000000000 */
[----:B------:R-:W-:Y:S02]  /*7810*/  IMAD.MOV R3, RZ, RZ, -R3 ;  /* 0x000000ffff037224 */ /* 0x000fe400078e0a03 */
[----:B------:R-:W-:Y:S01]  /*7820*/  @!P5 IMAD.MOV R103, RZ, RZ, -R103 ;  /* 0x000000ffff67d224 */ /* 0x000fe200078e0a67 */
[----:B------:R-:W-:Y:S01]  /*7830*/  ISETP.GE.AND P5, PT, R4, RZ, PT ;  /* 0x000000ff0400720c */ /* 0x000fe20003fa6270 */
[----:B------:R-:W-:-:S04]  /*7840*/  IMAD.HI.U32 R4, R207, R110, RZ ;  /* 0x0000006ecf047227 */ /* 0x000fc800078e00ff */
[----:B------:R-:W-:Y:S02]  /*7850*/  IMAD R107, R201, R3, R108 ;  /* 0x00000003c96b7224 */ /* 0x000fe400078e026c */
[----:B------:R-:W-:Y:S02]  /*7860*/  IMAD.MOV R4, RZ, RZ, -R4 ;  /* 0x000000ffff047224 */ /* 0x000fe400078e0a04 */
[--C-:B------:R-:W-:Y:S01]  /*7870*/  @!P2 IMAD.IADD R105, R105, 0x1, -R201.reuse ;  /* 0x000000016969a824 */ /* 0x100fe200078e0ac9 */
[C---:B------:R-:W-:Y:S01]  /*7880*/  ISETP.GT.U32.AND P2, PT, R201.reuse, R107, PT ;  /* 0x0000006bc900720c */ /* 0x040fe20003f44070 */
[----:B------:R-:W-:Y:S01]  /*7890*/  @!P3 IMAD.IADD R104, R104, 0x1, -R201 ;  /* 0x000000016868b824 */ /* 0x000fe200078e0ac9 */
[C---:B------:R-:W-:Y:S01]  /*78a0*/  ISETP.GT.U32.AND P3, PT, R201.reuse, R106, PT ;  /* 0x0000006ac900720c */ /* 0x040fe20003f64070 */
[----:B------:R-:W-:Y:S02]  /*78b0*/  IMAD R108, R201, R4, R110 ;  /* 0x00000004c96c7224 */ /* 0x000fe400078e026e */
[----:B------:R-:W-:Y:S01]  /*78c0*/  @!P0 IMAD.MOV R101, RZ, RZ, -R101 ;  /* 0x000000ffff658224 */ /* 0x000fe200078e0a65 */
[----:B------:R-:W-:Y:S01]  /*78d0*/  ISETP.GE.AND P0, PT, R109, RZ, PT ;  /* 0x000000ff6d00720c */ /* 0x000fe20003f06270 */
[----:B------:R-:W-:Y:S01]  /*78e0*/  @!P6 IMAD.MOV R104, RZ, RZ, -R104 ;  /* 0x000000ffff68e224 */ /* 0x000fe200078e0a68 */
[----:B------:R-:W-:Y:S01]  /*78f0*/  ISETP.GT.U32.AND P6, PT, R201, R108, PT ;  /* 0x0000006cc900720c */ /* 0x000fe20003fc4070 */
[----:B------:R-:W-:-:S02]  /*7900*/  VIADD R109, R0, 0xa3 ;  /* 0x000000a3006d7836 */ /* 0x000fc40000000000 */
[----:B------:R-:W-:Y:S02]  /*7910*/  VIADD R111, R0, 0xa4 ;  /* 0x000000a4006f7836 */ /* 0x000fe40000000000 */
[--C-:B------:R-:W-:Y:S01]  /*7920*/  @!P2 IMAD.IADD R107, R107, 0x1, -R201.reuse ;  /* 0x000000016b6ba824 */ /* 0x100fe200078e0ac9 */
[----:B------:R-:W-:Y:S01]  /*7930*/  IABS R112, R109 ;  /* 0x0000006d00707213 */ /* 0x000fe20000000000 */
[----:B------:R-:W-:Y:S01]  /*7940*/  @!P3 IMAD.IADD R106, R106, 0x1, -R201 ;  /* 0x000000016a6ab824 */ /* 0x000fe200078e0ac9 */
[----:B------:R-:W-:Y:S01]  /*7950*/  IABS R114, R111 ;  /* 0x0000006f00727213 */ /* 0x000fe20000000000 */
[----:B------:R-:W-:Y:S01]  /*7960*/  VIADD R117, R0, 0xa5 ;  /* 0x000000a500757836 */ /* 0x000fe20000000000 */
[----:B------:R-:W-:Y:S01]  /*7970*/  ISETP.GT.U32.AND P2, PT, R201, R107, PT ;  /* 0x0000006bc900720c */ /* 0x000fe20003f44070 */
[----:B------:R-:W-:Y:S01]  /*7980*/  IMAD.HI.U32 R3, R207, R112, RZ ;  /* 0x00000070cf037227 */ /* 0x000fe200078e00ff */
[----:B------:R-:W-:-:S03]  /*7990*/  ISETP.GT.U32.AND P3, PT, R201, R106, PT ;  /* 0x0000006ac900720c */ /* 0x000fc60003f64070 */
[----:B------:R-:W-:Y:S02]  /*79a0*/  @!P6 IMAD.IADD R108, R108, 0x1, -R201 ;  /* 0x000000016c6ce824 */ /* 0x000fe400078e0ac9 */
[----:B------:R-:W-:Y:S02]  /*79b0*/  IMAD.MOV R3, RZ, RZ, -R3 ;  /* 0x000000ffff037224 */ /* 0x000fe400078e0a03 */
[----:B------:R-:W-:Y:S01]  /*79c0*/  @!P0 IMAD.MOV R105, RZ, RZ, -R105 ;  /* 0x000000ffff698224 */ /* 0x000fe200078e0a69 */
[----:B------:R-:W-:Y:S01]  /*79d0*/  ISETP.GE.AND P0, PT, R109, RZ, PT ;  /* 0x000000ff6d00720c */ /* 0x000fe20003f06270 */
[----:B------:R-:W-:Y:S01]  /*79e0*/  IMAD.HI.U32 R4, R207, R114, RZ ;  /* 0x00000072cf047227 */ /* 0x000fe200078e00ff */
[----:B------:R-:W-:-:S03]  /*79f0*/  ISETP.GT.U32.AND P6, PT, R201, R108, PT ;  /* 0x0000006cc900720c */ /* 0x000fc60003fc4070 */
[----:B------:R-:W-:Y:S01]  /*7a00*/  IMAD R109, R201, R3, R112 ;  /* 0x00000003c96d7224 */ /* 0x000fe200078e0270 */
[----:B------:R-:W-:Y:S01]  /*7a10*/  IABS R112, R117 ;  /* 0x0000007500707213 */ /* 0x000fe20000000000 */
[----:B------:R-:W-:Y:S02]  /*7a20*/  IMAD.MOV R4, RZ, RZ, -R4 ;  /* 0x000000ffff047224 */ /* 0x000fe400078e0a04 */
[----:B------:R-:W-:Y:S02]  /*7a30*/  VIADD R119, R0, 0xa6 ;  /* 0x000000a600777836 */ /* 0x000fe40000000000 */
[----:B------:R-:W-:Y:S01]  /*7a40*/  @!P2 IMAD.IADD R107, R107, 0x1, -R201 ;  /* 0x000000016b6ba824 */ /* 0x000fe200078e0ac9 */
[----:B------:R-:W-:Y:S01]  /*7a50*/  ISETP.GT.U32.AND P2, PT, R201, R109, PT ;  /* 0x0000006dc900720c */ /* 0x000fe20003f44070 */
[----:B------:R-:W-:-:S04]  /*7a60*/  IMAD.HI.U32 R3, R207, R112, RZ ;  /* 0x00000070cf037227 */ /* 0x000fc800078e00ff */
[----:B------:R-:W-:Y:S01]  /*7a70*/  @!P3 IMAD.IADD R106, R106, 0x1, -R201 ;  /* 0x000000016a6ab824 */ /* 0x000fe200078e0ac9 */
[----:B------:R-:W-:Y:S01]  /*7a80*/  ISETP.GE.AND P3, PT, R111, RZ, PT ;  /* 0x000000ff6f00720c */ /* 0x000fe20003f66270 */
[C---:B------:R-:W-:Y:S01]  /*7a90*/  IMAD R110, R201.reuse, R4, R114 ;  /* 0x00000004c96e7224 */ /* 0x040fe200078e0272 */
[----:B------:R-:W-:Y:S01]  /*7aa0*/  IABS R114, R119 ;  /* 0x0000007700727213 */ /* 0x000fe20000000000 */
[----:B------:R-:W-:Y:S02]  /*7ab0*/  IMAD.MOV R111, RZ, RZ, -R3 ;  /* 0x000000ffff6f7224 */ /* 0x000fe400078e0a03 */
[----:B------:R-:W-:Y:S01]  /*7ac0*/  @!P6 IMAD.IADD R108, R108, 0x1, -R201 ;  /* 0x000000016c6ce824 */ /* 0x000fe200078e0ac9 */
[----:B------:R-:W-:Y:S01]  /*7ad0*/  ISETP.GT.U32.AND P6, PT, R201, R110, PT ;  /* 0x0000006ec900720c */ /* 0x000fe20003fc4070 */
[----:B------:R-:W-:-:S04]  /*7ae0*/  IMAD.HI.U32 R3, R207, R114, RZ ;  /* 0x00000072cf037227 */ /* 0x000fc800078e00ff */
[----:B------:R-:W-:Y:S02]  /*7af0*/  IMAD R111, R201, R111, R112 ;  /* 0x0000006fc96f7224 */ /* 0x000fe400078e0270 */
[C---:B------:R-:W-:Y:S02]  /*7b00*/  VIADD R121, R0.reuse, 0xa7 ;  /* 0x000000a700797836 */ /* 0x040fe40000000000 */
[----:B------:R-:W-:Y:S02]  /*7b10*/  IMAD.MOV R112, RZ, RZ, -R3 ;  /* 0x000000ffff707224 */ /* 0x000fe400078e0a03 */
[----:B------:R-:W-:Y:S01]  /*7b20*/  @!P2 IMAD.IADD R109, R109, 0x1, -R201 ;  /* 0x000000016d6da824 */ /* 0x000fe200078e0ac9 */
[C---:B------:R-:W-:Y:S01]  /*7b30*/  ISETP.GT.U32.AND P2, PT, R201.reuse, R111, PT ;  /* 0x0000006fc900720c */ /* 0x040fe20003f44070 */
[----:B------:R-:W-:Y:S01]  /*7b40*/  VIADD R122, R0, 0xa8 ;  /* 0x000000a8007a7836 */ /* 0x000fe20000000000 */
[----:B------:R-:W-:Y:S01]  /*7b50*/  IABS R116, R121 ;  /* 0x0000007900747213 */ /* 0x000fe20000000000 */
[----:B------:R-:W-:-:S02]  /*7b60*/  IMAD R112, R201, R112, R114 ;  /* 0x00000070c9707224 */ /* 0x000fc400078e0272 */
[----:B------:R-:W-:Y:S01]  /*7b70*/  @!P6 IMAD.IADD R110, R110, 0x1, -R201 ;  /* 0x000000016e6ee824 */ /* 0x000fe200078e0ac9 */
[----:B------:R-:W-:Y:S01]  /*7b80*/  IABS R118, R122 ;  /* 0x0000007a00767213 */ /* 0x000fe20000000000 */
[----:B------:R-:W-:Y:S01]  /*7b90*/  VIADD R123, R0, 0xa9 ;  /* 0x000000a9007b7836 */ /* 0x000fe20000000000 */
[----:B------:R-:W-:Y:S01]  /*7ba0*/  ISETP.GT.U32.AND P6, PT, R201, R112, PT ;  /* 0x00000070c900720c */ /* 0x000fe20003fc4070 */
[----:B------:R-:W-:-:S03]  /*7bb0*/  IMAD.HI.U32 R4, R207, R116, RZ ;  /* 0x00000074cf047227 */ /* 0x000fc600078e00ff */
[----:B------:R-:W-:Y:S01]  /*7bc0*/  IABS R120, R123 ;  /* 0x0000007b00787213 */ /* 0x000fe20000000000 */
[----:B------:R-:W-:-:S04]  /*7bd0*/  IMAD.HI.U32 R113, R207, R118, RZ ;  /* 0x00000076cf717227 */ /* 0x000fc800078e00ff */
[----:B------:R-:W-:Y:S02]  /*7be0*/  IMAD.MOV R4, RZ, RZ, -R4 ;  /* 0x000000ffff047224 */ /* 0x000fe400078e0a04 */
[----:B------:R-:W-:Y:S01]  /*7bf0*/  @!P2 IMAD.IADD R111, R111, 0x1, -R201 ;  /* 0x000000016f6fa824 */ /* 0x000fe200078e0ac9 */
[C---:B------:R-:W-:Y:S01]  /*7c00*/  ISETP.GT.U32.AND P2, PT, R201.reuse, R109, PT ;  /* 0x0000006dc900720c */ /* 0x040fe20003f44070 */
[----:B------:R-:W-:Y:S02]  /*7c10*/  IMAD.MOV R114, RZ, RZ, -R113 ;  /* 0x000000ffff727224 */ /* 0x000fe400078e0a71 */
[C---:B------:R-:W-:Y:S02]  /*7c20*/  IMAD R113, R201.reuse, R4, R116 ;  /* 0x00000004c9717224 */ /* 0x040fe400078e0274 */
[----:B------:R-:W-:Y:S01]  /*7c30*/  @!P1 IMAD.MOV R107, RZ, RZ, -R107 ;  /* 0x000000ffff6b9224 */ /* 0x000fe200078e0a6b */
[----:B------:R-:W-:Y:S01]  /*7c40*/  ISETP.GT.U32.AND P1, PT, R201, R111, PT ;  /* 0x0000006fc900720c */ /* 0x000fe20003f24070 */
[----:B------:R-:W-:-:S04]  /*7c50*/  IMAD.HI.U32 R3, R207, R120, RZ ;  /* 0x00000078cf037227 */ /* 0x000fc800078e00ff */
[----:B------:R-:W-:Y:S01]  /*7c60*/  @!P4 IMAD.MOV R106, RZ, RZ, -R106 ;  /* 0x000000ffff6ac224 */ /* 0x000fe200078e0a6a */
[C---:B------:R-:W-:Y:S01]  /*7c70*/  ISETP.GT.U32.AND P4, PT, R201.reuse, R110, PT ;  /* 0x0000006ec900720c */ /* 0x040fe20003f84070 */
[----:B------:R-:W-:Y:S02]  /*7c80*/  @!P6 IMAD.IADD R112, R112, 0x1, -R201 ;  /* 0x000000017070e824 */ /* 0x000fe400078e0ac9 */
[----:B------:R-:W-:Y:S01]  /*7c90*/  @!P5 IMAD.MOV R108, RZ, RZ, -R108 ;  /* 0x000000ffff6cd224 */ /* 0x000fe200078e0a6c */
[C---:B------:R-:W-:Y:S01]  /*7ca0*/  ISETP.GT.U32.AND P5, PT, R201.reuse, R113, PT ;  /* 0x00000071c900720c */ /* 0x040fe20003fa4070 */
[----:B------:R-:W-:Y:S01]  /*7cb0*/  IMAD.MOV R3, RZ, RZ, -R3 ;  /* 0x000000ffff037224 */ /* 0x000fe200078e0a03 */
[----:B------:R-:W-:Y:S01]  /*7cc0*/  ISETP.GT.U32.AND P6, PT, R201, R112, PT ;  /* 0x00000070c900720c */ /* 0x000fe20003fc4070 */
[C---:B------:R-:W-:Y:S02]  /*7cd0*/  VIADD R125, R0.reuse, 0xab ;  /* 0x000000ab007d7836 */ /* 0x040fe40000000000 */
[----:B------:R-:W-:-:S02]  /*7ce0*/  VIADD R124, R0, 0xaa ;  /* 0x000000aa007c7836 */ /* 0x000fc40000000000 */
[C---:B------:R-:W-:Y:S02]  /*7cf0*/  IMAD R115, R201.reuse, R3, R120 ;  /* 0x00000003c9737224 */ /* 0x040fe400078e0278 */
[----:B------:R-:W-:Y:S01]  /*7d00*/  IMAD R114, R201, R114, R118 ;  /* 0x00000072c9727224 */ /* 0x000fe200078e0276 */
[----:B------:R-:W-:Y:S01]  /*7d10*/  IABS R118, R125 ;  /* 0x0000007d00767213 */ /* 0x000fe20000000000 */
[--C-:B------:R-:W-:Y:S01]  /*7d20*/  @!P1 IMAD.IADD R111, R111, 0x1, -R201.reuse ;  /* 0x000000016f6f9824 */ /* 0x100fe200078e0ac9 */
[----:B------:R-:W-:Y:S01]  /*7d30*/  IABS R116, R124 ;  /* 0x0000007c00747213 */ /* 0x000fe20000000000 */
[--C-:B------:R-:W-:Y:S01]  /*7d40*/  @!P2 IMAD.IADD R109, R109, 0x1, -R201.reuse ;  /* 0x000000016d6da824 */ /* 0x100fe200078e0ac9 */
[----:B------:R-:W-:Y:S01]  /*7d50*/  ISETP.GT.U32.AND P1, PT, R201, R115, PT ;  /* 0x00000073c900720c */ /* 0x000fe20003f24070 */
[--C-:B------:R-:W-:Y:S01]  /*7d60*/  @!P4 IMAD.IADD R110, R110, 0x1, -R201.reuse ;  /* 0x000000016e6ec824 */ /* 0x100fe200078e0ac9 */
[----:B------:R-:W-:Y:S01]  /*7d70*/  ISETP.GE.AND P4, PT, R117, RZ, PT ;  /* 0x000000ff7500720c */ /* 0x000fe20003f86270 */
[----:B------:R-:W-:Y:S01]  /*7d80*/  @!P5 IMAD.IADD R113, R113, 0x1, -R201 ;  /* 0x000000017171d824 */ /* 0x000fe200078e0ac9 */
[----:B------:R-:W-:Y:S01]  /*7d90*/  ISETP.GT.U32.AND P2, PT, R201, R114, PT ;  /* 0x00000072c900720c */ /* 0x000fe20003f44070 */
[----:B------:R-:W-:Y:S01]  /*7da0*/  IMAD.HI.U32 R4, R207, R118, RZ ;  /* 0x00000076cf047227 */ /* 0x000fe200078e00ff */
[----:B------:R-:W-:-:S03]  /*7db0*/  ISETP.GE.AND P5, PT, R121, RZ, PT ;  /* 0x000000ff7900720c */ /* 0x000fc60003fa6270 */
[----:B------:R-:W-:-:S04]  /*7dc0*/  IMAD.HI.U32 R3, R207, R116, RZ ;  /* 0x00000074cf037227 */ /* 0x000fc800078e00ff */
[----:B------:R-:W-:Y:S01]  /*7dd0*/  @!P6 IMAD.IADD R112, R112, 0x1, -R201 ;  /* 0x000000017070e824 */ /* 0x000fe200078e0ac9 */
[----:B------:R-:W-:Y:S01]  /*7de0*/  ISETP.GE.AND P6, PT, R119, RZ, PT ;  /* 0x000000ff7700720c */ /* 0x000fe20003fc6270 */
[----:B------:R-:W-:Y:S01]  /*7df0*/  @!P0 IMAD.MOV R109, RZ, RZ, -R109 ;  /* 0x000000ffff6d8224 */ /* 0x000fe200078e0a6d */
[C---:B------:R-:W-:Y:S01]  /*7e00*/  ISETP.GT.U32.AND P0, PT, R201.reuse, R113, PT ;  /* 0x00000071c900720c */ /* 0x040fe20003f04070 */
[----:B------:R-:W-:Y:S02]  /*7e10*/  IMAD.MOV R4, RZ, RZ, -R4 ;  /* 0x000000ffff047224 */ /* 0x000fe400078e0a04 */
[----:B------:R-:W-:Y:S02]  /*7e20*/  IMAD.MOV R3, RZ, RZ, -R3 ;  /* 0x000000ffff037224 */ /* 0x000fe400078e0a03 */
[C---:B------:R-:W-:Y:S02]  /*7e30*/  IMAD R117, R201.reuse, R4, R118 ;  /* 0x00000004c9757224 */ /* 0x040fe400078e0276 */
[----:B------:R-:W-:-:S02]  /*7e40*/  IMAD R116, R201, R3, R116 ;  /* 0x00000003c9747224 */ /* 0x000fc400078e0274 */
[----:B------:R-:W-:Y:S02]  /*7e50*/  VIADD R4, R0, 0xac ;  /* 0x000000ac00047836 */ /* 0x000fe40000000000 */
[----:B------:R-:W-:Y:S02]  /*7e60*/  @!P1 IMAD.IADD R115, R115, 0x1, -R201 ;  /* 0x0000000173739824 */ /* 0x000fe400078e0ac9 */
[----:B------:R-:W-:Y:S01]  /*7e70*/  @!P4 IMAD.MOV R111, RZ, RZ, -R111 ;  /* 0x000000ffff6fc224 */ /* 0x000fe200078e0a6f */
[C---:B------:R-:W-:Y:S01]  /*7e80*/  ISETP.GT.U32.AND P4, PT, R201.reuse, R116, PT ;  /* 0x00000074c900720c */ /* 0x040fe20003f84070 */
[--C-:B------:R-:W-:Y:S01]  /*7e90*/  @!P2 IMAD.IADD R114, R114, 0x1, -R201.reuse ;  /* 0x000000017272a824 */ /* 0x100fe200078e0ac9 */
[----:B------:R-:W-:Y:S01]  /*7ea0*/  ISETP.GT.U32.AND P1, PT, R201, R115, PT ;  /* 0x00000073c900720c */ /* 0x000fe20003f24070 */
[----:B------:R-:W-:Y:S01]  /*7eb0*/  @!P6 IMAD.MOV R112, RZ, RZ, -R112 ;  /* 0x000000ffff70e224 */ /* 0x000fe200078e0a70 */
        /* <DEDUP_REMOVED lines=8> */
[----:B------:R-:W-:Y:S02]  /*7f40*/  IMAD.MOV R3, RZ, RZ, -R3 ;  /* 0x000000ffff037224 */ /* 0x000fe400078e0a03 */
[----:B------:R-:W-:Y:S02]  /*7f50*/  VIADD R119, R0, 0xad ;  /* 0x000000ad00777836 */ /* 0x000fe40000000000 */
[--C-:B------:R-:W-:Y:S01]  /*7f60*/  @!P1 IMAD.IADD R115, R115, 0x1, -R201.reuse ;  /* 0x0000000173739824 */ /* 0x100fe200078e0ac9 */
[----:B------:R-:W-:Y:S01]  /*7f70*/  ISETP.GE.AND P1, PT, R125, RZ, PT ;  /* 0x000000ff7d00720c */ /* 0x000fe20003f26270 */
[--C-:B------:R-:W-:Y:S01]  /*7f80*/  @!P4 IMAD.IADD R116, R116, 0x1, -R201.reuse ;  /* 0x000000017474c824 */ /* 0x100fe200078e0ac9 */
[----:B------:R-:W-:Y:S01]  /*7f90*/  IABS R120, R119 ;  /* 0x0000007700787213 */ /* 0x000fe20000000000 */
[----:B------:R-:W-:Y:S01]  /*7fa0*/  IMAD R118, R201, R3, R118 ;  /* 0x00000003c9767224 */ /* 0x000fe200078e0276 */
[----:B------:R-:W-:Y:S01]  /*7fb0*/  ISETP.GE.AND P4, PT, R4, RZ, PT ;  /* 0x000000ff0400720c */ /* 0x000fe20003f86270 */
[----:B------:R-:W-:Y:S01]  /*7fc0*/  @!P0 IMAD.IADD R117, R117, 0x1, -R201 ;  /* 0x0000000175758824 */ /* 0x000fe200078e0ac9 */
[C---:B------:R-:W-:Y:S01]  /*7fd0*/  ISETP.GT.U32.AND P0, PT, R201.reuse, R116, PT ;  /* 0x00000074c900720c */ /* 0x040fe20003f04070 */
[----:B------:R-:W-:Y:S01]  /*7fe0*/  @!P6 IMAD.MOV R115, RZ, RZ, -R115 ;  /* 0x000000ffff73e224 */ /* 0x000fe200078e0a73 */
[----:B------:R-:W-:Y:S01]  /*7ff0*/  ISETP.GT.U32.AND P6, PT, R201, R118, PT ;  /* 0x00000076c900720c */ /* 0x000fe20003fc4070 */
[----:B------:R-:W-:Y:S01]  /*8000*/  @!P3 IMAD.IADD R114, R114, 0x1, -R201 ;  /* 0x000000017272b824 */ /* 0x000fe200078e0ac9 */
[----:B------:R-:W-:Y:S01]  /*8010*/  ISETP.GE.AND P3, PT, R124, RZ, PT ;  /* 0x000000ff7c00720c */ /* 0x000fe20003f66270 */
[----:B------:R-:W-:-:S04]  /*8020*/  IMAD.HI.U32 R4, R207, R120, RZ ;  /* 0x00000078cf047227 */ /* 0x000fc800078e00ff */
[----:B------:R-:W-:Y:S01]  /*8030*/  @!P5 IMAD.MOV R113, RZ, RZ, -R113 ;  /* 0x000000ffff71d224 */ /* 0x000fe200078e0a71 */
[----:B------:R-:W-:Y:S01]  /*8040*/  ISETP.GT.U32.AND P5, PT, R201, R117, PT ;  /* 0x00000075c900720c */ /* 0x000fe20003fa4070 */
[----:B------:R-:W-:Y:S02]  /*8050*/  IMAD.MOV R4, RZ, RZ, -R4 ;  /* 0x000000ffff047224 */ /* 0x000fe400078e0a04 */
[----:B------:R-:W-:Y:S02]  /*8060*/  VIADD R3, R0, 0xae ;  /* 0x000000ae00037836 */ /* 0x000fe40000000000 */
[----:B------:R-:W-:Y:S01]  /*8070*/  @!P2 IMAD.MOV R114, RZ, RZ, -R114 ;  /* 0x000000ffff72a224 */ /* 0x000fe200078e0a72 */
[----:B------:R-:W-:Y:S01]  /*8080*/  ISETP.GE.AND P2, PT, R119, RZ, PT ;  /* 0x000000ff7700720c */ /* 0x000fe20003f46270 */
[----:B------:R-:W-:Y:S01]  /*8090*/  IMAD R119, R201, R4, R120 ;  /* 0x00000004c9777224 */ /* 0x000fe200078e0278 */
[----:B------:R-:W-:Y:S01]  /*80a0*/  IABS R120, R3 ;  /* 0x0000000300787213 */ /* 0x000fe20000000000 */
[--C-:B------:R-:W-:Y:S01]  /*80b0*/  @!P0 IMAD.IADD R116, R116, 0x1, -R201.reuse ;  /* 0x0000000174748824 */ /* 0x100fe200078e0ac9 */
[----:B------:R-:W-:Y:S01]  /*80c0*/  ISETP.GE.AND P0, PT, R3, RZ, PT ;  /* 0x000000ff0300720c */ /* 0x000fe20003f06270 */
[----:B------:R-:W-:-:S02]  /*80d0*/  @!P6 IMAD.IADD R118, R118, 0x1, -R201 ;  /* 0x000000017676e824 */ /* 0x000fc400078e0ac9 */
[----:B------:R-:W-:Y:S02]  /*80e0*/  @!P3 IMAD.MOV R116, RZ, RZ, -R116 ;  /* 0x000000ffff74b224 */ /* 0x000fe400078e0a74 */
[----:B------:R-:W-:Y:S01]  /*80f0*/  IMAD.HI.U32 R3, R207, R120, RZ ;  /* 0x00000078cf037227 */ /* 0x000fe200078e00ff */
[----:B------:R-:W-:-:S03]  /*8100*/  ISETP.GT.U32.AND P3, PT, R201, R118, PT ;  /* 0x00000076c900720c */ /* 0x000fc60003f64070 */
[----:B------:R-:W-:Y:S01]  /*8110*/  @!P5 IMAD.IADD R117, R117, 0x1, -R201 ;  /* 0x000000017575d824 */ /* 0x000fe200078e0ac9 */
[C---:B------:R-:W-:Y:S01]  /*8120*/  ISETP.GT.U32.AND P5, PT, R201.reuse, R119, PT ;  /* 0x00000077c900720c */ /* 0x040fe20003fa4070 */
[----:B------:R-:W-:Y:S02]  /*8130*/  IMAD.MOV R3, RZ, RZ, -R3 ;  /* 0x000000ffff037224 */ /* 0x000fe400078e0a03 */
[C---:B------:R-:W-:Y:S02]  /*8140*/  VIADD R4, R0.reuse, 0xaf ;  /* 0x000000af00047836 */ /* 0x040fe40000000000 */
[C---:B------:R-:W-:Y:S02]  /*8150*/  IMAD R120, R201.reuse, R3, R120 ;  /* 0x00000003c9787224 */ /* 0x040fe400078e0278 */
[----:B------:R-:W-:Y:S01]  /*8160*/  VIADD R123, R0, 0xb0 ;  /* 0x000000b0007b7836 */ /* 0x000fe20000000000 */
[----:B------:R-:W-:Y:S01]  /*8170*/  IABS R122, R4 ;  /* 0x00000004007a7213 */ /* 0x000fe20000000000 */
[----:B------:R-:W-:Y:S01]  /*8180*/  @!P3 IMAD.IADD R118, R118, 0x1, -R201 ;  /* 0x000000017676b824 */ /* 0x000fe200078e0ac9 */
[----:B------:R-:W-:Y:S01]  /*8190*/  ISETP.GT.U32.AND P3, PT, R201, R120, PT ;  /* 0x00000078c900720c */ /* 0x000fe20003f64070 */
        /* <DEDUP_REMOVED lines=8> */
[----:B------:R-:W-:Y:S02]  /*8220*/  IMAD.MOV R4, RZ, RZ, -R4 ;  /* 0x000000ffff047224 */ /* 0x000fe400078e0a04 */
[----:B------:R-:W-:Y:S02]  /*8230*/  VIADD R123, R0, 0xb1 ;  /* 0x000000b1007b7836 */ /* 0x000fe40000000000 */
[----:B------:R-:W-:Y:S02]  /*8240*/  IMAD.MOV R3, RZ, RZ, -R121 ;  /* 0x000000ffff037224 */ /* 0x000fe400078e0a79 */
[C---:B------:R-:W-:Y:S01]  /*8250*/  IMAD R121, R201.reuse, R4, R122 ;  /* 0x00000004c9797224 */ /* 0x040fe200078e027a */
[----:B------:R-:W-:Y:S01]  /*8260*/  IABS R4, R123 ;  /* 0x0000007b00047213 */ /* 0x000fe20000000000 */
[----:B------:R-:W-:Y:S02]  /*8270*/  @!P3 IMAD.IADD R120, R120, 0x1, -R201 ;  /* 0x000000017878b824 */ /* 0x000fe400078e0ac9 */
[----:B------:R-:W-:-:S02]  /*8280*/  IMAD R122, R201, R3, R124 ;  /* 0x00000003c97a7224 */ /* 0x000fc400078e027c */
[----:B------:R-:W-:Y:S01]  /*8290*/  @!P4 IMAD.MOV R118, RZ, RZ, -R118 ;  /* 0x000000ffff76c224 */ /* 0x000fe200078e0a76 */
[----:B------:R-:W-:Y:S01]  /*82a0*/  ISETP.GT.U32.AND P3, PT, R201, R120, PT ;  /* 0x00000078c900720c */ /* 0x000fe20003f64070 */
[----:B------:R-:W-:Y:S01]  /*82b0*/  IMAD.HI.U32 R3, R207, R4, RZ ;  /* 0x00000004cf037227 */ /* 0x000fe200078e00ff */
[----:B------:R-:W-:-:S03]  /*82c0*/  ISETP.GT.U32.AND P4, PT, R201, R122, PT ;  /* 0x0000007ac900720c */ /* 0x000fc60003f84070 */
[----:B------:R-:W-:Y:S01]  /*82d0*/  @!P5 IMAD.IADD R119, R119, 0x1, -R201 ;  /* 0x000000017777d824 */ /* 0x000fe200078e0ac9 */
[----:B------:R-:W-:Y:S01]  /*82e0*/  ISETP.GT.U32.AND P5, PT, R201, R121, PT ;  /* 0x00000079c900720c */ /* 0x000fe20003fa4070 */
[----:B------:R-:W-:Y:S02]  /*82f0*/  IMAD.MOV R3, RZ, RZ, -R3 ;  /* 0x000000ffff037224 */ /* 0x000fe400078e0a03 */
[----:B------:R-:W-:Y:S01]  /*8300*/  @!P2 IMAD.MOV R119, RZ, RZ, -R119 ;  /* 0x000000ffff77a224 */ /* 0x000fe200078e0a77 */
[----:B------:R-:W-:Y:S01]  /*8310*/  ISETP.GE.AND P2, PT, R123, RZ, PT ;  /* 0x000000ff7b00720c */ /* 0x000fe20003f46270 */
[C---:B------:R-:W-:Y:S02]  /*8320*/  VIADD R127, R0.reuse, 0xb2 ;  /* 0x000000b2007f7836 */ /* 0x040fe40000000000 */
[----:B------:R-:W-:Y:S02]  /*8330*/  IMAD R123, R201, R3, R4 ;  /* 0x00000003c97b7224 */ /* 0x000fe400078e0204 */
[C---:B------:R-:W-:Y:S01]  /*8340*/  VIADD R129, R0.reuse, 0xb3 ;  /* 0x000000b300817836 */ /* 0x040fe20000000000 */
[----:B------:R-:W-:Y:S01]  /*8350*/  IABS R124, R127 ;  /* 0x0000007f007c7213 */ /* 0x000fe20000000000 */
[----:B------:R-:W-:-:S02]  /*8360*/  VIADD R130, R0, 0xb4 ;  /* 0x000000b400827836 */ /* 0x000fc40000000000 */
[--C-:B------:R-:W-:Y:S01]  /*8370*/  @!P3 IMAD.IADD R120, R120, 0x1, -R201.reuse ;  /* 0x000000017878b824 */ /* 0x100fe200078e0ac9 */
[----:B------:R-:W-:Y:S01]  /*8380*/  ISETP.GT.U32.AND P3, PT, R201, R123, PT ;  /* 0x0000007bc900720c */ /* 0x000fe20003f64070 */
[----:B------:R-:W-:Y:S01]  /*8390*/  @!P4 IMAD.IADD R122, R122, 0x1, -R201 ;  /* 0x000000017a7ac824 */ /* 0x000fe200078e0ac9 */
[----:B------:R-:W-:Y:S01]  /*83a0*/  IABS R126, R129 ;  /* 0x00000081007e7213 */ /* 0x000fe20000000000 */
[----:B------:R-:W-:Y:S01]  /*83b0*/  IMAD.HI.U32 R3, R207, R124, RZ ;  /* 0x0000007ccf037227 */ /* 0x000fe200078e00ff */
[----:B------:R-:W-:Y:S02]  /*83c0*/  IABS R128, R130 ;  /* 0x0000008200807213 */ /* 0x000fe40000000000 */
[----:B------:R-:W-:Y:S01]  /*83d0*/  ISETP.GT.U32.AND P4, PT, R201, R122, PT ;  /* 0x0000007ac900720c */ /* 0x000fe20003f84070 */
[----:B------:R-:W-:-:S04]  /*83e0*/  IMAD.HI.U32 R4, R207, R126, RZ ;  /* 0x0000007ecf047227 */ /* 0x000fc800078e00ff */
[----:B------:R-:W-:Y:S02]  /*83f0*/  @!P5 IMAD.IADD R121, R121, 0x1, -R201 ;  /* 0x000000017979d824 */ /* 0x000fe400078e0ac9 */
[----:B------:R-:W-:Y:S02]  /*8400*/  IMAD.MOV R3, RZ, RZ, -R3 ;  /* 0x000000ffff037224 */ /* 0x000fe400078e0a03 */
[----:B------:R-:W-:Y:S01]  /*8410*/  IMAD.HI.U32 R125, R207, R128, RZ ;  /* 0x00000080cf7d7227 */ /* 0x000fe200078e00ff */
[----:B------:R-:W-:-:S03]  /*8420*/  ISETP.GT.U32.AND P5, PT, R201, R121, PT ;  /* 0x00000079c900720c */ /* 0x000fc60003fa4070 */
[----:B------:R-:W-:Y:S02]  /*8430*/  IMAD.MOV R4, RZ, RZ, -R4 ;  /* 0x000000ffff047224 */ /* 0x000fe400078e0a04 */
[----:B------:R-:W-:Y:S02]  /*8440*/  IMAD R124, R201, R3, R124 ;  /* 0x00000003c97c7224 */ /* 0x000fe400078e027c */
[----:B------:R-:W-:Y:S02]  /*8450*/  IMAD.MOV R3, RZ, RZ, -R125 ;  /* 0x000000ffff037224 */ /* 0x000fe400078e0a7d */
[--C-:B------:R-:W-:Y:S02]  /*8460*/  @!P3 IMAD.IADD R123, R123, 0x1, -R201.reuse ;  /* 0x000000017b7bb824 */ /* 0x100fe400078e0ac9 */
[C---:B------:R-:W-:Y:S02]  /*8470*/  IMAD R125, R201.reuse, R4, R126 ;  /* 0x00000004c97d7224 */ /* 0x040fe400078e027e */
[--C-:B------:R-:W-:Y:S01]  /*8480*/  @!P4 IMAD.IADD R122, R122, 0x1, -R201.reuse ;  /* 0x000000017a7ac824 */ /* 0x100fe200078e0ac9 */
[C---:B------:R-:W-:Y:S01]  /*8490*/  ISETP.GT.U32.AND P3, PT, R201.reuse, R123, PT ;  /* 0x0000007bc900720c */ /* 0x040fe20003f64070 */
[C---:B------:R-:W-:Y:S01]  /*84a0*/  VIADD R126, R0.reuse, 0xb5 ;  /* 0x000000b5007e7836 */ /* 0x040fe20000000000 */
[C---:B------:R-:W-:Y:S01]  /*84b0*/  ISETP.GT.U32.AND P4, PT, R201.reuse, R125, PT ;  /* 0x0000007dc900720c */ /* 0x040fe20003f84070 */
[----:B------:R-:W-:Y:S01]  /*84c0*/  @!P0 IMAD.MOV R120, RZ, RZ, -R120 ;  /* 0x000000ffff788224 */ /* 0x000fe200078e0a78 */
[----:B------:R-:W-:Y:S01]  /*84d0*/  ISETP.GT.U32.AND P0, PT, R201, R124, PT ;  /* 0x0000007cc900720c */ /* 0x000fe20003f04070 */
[----:B------:R-:W-:Y:S01]  /*84e0*/  @!P5 IMAD.IADD R121, R121, 0x1, -R201 ;  /* 0x000000017979d824 */ /* 0x000fe200078e0ac9 */
[----:B------:R-:W-:Y:S01]  /*84f0*/  IABS R4, R126 ;  /* 0x0000007e00047213 */ /* 0x000fe20000000000 */
[----:B------:R-:W-:Y:S01]  /*8500*/  IMAD R128, R201, R3, R128 ;  /* 0x00000003c9807224 */ /* 0x000fe200078e0280 */
[----:B------:R-:W-:Y:S01]  /*8510*/  ISETP.GE.AND P5, PT, R127, RZ, PT ;  /* 0x000000ff7f00720c */ /* 0x000fe20003fa6270 */
[----:B------:R-:W-:-:S02]  /*8520*/  VIADD R127, R0, 0xb6 ;  /* 0x000000b6007f7836 */ /* 0x000fc40000000000 */
[----:B------:R-:W-:-:S04]  /*8530*/  IMAD.HI.U32 R3, R207, R4, RZ ;  /* 0x00000004cf037227 */ /* 0x000fc800078e00ff */
[--C-:B------:R-:W-:Y:S01]  /*8540*/  @!P3 IMAD.IADD R123, R123, 0x1, -R201.reuse ;  /* 0x000000017b7bb824 */ /* 0x100fe200078e0ac9 */
[----:B------:R-:W-:Y:S01]  /*8550*/  ISETP.GE.AND P3, PT, R130, RZ, PT ;  /* 0x000000ff8200720c */ /* 0x000fe20003f66270 */
[----:B------:R-:W-:Y:S01]  /*8560*/  @!P4 IMAD.IADD R125, R125, 0x1, -R201 ;  /* 0x000000017d7dc824 */ /* 0x000fe200078e0ac9 */
[----:B------:R-:W-:Y:S01]  /*8570*/  IABS R130, R127 ;  /* 0x0000007f00827213 */ /* 0x000fe20000000000 */
[----:B------:R-:W-:Y:S02]  /*8580*/  IMAD.MOV R3, RZ, RZ, -R3 ;  /* 0x000000ffff037224 */ /* 0x000fe400078e0a03 */
[----:B------:R-:W-:Y:S01]  /*8590*/  @!P6 IMAD.MOV R121, RZ, RZ, -R121 ;  /* 0x000000ffff79e224 */ /* 0x000fe200078e0a79 */
[----:B------:R-:W-:Y:S01]  /*85a0*/  ISETP.GE.AND P6, PT, R129, RZ, PT ;  /* 0x000000ff8100720c */ /* 0x000fe20003fc6270 */
[----:B------:R-:W-:Y:S01]  /*85b0*/  @!P0 IMAD.IADD R124, R124, 0x1, -R201 ;  /* 0x000000017c7c8824 */ /* 0x000fe200078e0ac9 */
[----:B------:R-:W-:Y:S01]  /*85c0*/  ISETP.GE.AND P0, PT, R126, RZ, PT ;  /* 0x000000ff7e00720c */ /* 0x000fe20003f06270 */
[----:B------:R-:W-:Y:S01]  /*85d0*/  @!P2 IMAD.MOV R123, RZ, RZ, -R123 ;  /* 0x000000ffff7ba224 */ /* 0x000fe200078e0a7b */
[C---:B------:R-:W-:Y:S01]  /*85e0*/  ISETP.GT.U32.AND P2, PT, R201.reuse, R125, PT ;  /* 0x0000007dc900720c */ /* 0x040fe20003f44070 */
[C---:B------:R-:W-:Y:S01]  /*85f0*/  IMAD R129, R201.reuse, R3, R4 ;  /* 0x00000003c9817224 */ /* 0x040fe200078e0204 */
[----:B------:R-:W-:Y:S01]  /*8600*/  ISETP.GT.U32.AND P4, PT, R201, R124, PT ;  /* 0x0000007cc900720c */ /* 0x000fe20003f84070 */
[----:B------:R-:W-:-:S04]  /*8610*/  IMAD.HI.U32 R3, R207, R130, RZ ;  /* 0x00000082cf037227 */ /* 0x000fc800078e00ff */
[----:B------:R-:W-:Y:S01]  /*8620*/  @!P1 IMAD.MOV R122, RZ, RZ, -R122 ;  /* 0x000000ffff7a9224 */ /* 0x000fe200078e0a7a */
[C---:B------:R-:W-:Y:S01]  /*8630*/  ISETP.GT.U32.AND P1, PT, R201.reuse, R128, PT ;  /* 0x00000080c900720c */ /* 0x040fe20003f24070 */
[----:B------:R-:W-:Y:S02]  /*8640*/  IMAD.MOV R3, RZ, RZ, -R3 ;  /* 0x000000ffff037224 */ /* 0x000fe400078e0a03 */
[----:B------:R-:W-:Y:S02]  /*8650*/  VIADD R126, R0, 0xb7 ;  /* 0x000000b7007e7836 */ /* 0x000fe40000000000 */
[----:B------:R-:W-:Y:S02]  /*8660*/  IMAD R130, R201, R3, R130 ;  /* 0x00000003c9827224 */ /* 0x000fe400078e0282 */
[--C-:B------:R-:W-:Y:S01]  /*8670*/  @!P2 IMAD.IADD R125, R125, 0x1, -R201.reuse ;  /* 0x000000017d7da824 */ /* 0x100fe200078e0ac9 */
[----:B------:R-:W-:Y:S01]  /*8680*/  IABS R132, R126 ;  /* 0x0000007e00847213 */ /* 0x000fe20000000000 */
[--C-:B------:R-:W-:Y:S01]  /*8690*/  @!P4 IMAD.IADD R124, R124, 0x1, -R201.reuse ;  /* 0x000000017c7cc824 */ /* 0x100fe200078e0ac9 */
[C---:B------:R-:W-:Y:S01]  /*86a0*/  ISETP.GT.U32.AND P2, PT, R201.reuse, R130, PT ;  /* 0x00000082c900720c */ /* 0x040fe20003f44070 */
[----:B------:R-:W-:Y:S01]  /*86b0*/  VIADD R135, R0, 0xb8 ;  /* 0x000000b800877836 */ /* 0x000fe20000000000 */
[----:B------:R-:W-:Y:S01]  /*86c0*/  ISETP.GT.U32.AND P4, PT, R201, R129, PT ;  /* 0x00000081c900720c */ /* 0x000fe20003f84070 */
[----:B------:R-:W-:-:S02]  /*86d0*/  @!P1 IMAD.IADD R128, R128, 0x1, -R201 ;  /* 0x0000000180809824 */ /* 0x000fc400078e0ac9 */
[----:B------:R-:W-:Y:S01]  /*86e0*/  VIADD R137, R0, 0xb9 ;  /* 0x000000b900897836 */ /* 0x000fe20000000000 */
[----:B------:R-:W-:Y:S01]  /*86f0*/  IABS R134, R135 ;  /* 0x0000008700867213 */ /* 0x000fe20000000000 */
[----:B------:R-:W-:Y:S01]  /*8700*/  IMAD.HI.U32 R3, R207, R132, RZ ;  /* 0x00000084cf037227 */ /* 0x000fe200078e00ff */
[----:B------:R-:W-:Y:S02]  /*8710*/  ISETP.GT.U32.AND P1, PT, R201, R128, PT ;  /* 0x00000080c900720c */ /* 0x000fe40003f24070 */
[----:B------:R-:W-:Y:S01]  /*8720*/  IABS R136, R137 ;  /* 0x0000008900887213 */ /* 0x000fe20000000000 */
[----:B------:R-:W-:-:S04]  /*8730*/  IMAD.HI.U32 R4, R207, R134, RZ ;  /* 0x00000086cf047227 */ /* 0x000fc800078e00ff */
[--C-:B------:R-:W-:Y:S02]  /*8740*/  @!P2 IMAD.IADD R130, R130, 0x1, -R201.reuse ;  /* 0x000000018282a824 */ /* 0x100fe400078e0ac9 */
[----:B------:R-:W-:Y:S01]  /*8750*/  @!P4 IMAD.IADD R129, R129, 0x1, -R201 ;  /* 0x000000018181c824 */ /* 0x000fe200078e0ac9 */
[----:B------:R-:W-:Y:S01]  /*8760*/  ISETP.GE.AND P4, PT, R126, RZ, PT ;  /* 0x000000ff7e00720c */ /* 0x000fe20003f86270 */
[----:B------:R-:W-:Y:S01]  /*8770*/  IMAD.MOV R3, RZ, RZ, -R3 ;  /* 0x000000ffff037224 */ /* 0x000fe200078e0a03 */
[----:B------:R-:W-:Y:S01]  /*8780*/  ISETP.GT.U32.AND P2, PT, R201, R130, PT ;  /* 0x00000082c900720c */ /* 0x000fe20003f44070 */
[----:B------:R-:W-:-:S04]  /*8790*/  IMAD.HI.U32 R126, R207, R136, RZ ;  /* 0x00000088cf7e7227 */ /* 0x000fc800078e00ff */
[----:B------:R-:W-:Y:S02]  /*87a0*/  IMAD.MOV R4, RZ, RZ, -R4 ;  /* 0x000000ffff047224 */ /* 0x000fe400078e0a04 */
[----:B------:R-:W-:Y:S02]  /*87b0*/  IMAD R131, R201, R3, R132 ;  /* 0x00000003c9837224 */ /* 0x000fe400078e0284 */
[----:B------:R-:W-:Y:S01]  /*87c0*/  @!P1 IMAD.IADD R128, R128, 0x1, -R201 ;  /* 0x0000000180809824 */ /* 0x000fe200078e0ac9 */
[----:B------:R-:W-:Y:S01]  /*87d0*/  ISETP.GE.AND P1, PT, R127, RZ, PT ;  /* 0x000000ff7f00720c */ /* 0x000fe20003f26270 */
[----:B------:R-:W-:Y:S02]  /*87e0*/  IMAD.MOV R126, RZ, RZ, -R126 ;  /* 0x000000ffff7e7224 */ /* 0x000fe400078e0a7e */
[C---:B------:R-:W-:Y:S02]  /*87f0*/  IMAD R132, R201.reuse, R4, R134 ;  /* 0x00000004c9847224 */ /* 0x040fe400078e0286 */
[----:B------:R-:W-:-:S02]  /*8800*/  IMAD R133, R201, R126, R136 ;  /* 0x0000007ec9857224 */ /* 0x000fc400078e0288 */
[----:B------:R-:W-:Y:S01]  /*8810*/  @!P3 IMAD.MOV R128, RZ, RZ, -R128 ;  /* 0x000000ffff80b224 */ /* 0x000fe200078e0a80 */
[C---:B------:R-:W-:Y:S01]  /*8820*/  ISETP.GT.U32.AND P3, PT, R201.reuse, R132, PT ;  /* 0x00000084c900720c */ /* 0x040fe20003f64070 */
[----:B------:R-:W-:Y:S01]  /*8830*/  @!P2 IMAD.IADD R130, R130, 0x1, -R201 ;  /* 0x000000018282a824 */ /* 0x000fe200078e0ac9 */
[C---:B------:R-:W-:Y:S01]  /*8840*/  ISETP.GT.U32.AND P2, PT, R201.reuse, R133, PT ;  /* 0x00000085c900720c */ /* 0x040fe20003f44070 */
[C---:B------:R-:W-:Y:S02]  /*8850*/  VIADD R127, R0.reuse, 0xba ;  /* 0x000000ba007f7836 */ /* 0x040fe40000000000 */
[----:B------:R-:W-:Y:S01]  /*8860*/  @!P6 IMAD.MOV R125, RZ, RZ, -R125 ;  /* 0x000000ffff7de224 */ /* 0x000fe200078e0a7d */
[C---:B------:R-:W-:Y:S01]  /*8870*/  ISETP.GT.U32.AND P6, PT, R201.reuse, R131, PT ;  /* 0x00000083c900720c */ /* 0x040fe20003fc4070 */
[C---:B------:R-:W-:Y:S01]  /*8880*/  VIADD R139, R0.reuse, 0xbb ;  /* 0x000000bb008b7836 */ /* 0x040fe20000000000 */
[----:B------:R-:W-:Y:S01]  /*8890*/  IABS R134, R127 ;  /* 0x0000007f00867213 */ /* 0x000fe20000000000 */
[----:B------:R-:W-:Y:S01]  /*88a0*/  @!P5 IMAD.MOV R124, RZ, RZ, -R124 ;  /* 0x000000ffff7cd224 */ /* 0x000fe200078e0a7c */
[----:B------:R-:W-:Y:S01]  /*88b0*/  ISETP.GT.U32.AND P5, PT, R201, R129, PT ;  /* 0x00000081c900720c */ /* 0x000fe20003fa4070 */
[----:B------:R-:W-:Y:S01]  /*88c0*/  VIADD R140, R0, 0xbc ;  /* 0x000000bc008c7836 */ /* 0x000fe20000000000 */
[----:B------:R-:W-:Y:S01]  /*88d0*/  IABS R126, R139 ;  /* 0x0000008b007e7213 */ /* 0x000fe20000000000 */
[----:B------:R-:W-:-:S02]  /*88e0*/  @!P3 IMAD.IADD R132, R132, 0x1, -R201 ;  /* 0x000000018484b824 */ /* 0x000fc400078e0ac9 */
[----:B------:R-:W-:Y:S01]  /*88f0*/  IMAD.HI.U32 R3, R207, R134, RZ ;  /* 0x00000086cf037227 */ /* 0x000fe200078e00ff */
[----:B------:R-:W-:-:S03]  /*8900*/  IABS R136, R140 ;  /* 0x0000008c00887213 */ /* 0x000fc60000000000 */
[----:B------:R-:W-:Y:S01]  /*8910*/  @!P2 IMAD.IADD R133, R133, 0x1, -R201 ;  /* 0x000000018585a824 */ /* 0x000fe200078e0ac9 */
[----:B------:R-:W-:Y:S01]  /*8920*/  ISETP.GT.U32.AND P2, PT, R201, R132, PT ;  /* 0x00000084c900720c */ /* 0x000fe20003f44070 */
[----:B------:R-:W-:Y:S02]  /*8930*/  IMAD.MOV R4, RZ, RZ, -R3 ;  /* 0x000000ffff047224 */ /* 0x000fe400078e0a03 */
[----:B------:R-:W-:-:S04]  /*8940*/  IMAD.HI.U32 R3, R207, R126, RZ ;  /* 0x0000007ecf037227 */ /* 0x000fc800078e00ff */
[----:B------:R-:W-:Y:S01]  /*8950*/  @!P6 IMAD.IADD R131, R131, 0x1, -R201 ;  /* 0x000000018383e824 */ /* 0x000fe200078e0ac9 */
[----:B------:R-:W-:Y:S01]  /*8960*/  ISETP.GE.AND P6, PT, R137, RZ, PT ;  /* 0x000000ff8900720c */ /* 0x000fe20003fc6270 */
[----:B------:R-:W-:Y:S02]  /*8970*/  IMAD.MOV R3, RZ, RZ, -R3 ;  /* 0x000000ffff037224 */ /* 0x000fe400078e0a03 */
[--C-:B------:R-:W-:Y:S01]  /*8980*/  @!P5 IMAD.IADD R129, R129, 0x1, -R201.reuse ;  /* 0x000000018181d824 */ /* 0x100fe200078e0ac9 */
[----:B------:R-:W-:Y:S01]  /*8990*/  ISETP.GE.AND P5, PT, R135, RZ, PT ;  /* 0x000000ff8700720c */ /* 0x000fe20003fa6270 */
[C---:B------:R-:W-:Y:S01]  /*89a0*/  IMAD R135, R201.reuse, R3, R126 ;  /* 0x00000003c9877224 */ /* 0x040fe200078e027e */
[C---:B------:R-:W-:Y:S01]  /*89b0*/  ISETP.GT.U32.AND P3, PT, R201.reuse, R131, PT ;  /* 0x00000083c900720c */ /* 0x040fe20003f64070 */
[----:B------:R-:W-:Y:S02]  /*89c0*/  @!P2 IMAD.IADD R132, R132, 0x1, -R201 ;  /* 0x000000018484a824 */ /* 0x000fe400078e0ac9 */
[C---:B------:R-:W-:Y:S01]  /*89d0*/  IMAD R134, R201.reuse, R4, R134 ;  /* 0x00000004c9867224 */ /* 0x040fe200078e0286 */
[----:B------:R-:W-:Y:S01]  /*89e0*/  ISETP.GT.U32.AND P2, PT, R201, R135, PT ;  /* 0x00000087c900720c */ /* 0x000fe20003f44070 */
[----:B------:R-:W-:-:S02]  /*89f0*/  VIADD R141, R0, 0xbd ;  /* 0x000000bd008d7836 */ /* 0x000fc40000000000 */
[----:B------:R-:W-:-:S03]  /*8a00*/  IMAD.HI.U32 R3, R207, R136, RZ ;  /* 0x00000088cf037227 */ /* 0x000fc600078e00ff */
[----:B------:R-:W-:Y:S01]  /*8a10*/  IABS R126, R141 ;  /* 0x0000008d007e7213 */ /* 0x000fe20000000000 */
[----:B------:R-:W-:Y:S01]  /*8a20*/  @!P0 IMAD.MOV R129, RZ, RZ, -R129 ;  /* 0x000000ffff818224 */ /* 0x000fe200078e0a81 */
[----:B------:R-:W-:Y:S01]  /*8a30*/  ISETP.GT.U32.AND P0, PT, R201, R133, PT ;  /* 0x00000085c900720c */ /* 0x000fe20003f04070 */
[----:B------:R-:W-:Y:S01]  /*8a40*/  @!P3 IMAD.IADD R131, R131, 0x1, -R201 ;  /* 0x000000018383b824 */ /* 0x000fe200078e0ac9 */
[----:B------:R-:W-:Y:S01]  /*8a50*/  ISETP.GT.U32.AND P3, PT, R201, R134, PT ;  /* 0x00000086c900720c */ /* 0x000fe20003f64070 */
[----:B------:R-:W-:Y:S02]  /*8a60*/  IMAD.MOV R4, RZ, RZ, -R3 ;  /* 0x000000ffff047224 */ /* 0x000fe400078e0a03 */
[----:B------:R-:W-:Y:S02]  /*8a70*/  @!P2 IMAD.IADD R135, R135, 0x1, -R201 ;  /* 0x000000018787a824 */ /* 0x000fe400078e0ac9 */
[----:B------:R-:W-:-:S03]  /*8a80*/  IMAD.HI.U32 R3, R207, R126, RZ ;  /* 0x0000007ecf037227 */ /* 0x000fc600078e00ff */
[----:B------:R-:W-:Y:S01]  /*8a90*/  ISETP.GT.U32.AND P2, PT, R201, R135, PT ;  /* 0x00000087c900720c */ /* 0x000fe20003f44070 */
[----:B------:R-:W-:Y:S02]  /*8aa0*/  IMAD.MOV R137, RZ, RZ, -R3 ;  /* 0x000000ffff897224 */ /* 0x000fe400078e0a03 */
[----:B------:R-:W-:Y:S02]  /*8ab0*/  VIADD R142, R0, 0xbe ;  /* 0x000000be008e7836 */ /* 0x000fe40000000000 */
[--C-:B------:R-:W-:Y:S01]  /*8ac0*/  @!P3 IMAD.IADD R134, R134, 0x1, -R201.reuse ;  /* 0x000000018686b824 */ /* 0x100fe200078e0ac9 */
[----:B------:R-:W-:Y:S01]  /*8ad0*/  ISETP.GE.AND P3, PT, R139, RZ, PT ;  /* 0x000000ff8b00720c */ /* 0x000fe20003f66270 */
[----:B------:R-:W-:Y:S01]  /*8ae0*/  @!P1 IMAD.MOV R130, RZ, RZ, -R130 ;  /* 0x000000ffff829224 */ /* 0x000fe200078e0a82 */
[----:B------:R-:W-:Y:S01]  /*8af0*/  IABS R138, R142 ;  /* 0x0000008e008a7213 */ /* 0x000fe20000000000 */
[C---:B------:R-:W-:Y:S01]  /*8b00*/  IMAD R137, R201.reuse, R137, R126 ;  /* 0x00000089c9897224 */ /* 0x040fe200078e027e */
[----:B------:R-:W-:Y:S01]  /*8b10*/  ISETP.GT.U32.AND P1, PT, R201, R134, PT ;  /* 0x00000086c900720c */ /* 0x000fe20003f24070 */
[----:B------:R-:W-:Y:S01]  /*8b20*/  @!P0 IMAD.IADD R133, R133, 0x1, -R201 ;  /* 0x0000000185858824 */ /* 0x000fe200078e0ac9 */
[----:B------:R-:W-:Y:S01]  /*8b30*/  ISETP.GE.AND P0, PT, R127, RZ, PT ;  /* 0x000000ff7f00720c */ /* 0x000fe20003f06270 */
[----:B------:R-:W-:-:S02]  /*8b40*/  IMAD R136, R201, R4, R136 ;  /* 0x00000004c9887224 */ /* 0x000fc400078e0288 */
[----:B------:R-:W-:Y:S01]  /*8b50*/  @!P2 IMAD.IADD R135, R135, 0x1, -R201 ;  /* 0x000000018787a824 */ /* 0x000fe200078e0ac9 */
[C---:B------:R-:W-:Y:S01]  /*8b60*/  ISETP.GT.U32.AND P2, PT, R201.reuse, R137, PT ;  /* 0x00000089c900720c */ /* 0x040fe20003f44070 */
[----:B------:R-:W-:Y:S01]  /*8b70*/  @!P4 IMAD.MOV R131, RZ, RZ, -R131 ;  /* 0x000000ffff83c224 */ /* 0x000fe200078e0a83 */
[----:B------:R-:W-:Y:S01]  /*8b80*/  ISETP.GT.U32.AND P4, PT, R201, R136, PT ;  /* 0x00000088c900720c */ /* 0x000fe20003f84070 */
[----:B------:R-:W-:-:S04]  /*8b90*/  IMAD.HI.U32 R3, R207, R138, RZ ;  /* 0x0000008acf037227 */ /* 0x000fc800078e00ff */
[----:B------:R-:W-:Y:S02]  /*8ba0*/  VIADD R126, R0, 0xbf ;  /* 0x000000bf007e7836 */ /* 0x000fe40000000000 */
[----:B------:R-:W-:Y:S01]  /*8bb0*/  @!P1 IMAD.IADD R134, R134, 0x1, -R201 ;  /* 0x0000000186869824 */ /* 0x000fe200078e0ac9 */
[----:B------:R-:W-:Y:S01]  /*8bc0*/  ISETP.GE.AND P1, PT, R142, RZ, PT ;  /* 0x000000ff8e00720c */ /* 0x000fe20003f26270 */
[----:B------:R-:W-:Y:S01]  /*8bd0*/  IMAD.MOV R3, RZ, RZ, -R3 ;  /* 0x000000ffff037224 */ /* 0x000fe200078e0a03 */
[----:B------:R-:W-:Y:S01]  /*8be0*/  IABS R4, R126 ;  /* 0x0000007e00047213 */ /* 0x000fe20000000000 */
[----:B------:R-:W-:Y:S01]  /*8bf0*/  @!P0 IMAD.MOV R134, RZ, RZ, -R134 ;  /* 0x000000ffff868224 */ /* 0x000fe200078e0a86 */
[----:B------:R-:W-:Y:S01]  /*8c00*/  ISETP.GE.AND P0, PT, R126, RZ, PT ;  /* 0x000000ff7e00720c */ /* 0x000fe20003f06270 */
[----:B------:R-:W-:Y:S02]  /*8c10*/  IMAD R138, R201, R3, R138 ;  /* 0x00000003c98a7224 */ /* 0x000fe400078e028a */
[----:B------:R-:W-:-:S02]  /*8c20*/  VIADD R126, R0, 0xc0 ;  /* 0x000000c0007e7836 */ /* 0x000fc40000000000 */
[----:B------:R-:W-:Y:S02]  /*8c30*/  @!P2 IMAD.IADD R137, R137, 0x1, -R201 ;  /* 0x000000018989a824 */ /* 0x000fe400078e0ac9 */
[----:B------:R-:W-:-:S03]  /*8c40*/  IMAD.HI.U32 R3, R207, R4, RZ ;  /* 0x00000004cf037227 */ /* 0x000fc600078e00ff */
[C---:B------:R-:W-:Y:S01]  /*8c50*/  ISETP.GT.U32.AND P2, PT, R201.reuse, R137, PT ;  /* 0x00000089c900720c */ /* 0x040fe20003f44070 */
[----:B------:R-:W-:Y:S01]  /*8c60*/  @!P3 IMAD.MOV R135, RZ, RZ, -R135 ;  /* 0x000000ffff87b224 */ /* 0x000fe200078e0a87 */
[C---:B------:R-:W-:Y:S01]  /*8c70*/  ISETP.GT.U32.AND P3, PT, R201.reuse, R138, PT ;  /* 0x0000008ac900720c */ /* 0x040fe20003f64070 */
[----:B------:R-:W-:Y:S01]  /*8c80*/  @!P5 IMAD.MOV R132, RZ, RZ, -R132 ;  /* 0x000000ffff84d224 */ /* 0x000fe200078e0a84 */
[----:B------:R-:W-:Y:S01]  /*8c90*/  ISETP.GE.AND P5, PT, R140, RZ, PT ;  /* 0x000000ff8c00720c */ /* 0x000fe20003fa6270 */
[----:B------:R-:W-:Y:S01]  /*8ca0*/  @!P4 IMAD.IADD R136, R136, 0x1, -R201 ;  /* 0x000000018888c824 */ /* 0x000fe200078e0ac9 */
[----:B------:R-:W-:Y:S01]  /*8cb0*/  IABS R140, R126 ;  /* 0x0000007e008c7213 */ /* 0x000fe20000000000 */
[----:B------:R-:W-:Y:S02]  /*8cc0*/  IMAD.MOV R3, RZ, RZ, -R3 ;  /* 0x000000ffff037224 */ /* 0x000fe400078e0a03 */
[----:B------:R-:W-:Y:S01]  /*8cd0*/  @!P6 IMAD.MOV R133, RZ, RZ, -R133 ;  /* 0x000000ffff85e224 */ /* 0x000fe200078e0a85 */
[C---:B------:R-:W-:Y:S01]  /*8ce0*/  ISETP.GT.U32.AND P4, PT, R201.reuse, R136, PT ;  /* 0x00000088c900720c */ /* 0x040fe20003f84070 */
[----:B------:R-:W-:Y:S01]  /*8cf0*/  IMAD R139, R201, R3, R4 ;  /* 0x00000003c98b7224 */ /* 0x000fe200078e0204 */
[----:B------:R-:W-:Y:S01]  /*8d00*/  ISETP.GE.AND P6, PT, R141, RZ, PT ;  /* 0x000000ff8d00720c */ /* 0x000fe20003fc6270 */
[----:B------:R-:W-:-:S04]  /*8d10*/  IMAD.HI.U32 R3, R207, R140, RZ ;  /* 0x0000008ccf037227 */ /* 0x000fc800078e00ff */
[----:B------:R-:W-:Y:S02]  /*8d20*/  IMAD.MOV R4, RZ, RZ, -R3 ;  /* 0x000000ffff047224 */ /* 0x000fe400078e0a03 */
[--C-:B------:R-:W-:Y:S02]  /*8d30*/  @!P3 IMAD.IADD R138, R138, 0x1, -R201.reuse ;  /* 0x000000018a8ab824 */ /* 0x100fe400078e0ac9 */
[----:B------:R-:W-:Y:S02]  /*8d40*/  VIADD R127, R0, 0xc1 ;  /* 0x000000c1007f7836 */ /* 0x000fe40000000000 */
[--C-:B------:R-:W-:Y:S01]  /*8d50*/  @!P2 IMAD.IADD R137, R137, 0x1, -R201.reuse ;  /* 0x000000018989a824 */ /* 0x100fe200078e0ac9 */
[C---:B------:R-:W-:Y:S01]  /*8d60*/  ISETP.GT.U32.AND P3, PT, R201.reuse, R138, PT ;  /* 0x0000008ac900720c */ /* 0x040fe20003f64070 */
[----:B------:R-:W-:Y:S01]  /*8d70*/  IMAD R140, R201, R4, R140 ;  /* 0x00000004c98c7224 */ /* 0x000fe200078e028c */
[----:B------:R-:W-:Y:S01]  /*8d80*/  ISETP.GE.AND P2, PT, R127, RZ, PT ;  /* 0x000000ff7f00720c */ /* 0x000fe20003f46270 */
[----:B------:R-:W-:Y:S01]  /*8d90*/  @!P4 IMAD.IADD R136, R136, 0x1, -R201 ;  /* 0x000000018888c824 */ /* 0x000fe200078e0ac9 */
[----:B------:R-:W-:Y:S01]  /*8da0*/  ISETP.GE.AND P4, PT, R126, RZ, PT ;  /* 0x000000ff7e00720c */ /* 0x000fe20003f86270 */
[----:B------:R-:W-:Y:S01]  /*8db0*/  @!P6 IMAD.MOV R137, RZ, RZ, -R137 ;  /* 0x000000ffff89e224 */ /* 0x000fe200078e0a89 */
[----:B------:R-:W-:Y:S01]  /*8dc0*/  IABS R126, R127 ;  /* 0x0000007f007e7213 */ /* 0x000fe20000000000 */
[----:B------:R-:W-:Y:S01]  /*8dd0*/  VIADD R141, R0, 0xc2 ;  /* 0x000000c2008d7836 */ /* 0x000fe20000000000 */
[C---:B------:R-:W-:Y:S01]  /*8de0*/  ISETP.GT.U32.AND P6, PT, R201.reuse, R140, PT ;  /* 0x0000008cc900720c */ /* 0x040fe20003fc4070 */
[----:B------:R-:W-:Y:S01]  /*8df0*/  @!P5 IMAD.MOV R136, RZ, RZ, -R136 ;  /* 0x000000ffff88d224 */ /* 0x000fe200078e0a88 */
[----:B------:R-:W-:Y:S01]  /*8e00*/  ISETP.GT.U32.AND P5, PT, R201, R139, PT ;  /* 0x0000008bc900720c */ /* 0x000fe20003fa4070 */
[----:B------:R-:W-:Y:S01]  /*8e10*/  IMAD.HI.U32 R3, R207, R126, RZ ;  /* 0x0000007ecf037227 */ /* 0x000fe200078e00ff */
[----:B------:R-:W-:-:S03]  /*8e20*/  IABS R142, R141 ;  /* 0x0000008d008e7213 */ /* 0x000fc60000000000 */
[----:B------:R-:W-:Y:S02]  /*8e30*/  VIADD R127, R0, 0xc3 ;  /* 0x000000c3007f7836 */ /* 0x000fe40000000000 */
[----:B------:R-:W-:Y:S02]  /*8e40*/  IMAD.MOV R3, RZ, RZ, -R3 ;  /* 0x000000ffff037224 */ /* 0x000fe400078e0a03 */
[--C-:B------:R-:W-:Y:S01]  /*8e50*/  @!P3 IMAD.IADD R138, R138, 0x1, -R201.reuse ;  /* 0x000000018a8ab824 */ /* 0x100fe200078e0ac9 */
[----:B------:R-:W-:Y:S01]  /*8e60*/  ISETP.GE.AND P3, PT, R141, RZ, PT ;  /* 0x000000ff8d00720c */ /* 0x000fe20003f66270 */
[----:B------:R-:W-:Y:S01]  /*8e70*/  IMAD R141, R201, R3, R126 ;  /* 0x00000003c98d7224 */ /* 0x000fe200078e027e */
[----:B------:R-:W-:Y:S01]  /*8e80*/  IABS R126, R127 ;  /* 0x0000007f007e7213 */ /* 0x000fe20000000000 */
[----:B------:R-:W-:Y:S02]  /*8e90*/  @!P6 IMAD.IADD R140, R140, 0x1, -R201 ;  /* 0x000000018c8ce824 */ /* 0x000fe400078e0ac9 */
[----:B------:R-:W-:-:S03]  /*8ea0*/  IMAD.HI.U32 R3, R207, R142, RZ ;  /* 0x0000008ecf037227 */ /* 0x000fc600078e00ff */
[----:B------:R-:W-:Y:S01]  /*8eb0*/  ISETP.GT.U32.AND P6, PT, R201, R140, PT ;  /* 0x0000008cc900720c */ /* 0x000fe20003fc4070 */
[----:B------:R-:W-:Y:S02]  /*8ec0*/  IMAD.MOV R4, RZ, RZ, -R3 ;  /* 0x000000ffff047224 */ /* 0x000fe400078e0a03 */
[----:B------:R-:W-:-:S04]  /*8ed0*/  IMAD.HI.U32 R3, R207, R126, RZ ;  /* 0x0000007ecf037227 */ /* 0x000fc800078e00ff */
[----:B------:R-:W-:Y:S02]  /*8ee0*/  @!P5 IMAD.IADD R139, R139, 0x1, -R201 ;  /* 0x000000018b8bd824 */ /* 0x000fe400078e0ac9 */
[----:B------:R-:W-:Y:S02]  /*8ef0*/  IMAD.MOV R3, RZ, RZ, -R3 ;  /* 0x000000ffff037224 */ /* 0x000fe400078e0a03 */
[----:B------:R-:W-:Y:S01]  /*8f00*/  @!P1 IMAD.MOV R138, RZ, RZ, -R138 ;  /* 0x000000ffff8a9224 */ /* 0x000fe200078e0a8a */
[C---:B------:R-:W-:Y:S01]  /*8f10*/  ISETP.GT.U32.AND P1, PT, R201.reuse, R141, PT ;  /* 0x0000008dc900720c */ /* 0x040fe20003f24070 */
[C---:B------:R-:W-:Y:S01]  /*8f20*/  IMAD R143, R201.reuse, R3, R126 ;  /* 0x00000003c98f7224 */ /* 0x040fe200078e027e */
[C---:B------:R-:W-:Y:S01]  /*8f30*/  ISETP.GT.U32.AND P5, PT, R201.reuse, R139, PT ;  /* 0x0000008bc900720c */ /* 0x040fe20003fa4070 */
[----:B------:R-:W-:Y:S02]  /*8f40*/  @!P6 IMAD.IADD R140, R140, 0x1, -R201 ;  /* 0x000000018c8ce824 */ /* 0x000fe400078e0ac9 */
[----:B------:R-:W-:Y:S01]  /*8f50*/  VIADD R145, R0, 0xc4 ;  /* 0x000000c400917836 */ /* 0x000fe20000000000 */
[C---:B------:R-:W-:Y:S01]  /*8f60*/  ISETP.GT.U32.AND P6, PT, R201.reuse, R143, PT ;  /* 0x0000008fc900720c */ /* 0x040fe20003fc4070 */
[----:B------:R-:W-:-:S02]  /*8f70*/  IMAD R142, R201, R4, R142 ;  /* 0x00000004c98e7224 */ /* 0x000fc400078e028e */
[C---:B------:R-:W-:Y:S01]  /*8f80*/  VIADD R147, R0.reuse, 0xc5 ;  /* 0x000000c500937836 */ /* 0x040fe20000000000 */
[----:B------:R-:W-:Y:S01]  /*8f90*/  IABS R144, R145 ;  /* 0x0000009100907213 */ /* 0x000fe20000000000 */
[----:B------:R-:W-:Y:S02]  /*8fa0*/  VIADD R149, R0, 0xc6 ;  /* 0x000000c600957836 */ /* 0x000fe40000000000 */
[--C-:B------:R-:W-:Y:S01]  /*8fb0*/  @!P1 IMAD.IADD R141, R141, 0x1, -R201.reuse ;  /* 0x000000018d8d9824 */ /* 0x100fe200078e0ac9 */
[----:B------:R-:W-:Y:S01]  /*8fc0*/  IABS R126, R147 ;  /* 0x00000093007e7213 */ /* 0x000fe20000000000 */
[--C-:B------:R-:W-:Y:S01]  /*8fd0*/  @!P5 IMAD.IADD R139, R139, 0x1, -R201.reuse ;  /* 0x000000018b8bd824 */ /* 0x100fe200078e0ac9 */
[----:B------:R-:W-:Y:S01]  /*8fe0*/  ISETP.GT.U32.AND P5, PT, R201, R142, PT ;  /* 0x0000008ec900720c */ /* 0x000fe20003fa4070 */
[----:B------:R-:W-:Y:S01]  /*8ff0*/  IMAD.HI.U32 R3, R207, R144, RZ ;  /* 0x00000090cf037227 */ /* 0x000fe200078e00ff */
[----:B------:R-:W-:Y:S02]  /*9000*/  ISETP.GT.U32.AND P1, PT, R201, R141, PT ;  /* 0x0000008dc900720c */ /* 0x000fe40003f24070 */
[----:B------:R-:W-:Y:S01]  /*9010*/  IABS R146, R149 ;  /* 0x0000009500927213 */ /* 0x000fe20000000000 */
[----:B------:R-:W-:Y:S01]  /*9020*/  @!P6 IMAD.IADD R143, R143, 0x1, -R201 ;  /* 0x000000018f8fe824 */ /* 0x000fe200078e0ac9 */
[----:B------:R-:W-:Y:S01]  /*9030*/  ISETP.GE.AND P6, PT, R145, RZ, PT ;  /* 0x000000ff9100720c */ /* 0x000fe20003fc6270 */
[----:B------:R-:W-:-:S02]  /*9040*/  IMAD.MOV R3, RZ, RZ, -R3 ;  /* 0x000000ffff037224 */ /* 0x000fc400078e0a03 */
[----:B------:R-:W-:Y:S01]  /*9050*/  @!P4 IMAD.MOV R140, RZ, RZ, -R140 ;  /* 0x000000ffff8cc224 */ /* 0x000fe200078e0a8c */
[C---:B------:R-:W-:Y:S01]  /*9060*/  ISETP.GT.U32.AND P4, PT, R201.reuse, R143, PT ;  /* 0x0000008fc900720c */ /* 0x040fe20003f84070 */
[----:B------:R-:W-:Y:S02]  /*9070*/  IMAD R144, R201, R3, R144 ;  /* 0x00000003c9907224 */ /* 0x000fe400078e0290 */
[----:B------:R-:W-:-:S04]  /*9080*/  IMAD.HI.U32 R3, R207, R126, RZ ;  /* 0x0000007ecf037227 */ /* 0x000fc800078e00ff */
[----:B------:R-:W-:-:S04]  /*9090*/  IMAD.HI.U32 R4, R207, R146, RZ ;  /* 0x00000092cf047227 */ /* 0x000fc800078e00ff */
[----:B------:R-:W-:Y:S01]  /*90a0*/  @!P5 IMAD.IADD R142, R142, 0x1, -R201 ;  /* 0x000000018e8ed824 */ /* 0x000fe200078e0ac9 */
[----:B------:R-:W-:Y:S01]  /*90b0*/  ISETP.GE.AND P5, PT, R127, RZ, PT ;  /* 0x000000ff7f00720c */ /* 0x000fe20003fa6270 */
[----:B------:R-:W-:Y:S02]  /*90c0*/  IMAD.MOV R3, RZ, RZ, -R3 ;  /* 0x000000ffff037224 */ /* 0x000fe400078e0a03 */
[----:B------:R-:W-:Y:S02]  /*90d0*/  IMAD.MOV R4, RZ, RZ, -R4 ;  /* 0x000000ffff047224 */ /* 0x000fe400078e0a04 */
[----:B------:R-:W-:Y:S01]  /*90e0*/  @!P1 IMAD.IADD R141, R141, 0x1, -R201 ;  /* 0x000000018d8d9824 */ /* 0x000fe200078e0ac9 */
[C---:B------:R-:W-:Y:S01]  /*90f0*/  ISETP.GT.U32.AND P1, PT, R201.reuse, R144, PT ;  /* 0x00000090c900720c */ /* 0x040fe20003f24070 */
[----:B------:R-:W-:Y:S01]  /*9100*/  @!P0 IMAD.MOV R139, RZ, RZ, -R139 ;  /* 0x000000ffff8b8224 */ /* 0x000fe200078e0a8b */
[C---:B------:R-:W-:Y:S01]  /*9110*/  ISETP.GT.U32.AND P0, PT, R201.reuse, R142, PT ;  /* 0x0000008ec900720c */ /* 0x040fe20003f04070 */
[----:B------:R-:W-:-:S02]  /*9120*/  IMAD R145, R201, R3, R126 ;  /* 0x00000003c9917224 */ /* 0x000fc400078e027e */
[----:B------:R-:W-:Y:S02]  /*9130*/  IMAD R146, R201, R4, R146 ;  /* 0x00000004c9927224 */ /* 0x000fe400078e0292 */
[----:B------:R-:W-:Y:S01]  /*9140*/  @!P4 IMAD.IADD R143, R143, 0x1, -R201 ;  /* 0x000000018f8fc824 */ /* 0x000fe200078e0ac9 */
[C---:B------:R-:W-:Y:S01]  /*9150*/  ISETP.GT.U32.AND P4, PT, R201.reuse, R145, PT ;  /* 0x00000091c900720c */ /* 0x040fe20003f84070 */
[----:B------:R-:W-:Y:S01]  /*9160*/  @!P2 IMAD.MOV R141, RZ, RZ, -R141 ;  /* 0x000000ffff8da224 */ /* 0x000fe200078e0a8d */
[----:B------:R-:W-:Y:S01]  /*9170*/  ISETP.GT.U32.AND P2, PT, R201, R146, PT ;  /* 0x00000092c900720c */ /* 0x000fe20003f44070 */
[----:B------:R-:W-:Y:S02]  /*9180*/  VIADD R127, R0, 0xc7 ;  /* 0x000000c7007f7836 */ /* 0x000fe40000000000 */
[--C-:B------:R-:W-:Y:S02]  /*9190*/  @!P1 IMAD.IADD R144, R144, 0x1, -R201.reuse ;  /* 0x0000000190909824 */ /* 0x100fe400078e0ac9 */
[--C-:B------:R-:W-:Y:S01]  /*91a0*/  @!P0 IMAD.IADD R142, R142, 0x1, -R201.reuse ;  /* 0x000000018e8e8824 */ /* 0x100fe200078e0ac9 */
[----:B------:R-:W-:Y:S01]  /*91b0*/  ISETP.GE.AND P0, PT, R147, RZ, PT ;  /* 0x000000ff9300720c */ /* 0x000fe20003f06270 */
[C---:B------:R-:W-:Y:S01]  /*91c0*/  VIADD R147, R0.reuse, 0xc8 ;  /* 0x000000c800937836 */ /* 0x040fe20000000000 */
[----:B------:R-:W-:Y:S01]  /*91d0*/  ISETP.GT.U32.AND P1, PT, R201, R144, PT ;  /* 0x00000090c900720c */ /* 0x000fe20003f24070 */
[----:B------:R-:W-:Y:S01]  /*91e0*/  VIADD R151, R0, 0xc9 ;  /* 0x000000c900977836 */ /* 0x000fe20000000000 */
[----:B------:R-:W-:Y:S01]  /*91f0*/  IABS R126, R127 ;  /* 0x0000007f007e7213 */ /* 0x000fe20000000000 */
[--C-:B------:R-:W-:Y:S01]  /*9200*/  @!P4 IMAD.IADD R145, R145, 0x1, -R201.reuse ;  /* 0x000000019191c824 */ /* 0x100fe200078e0ac9 */
[----:B------:R-:W-:Y:S01]  /*9210*/  IABS R148, R147 ;  /* 0x0000009300947213 */ /* 0x000fe20000000000 */
[----:B------:R-:W-:-:S02]  /*9220*/  @!P2 IMAD.IADD R146, R146, 0x1, -R201 ;  /* 0x000000019292a824 */ /* 0x000fc400078e0ac9 */
[----:B------:R-:W-:Y:S01]  /*9230*/  IMAD.HI.U32 R3, R207, R126, RZ ;  /* 0x0000007ecf037227 */ /* 0x000fe200078e00ff */
[C---:B------:R-:W-:Y:S02]  /*9240*/  ISETP.GT.U32.AND P4, PT, R201.reuse, R145, PT ;  /* 0x00000091c900720c */ /* 0x040fe40003f84070 */
[----:B------:R-:W-:Y:S01]  /*9250*/  ISETP.GT.U32.AND P2, PT, R201, R146, PT ;  /* 0x00000092c900720c */ /* 0x000fe20003f44070 */
[----:B------:R-:W-:-:S04]  /*9260*/  IMAD.HI.U32 R4, R207, R148, RZ ;  /* 0x00000094cf047227 */ /* 0x000fc800078e00ff */
[----:B------:R-:W-:Y:S01]  /*9270*/  @!P5 IMAD.MOV R143, RZ, RZ, -R143 ;  /* 0x000000ffff8fd224 */ /* 0x000fe200078e0a8f */
[----:B------:R-:W-:Y:S01]  /*9280*/  ISETP.GE.AND P5, PT, R127, RZ, PT ;  /* 0x000000ff7f00720c */ /* 0x000fe20003fa6270 */
[----:B------:R-:W-:Y:S01]  /*9290*/  IMAD.MOV R3, RZ, RZ, -R3 ;  /* 0x000000ffff037224 */ /* 0x000fe200078e0a03 */
[----:B------:R-:W-:Y:S01]  /*92a0*/  IABS R127, R151 ;  /* 0x00000097007f7213 */ /* 0x000fe20000000000 */
[----:B------:R-:W-:Y:S02]  /*92b0*/  IMAD.MOV R4, RZ, RZ, -R4 ;  /* 0x000000ffff047224 */ /* 0x000fe400078e0a04 */
[----:B------:R-:W-:Y:S01]  /*92c0*/  @!P1 IMAD.IADD R144, R144, 0x1, -R201 ;  /* 0x0000000190909824 */ /* 0x000fe200078e0ac9 */
[----:B------:R-:W-:Y:S01]  /*92d0*/  ISETP.GE.AND P1, PT, R147, RZ, PT ;  /* 0x000000ff9300720c */ /* 0x000fe20003f26270 */
[C---:B------:R-:W-:Y:S02]  /*92e0*/  IMAD R147, R201.reuse, R3, R126 ;  /* 0x00000003c9937224 */ /* 0x040fe400078e027e */
[----:B------:R-:W-:-:S02]  /*92f0*/  IMAD R148, R201, R4, R148 ;  /* 0x00000004c9947224 */ /* 0x000fc400078e0294 */
[----:B------:R-:W-:Y:S02]  /*9300*/  IMAD.MOV.U32 R126, RZ, RZ, R127 ;  /* 0x000000ffff7e7224 */ /* 0x000fe400078e007f */
[--C-:B------:R-:W-:Y:S01]  /*9310*/  @!P4 IMAD.IADD R145, R145, 0x1, -R201.reuse ;  /* 0x000000019191c824 */ /* 0x100fe200078e0ac9 */
[C---:B------:R-:W-:Y:S01]  /*9320*/  ISETP.GT.U32.AND P4, PT, R201.reuse, R147, PT ;  /* 0x00000093c900720c */ /* 0x040fe20003f84070 */
[----:B------:R-:W-:Y:S01]  /*9330*/  @!P2 IMAD.IADD R146, R146, 0x1, -R201 ;  /* 0x000000019292a824 */ /* 0x000fe200078e0ac9 */
[----:B------:R-:W-:Y:S01]  /*9340*/  ISETP.GT.U32.AND P2, PT, R201, R148, PT ;  /* 0x00000094c900720c */ /* 0x000fe20003f44070 */
[----:B------:R-:W-:Y:S02]  /*9350*/  VIADD R153, R0, 0xca ;  /* 0x000000ca00997836 */ /* 0x000fe40000000000 */
[----:B------:R-:W-:-:S03]  /*9360*/  IMAD.HI.U32 R3, R207, R126, RZ ;  /* 0x0000007ecf037227 */ /* 0x000fc600078e00ff */
[----:B------:R-:W-:Y:S01]  /*9370*/  IABS R150, R153 ;  /* 0x0000009900967213 */ /* 0x000fe20000000000 */
[----:B------:R-:W-:Y:S02]  /*9380*/  IMAD.MOV R3, RZ, RZ, -R3 ;  /* 0x000000ffff037224 */ /* 0x000fe400078e0a03 */
[C---:B------:R-:W-:Y:S02]  /*9390*/  VIADD R155, R0.reuse, 0xcc ;  /* 0x000000cc009b7836 */ /* 0x040fe40000000000 */
[----:B------:R-:W-:Y:S01]  /*93a0*/  @!P3 IMAD.MOV R142, RZ, RZ, -R142 ;  /* 0x000000ffff8eb224 */ /* 0x000fe200078e0a8e */
[----:B------:R-:W-:Y:S01]  /*93b0*/  ISETP.GE.AND P3, PT, R149, RZ, PT ;  /* 0x000000ff9500720c */ /* 0x000fe20003f66270 */
[----:B------:R-:W-:Y:S01]  /*93c0*/  VIADD R154, R0, 0xcb ;  /* 0x000000cb009a7836 */ /* 0x000fe20000000000 */
[----:B------:R-:W-:Y:S01]  /*93d0*/  IABS R4, R155 ;  /* 0x0000009b00047213 */ /* 0x000fe20000000000 */
[----:B------:R-:W-:Y:S02]  /*93e0*/  IMAD R149, R201, R3, R126 ;  /* 0x00000003c9957224 */ /* 0x000fe400078e027e */
[----:B------:R-:W-:Y:S01]  /*93f0*/  IMAD.HI.U32 R3, R207, R150, RZ ;  /* 0x00000096cf037227 */ /* 0x000fe200078e00ff */
[----:B------:R-:W-:-:S03]  /*9400*/  IABS R152, R154 ;  /* 0x0000009a00987213 */ /* 0x000fc60000000000 */
[--C-:B------:R-:W-:Y:S01]  /*9410*/  @!P4 IMAD.IADD R147, R147, 0x1, -R201.reuse ;  /* 0x000000019393c824 */ /* 0x100fe200078e0ac9 */
[----:B------:R-:W-:Y:S01]  /*9420*/  ISETP.GT.U32.AND P4, PT, R201, R149, PT ;  /* 0x00000095c900720c */ /* 0x000fe20003f84070 */
[----:B------:R-:W-:Y:S01]  /*9430*/  @!P2 IMAD.IADD R148, R148, 0x1, -R201 ;  /* 0x000000019494a824 */ /* 0x000fe200078e0ac9 */
[----:B------:R-:W-:Y:S01]  /*9440*/  ISETP.GE.AND P2, PT, R151, RZ, PT ;  /* 0x000000ff9700720c */ /* 0x000fe20003f46270 */
[----:B------:R-:W-:Y:S02]  /*9450*/  IMAD.MOV R3, RZ, RZ, -R3 ;  /* 0x000000ffff037224 */ /* 0x000fe400078e0a03 */
[----:B------:R-:W-:Y:S02]  /*9460*/  IMAD.MOV.U32 R126, RZ, RZ, R4 ;  /* 0x000000ffff7e7224 */ /* 0x000fe400078e0004 */
[----:B------:R-:W-:Y:S01]  /*9470*/  @!P6 IMAD.MOV R144, RZ, RZ, -R144 ;  /* 0x000000ffff90e224 */ /* 0x000fe200078e0a90 */
[C---:B------:R-:W-:Y:S01]  /*9480*/  ISETP.GT.U32.AND P6, PT, R201.reuse, R147, PT ;  /* 0x00000093c900720c */ /* 0x040fe20003fc4070 */
[----:B------:R-:W-:Y:S01]  /*9490*/  @!P0 IMAD.MOV R145, RZ, RZ, -R145 ;  /* 0x000000ffff918224 */ /* 0x000fe200078e0a91 */
[----:B------:R-:W-:Y:S01]  /*94a0*/  ISETP.GT.U32.AND P0, PT, R201, R148, PT ;  /* 0x00000094c900720c */ /* 0x000fe20003f04070 */
[----:B------:R-:W-:-:S04]  /*94b0*/  IMAD.HI.U32 R4, R207, R152, RZ ;  /* 0x00000098cf047227 */ /* 0x000fc800078e00ff */
[----:B------:R-:W-:Y:S02]  /*94c0*/  IMAD R150, R201, R3, R150 ;  /* 0x00000003c9967224 */ /* 0x000fe400078e0296 */
[----:B------:R-:W-:-:S04]  /*94d0*/  IMAD.HI.U32 R3, R207, R126, RZ ;  /* 0x0000007ecf037227 */ /* 0x000fc800078e00ff */
[----:B------:R-:W-:Y:S02]  /*94e0*/  IMAD.MOV R4, RZ, RZ, -R4 ;  /* 0x000000ffff047224 */ /* 0x000fe400078e0a04 */
[----:B------:R-:W-:Y:S02]  /*94f0*/  VIADD R156, R0, 0xcd ;  /* 0x000000cd009c7836 */ /* 0x000fe40000000000 */
[----:B------:R-:W-:Y:S02]  /*9500*/  IMAD.MOV R3, RZ, RZ, -R3 ;  /* 0x000000ffff037224 */ /* 0x000fe400078e0a03 */
[----:B------:R-:W-:Y:S01]  /*9510*/  IMAD R151, R201, R4, R152 ;  /* 0x00000004c9977224 */ /* 0x000fe200078e0298 */
[----:B------:R-:W-:Y:S01]  /*9520*/  IABS R127, R156 ;  /* 0x0000009c007f7213 */ /* 0x000fe20000000000 */
[----:B------:R-:W-:Y:S02]  /*9530*/  @!P4 IMAD.IADD R149, R149, 0x1, -R201 ;  /* 0x000000019595c824 */ /* 0x000fe400078e0ac9 */
[----:B------:R-:W-:-:S02]  /*9540*/  IMAD R152, R201, R3, R126 ;  /* 0x00000003c9987224 */ /* 0x000fc400078e027e */
[--C-:B------:R-:W-:Y:S01]  /*9550*/  @!P6 IMAD.IADD R147, R147, 0x1, -R201.reuse ;  /* 0x000000019393e824 */ /* 0x100fe200078e0ac9 */
[C---:B------:R-:W-:Y:S01]  /*9560*/  ISETP.GT.U32.AND P4, PT, R201.reuse, R149, PT ;  /* 0x00000095c900720c */ /* 0x040fe20003f84070 */
[----:B------:R-:W-:Y:S01]  /*9570*/  @!P0 IMAD.IADD R148, R148, 0x1, -R201 ;  /* 0x0000000194948824 */ /* 0x000fe200078e0ac9 */
[C---:B------:R-:W-:Y:S01]  /*9580*/  ISETP.GT.U32.AND P6, PT, R201.reuse, R150, PT ;  /* 0x00000096c900720c */ /* 0x040fe20003fc4070 */
[----:B------:R-:W-:Y:S01]  /*9590*/  IMAD.MOV.U32 R4, RZ, RZ, R127 ;  /* 0x000000ffff047224 */ /* 0x000fe200078e007f */
[C---:B------:R-:W-:Y:S01]  /*95a0*/  ISETP.GT.U32.AND P0, PT, R201.reuse, R152, PT ;  /* 0x00000098c900720c */ /* 0x040fe20003f04070 */
[----:B------:R-:W-:Y:S01]  /*95b0*/  @!P3 IMAD.MOV R146, RZ, RZ, -R146 ;  /* 0x000000ffff92b224 */ /* 0x000fe200078e0a92 */
[----:B------:R-:W-:Y:S01]  /*95c0*/  ISETP.GT.U32.AND P3, PT, R201, R151, PT ;  /* 0x00000097c900720c */ /* 0x000fe20003f64070 */
[----:B------:R-:W-:-:S04]  /*95d0*/  IMAD.HI.U32 R3, R207, R4, RZ ;  /* 0x00000004cf037227 */ /* 0x000fc800078e00ff */
[----:B------:R-:W-:Y:S02]  /*95e0*/  IMAD.MOV R3, RZ, RZ, -R3 ;  /* 0x000000ffff037224 */ /* 0x000fe400078e0a03 */
[----:B------:R-:W-:Y:S02]  /*95f0*/  VIADD R127, R0, 0xce ;  /* 0x000000ce007f7836 */ /* 0x000fe40000000000 */
[----:B------:R-:W-:Y:S01]  /*9600*/  @!P5 IMAD.MOV R147, RZ, RZ, -R147 ;  /* 0x000000ffff93d224 */ /* 0x000fe200078e0a93 */
[----:B------:R-:W-:Y:S01]  /*9610*/  ISETP.GE.AND P5, PT, R153, RZ, PT ;  /* 0x000000ff9900720c */ /* 0x000fe20003fa6270 */
[--C-:B------:R-:W-:Y:S01]  /*9620*/  @!P4 IMAD.IADD R149, R149, 0x1, -R201.reuse ;  /* 0x000000019595c824 */ /* 0x100fe200078e0ac9 */
[----:B------:R-:W-:Y:S01]  /*9630*/  ISETP.GE.AND P4, PT, R154, RZ, PT ;  /* 0x000000ff9a00720c */ /* 0x000fe20003f86270 */
[--C-:B------:R-:W-:Y:S01]  /*9640*/  @!P6 IMAD.IADD R150, R150, 0x1, -R201.reuse ;  /* 0x000000019696e824 */ /* 0x100fe200078e0ac9 */
[----:B------:R-:W-:Y:S01]  /*9650*/  ISETP.GE.AND P6, PT, R155, RZ, PT ;  /* 0x000000ff9b00720c */ /* 0x000fe20003fc6270 */
[----:B------:R-:W-:Y:S01]  /*9660*/  IMAD R153, R201, R3, R4 ;  /* 0x00000003c9997224 */ /* 0x000fe200078e0204 */
[----:B------:R-:W-:Y:S01]  /*9670*/  IABS R154, R127 ;  /* 0x0000007f009a7213 */ /* 0x000fe20000000000 */
[----:B------:R-:W-:-:S02]  /*9680*/  @!P0 IMAD.IADD R152, R152, 0x1, -R201 ;  /* 0x0000000198988824 */ /* 0x000fc400078e0ac9 */
[----:B------:R-:W-:Y:S02]  /*9690*/  VIADD R155, R0, 0xcf ;  /* 0x000000cf009b7836 */ /* 0x000fe40000000000 */
[----:B------:R-:W-:Y:S01]  /*96a0*/  @!P3 IMAD.IADD R151, R151, 0x1, -R201 ;  /* 0x000000019797b824 */ /* 0x000fe200078e0ac9 */
[C---:B------:R-:W-:Y:S01]  /*96b0*/  ISETP.GT.U32.AND P3, PT, R201.reuse, R150, PT ;  /* 0x00000096c900720c */ /* 0x040fe20003f64070 */
[----:B------:R-:W-:Y:S01]  /*96c0*/  @!P1 IMAD.MOV R148, RZ, RZ, -R148 ;  /* 0x000000ffff949224 */ /* 0x000fe200078e0a94 */
[C---:B------:R-:W-:Y:S01]  /*96d0*/  ISETP.GT.U32.AND P1, PT, R201.reuse, R152, PT ;  /* 0x00000098c900720c */ /* 0x040fe20003f24070 */
[----:B------:R-:W-:Y:S01]  /*96e0*/  @!P2 IMAD.MOV R149, RZ, RZ, -R149 ;  /* 0x000000ffff95a224 */ /* 0x000fe200078e0a95 */
[----:B------:R-:W-:Y:S01]  /*96f0*/  ISETP.GT.U32.AND P2, PT, R201, R153, PT ;  /* 0x00000099c900720c */ /* 0x000fe20003f44070 */
[----:B------:R-:W-:Y:S01]  /*9700*/  IMAD.HI.U32 R3, R207, R154, RZ ;  /* 0x0000009acf037227 */ /* 0x000fe200078e00ff */
[----:B------:R-:W-:Y:S02]  /*9710*/  IABS R126, R155 ;  /* 0x0000009b007e7213 */ /* 0x000fe40000000000 */
[----:B------:R-:W-:Y:S01]  /*9720*/  ISETP.GT.U32.AND P0, PT, R201, R151, PT ;  /* 0x00000097c900720c */ /* 0x000fe20003f04070 */
[----:B------:R-:W-:-:S02]  /*9730*/  IMAD.MOV R4, RZ, RZ, -R3 ;  /* 0x000000ffff047224 */ /* 0x000fc400078e0a03 */
[----:B------:R-:W-:-:S04]  /*9740*/  IMAD.HI.U32 R3, R207, R126, RZ ;  /* 0x0000007ecf037227 */ /* 0x000fc800078e00ff */
[C---:B------:R-:W-:Y:S02]  /*9750*/  IMAD R154, R201.reuse, R4, R154 ;  /* 0x00000004c99a7224 */ /* 0x040fe400078e029a */
[----:B------:R-:W-:Y:S02]  /*9760*/  IMAD.MOV R3, RZ, RZ, -R3 ;  /* 0x000000ffff037224 */ /* 0x000fe400078e0a03 */
[--C-:B------:R-:W-:Y:S01]  /*9770*/  @!P1 IMAD.IADD R152, R152, 0x1, -R201.reuse ;  /* 0x0000000198989824 */ /* 0x100fe200078e0ac9 */
[----:B------:R-:W-:Y:S01]  /*9780*/  ISETP.GT.U32.AND P1, PT, R201, R154, PT ;  /* 0x0000009ac900720c */ /* 0x000fe20003f24070 */
[--C-:B------:R-:W-:Y:S01]  /*9790*/  @!P2 IMAD.IADD R153, R153, 0x1, -R201.reuse ;  /* 0x000000019999a824 */ /* 0x100fe200078e0ac9 */
[----:B------:R-:W-:Y:S01]  /*97a0*/  ISETP.GE.AND P2, PT, R155, RZ, PT ;  /* 0x000000ff9b00720c */ /* 0x000fe20003f46270 */
[----:B------:R-:W-:Y:S01]  /*97b0*/  @!P0 IMAD.IADD R151, R151, 0x1, -R201 ;  /* 0x0000000197978824 */ /* 0x000fe200078e0ac9 */
[----:B------:R-:W-:Y:S01]  /*97c0*/  ISETP.GE.AND P0, PT, R127, RZ, PT ;  /* 0x000000ff7f00720c */ /* 0x000fe20003f06270 */
[----:B------:R-:W-:-:S02]  /*97d0*/  IMAD R155, R201, R3, R126 ;  /* 0x00000003c99b7224 */ /* 0x000fc400078e027e */
[----:B------:R-:W-:Y:S02]  /*97e0*/  VIADD R157, R0, 0xd0 ;  /* 0x000000d0009d7836 */ /* 0x000fe40000000000 */
[----:B------:R-:W-:Y:S01]  /*97f0*/  @!P3 IMAD.IADD R150, R150, 0x1, -R201 ;  /* 0x000000019696b824 */ /* 0x000fe200078e0ac9 */
[----:B------:R-:W-:Y:S01]  /*9800*/  ISETP.GE.AND P3, PT, R156, RZ, PT ;  /* 0x000000ff9c00720c */ /* 0x000fe20003f66270 */
[----:B------:R-:W-:Y:S01]  /*9810*/  @!P4 IMAD.MOV R151, RZ, RZ, -R151 ;  /* 0x000000ffff97c224 */ /* 0x000fe200078e0a97 */
[C---:B------:R-:W-:Y:S01]  /*9820*/  ISETP.GT.U32.AND P4, PT, R201.reuse, R155, PT ;  /* 0x0000009bc900720c */ /* 0x040fe20003f84070 */
[----:B------:R-:W-:Y:S01]  /*9830*/  VIADD R127, R0, 0xd1 ;  /* 0x000000d1007f7836 */ /* 0x000fe20000000000 */
[----:B------:R-:W-:Y:S01]  /*9840*/  IABS R156, R157 ;  /* 0x0000009d009c7213 */ /* 0x000fe20000000000 */
[----:B------:R-:W-:Y:S01]  /*9850*/  @!P1 IMAD.IADD R154, R154, 0x1, -R201 ;  /* 0x000000019a9a9824 */ /* 0x000fe200078e0ac9 */
[----:B------:R-:W-:Y:S01]  /*9860*/  ISETP.GT.U32.AND P1, PT, R201, R153, PT ;  /* 0x00000099c900720c */ /* 0x000fe20003f24070 */
[----:B------:R-:W-:Y:S01]  /*9870*/  VIADD R161, R0, 0xd2 ;  /* 0x000000d200a17836 */ /* 0x000fe20000000000 */
[----:B------:R-:W-:Y:S01]  /*9880*/  IABS R126, R127 ;  /* 0x0000007f007e7213 */ /* 0x000fe20000000000 */
[----:B------:R-:W-:-:S03]  /*9890*/  IMAD.HI.U32 R3, R207, R156, RZ ;  /* 0x0000009ccf037227 */ /* 0x000fc600078e00ff */
[----:B------:R-:W-:Y:S01]  /*98a0*/  IABS R158, R161 ;  /* 0x000000a1009e7213 */ /* 0x000fe20000000000 */
[----:B------:R-:W-:Y:S02]  /*98b0*/  IMAD.MOV R3, RZ, RZ, -R3 ;  /* 0x000000ffff037224 */ /* 0x000fe400078e0a03 */
[----:B------:R-:W-:Y:S02]  /*98c0*/  @!P4 IMAD.IADD R155, R155, 0x1, -R201 ;  /* 0x000000019b9bc824 */ /* 0x000fe400078e0ac9 */
[----:B------:R-:W-:Y:S02]  /*98d0*/  IMAD R156, R201, R3, R156 ;  /* 0x00000003c99c7224 */ /* 0x000fe400078e029c */
[----:B------:R-:W-:Y:S01]  /*98e0*/  IMAD.HI.U32 R3, R207, R126, RZ ;  /* 0x0000007ecf037227 */ /* 0x000fe200078e00ff */
[----:B------:R-:W-:-:S03]  /*98f0*/  ISETP.GT.U32.AND P4, PT, R201, R155, PT ;  /* 0x0000009bc900720c */ /* 0x000fc60003f84070 */
[----:B------:R-:W-:Y:S01]  /*9900*/  @!P5 IMAD.MOV R150, RZ, RZ, -R150 ;  /* 0x000000ffff96d224 */ /* 0x000fe200078e0a96 */
[----:B------:R-:W-:Y:S01]  /*9910*/  ISETP.GT.U32.AND P5, PT, R201, R154, PT ;  /* 0x0000009ac900720c */ /* 0x000fe20003fa4070 */
[----:B------:R-:W-:Y:S01]  /*9920*/  @!P6 IMAD.MOV R152, RZ, RZ, -R152 ;  /* 0x000000ffff98e224 */ /* 0x000fe200078e0a98 */
[----:B------:R-:W-:Y:S01]  /*9930*/  ISETP.GE.AND P6, PT, R157, RZ, PT ;  /* 0x000000ff9d00720c */ /* 0x000fe20003fc6270 */
[----:B------:R-:W-:-:S04]  /*9940*/  IMAD.HI.U32 R4, R207, R158, RZ ;  /* 0x0000009ecf047227 */ /* 0x000fc800078e00ff */
[----:B------:R-:W-:Y:S02]  /*9950*/  IMAD.MOV R157, RZ, RZ, -R3 ;  /* 0x000000ffff9d7224 */ /* 0x000fe400078e0a03 */
[----:B------:R-:W-:Y:S01]  /*9960*/  @!P1 IMAD.IADD R153, R153, 0x1, -R201 ;  /* 0x0000000199999824 */ /* 0x000fe200078e0ac9 */
[C---:B------:R-:W-:Y:S01]  /*9970*/  ISETP.GT.U32.AND P1, PT, R201.reuse, R156, PT ;  /* 0x0000009cc900720c */ /* 0x040fe20003f24070 */
[----:B------:R-:W-:Y:S02]  /*9980*/  IMAD.MOV R4, RZ, RZ, -R4 ;  /* 0x000000ffff047224 */ /* 0x000fe400078e0a04 */
[C---:B------:R-:W-:Y:S02]  /*9990*/  IMAD R157, R201.reuse, R157, R126 ;  /* 0x0000009dc99d7224 */ /* 0x040fe400078e027e */
[----:B------:R-:W-:Y:S02]  /*99a0*/  VIADD R162, R0, 0xd3 ;  /* 0x000000d300a27836 */ /* 0x000fe40000000000 */
[----:B------:R-:W-:-:S02]  /*99b0*/  IMAD R158, R201, R4, R158 ;  /* 0x00000004c99e7224 */ /* 0x000fc400078e029e */
[----:B------:R-:W-:Y:S01]  /*99c0*/  @!P3 IMAD.MOV R153, RZ, RZ, -R153 ;  /* 0x000000ffff99b224 */ /* 0x000fe200078e0a99 */
[----:B------:R-:W-:Y:S01]  /*99d0*/  ISETP.GT.U32.AND P3, PT, R201, R157, PT ;  /* 0x0000009dc900720c */ /* 0x000fe20003f64070 */
[--C-:B------:R-:W-:Y:S01]  /*99e0*/  @!P5 IMAD.IADD R154, R154, 0x1, -R201.reuse ;  /* 0x000000019a9ad824 */ /* 0x100fe200078e0ac9 */
[----:B------:R-:W-:Y:S01]  /*99f0*/  IABS R160, R162 ;  /* 0x000000a200a07213 */ /* 0x000fe20000000000 */
[----:B------:R-:W-:Y:S01]  /*9a00*/  @!P4 IMAD.IADD R155, R155, 0x1, -R201 ;  /* 0x000000019b9bc824 */ /* 0x000fe200078e0ac9 */
[----:B------:R-:W-:Y:S01]  /*9a10*/  ISETP.GE.AND P5, PT, R127, RZ, PT ;  /* 0x000000ff7f00720c */ /* 0x000fe20003fa6270 */
[----:B------:R-:W-:Y:S01]  /*9a20*/  VIADD R127, R0, 0xd4 ;  /* 0x000000d4007f7836 */ /* 0x000fe20000000000 */
[----:B------:R-:W-:Y:S01]  /*9a30*/  ISETP.GT.U32.AND P4, PT, R201, R158, PT ;  /* 0x0000009ec900720c */ /* 0x000fe20003f84070 */
[----:B------:R-:W-:-:S03]  /*9a40*/  IMAD.HI.U32 R3, R207, R160, RZ ;  /* 0x000000a0cf037227 */ /* 0x000fc600078e00ff */
[----:B------:R-:W-:Y:S01]  /*9a50*/  IABS R4, R127 ;  /* 0x0000007f00047213 */ /* 0x000fe20000000000 */
[----:B------:R-:W-:Y:S02]  /*9a60*/  @!P1 IMAD.IADD R156, R156, 0x1, -R201 ;  /* 0x000000019c9c9824 */ /* 0x000fe400078e0ac9 */
[----:B------:R-:W-:Y:S02]  /*9a70*/  IMAD.MOV R3, RZ, RZ, -R3 ;  /* 0x000000ffff037224 */ /* 0x000fe400078e0a03 */
[--C-:B------:R-:W-:Y:S01]  /*9a80*/  @!P3 IMAD.IADD R157, R157, 0x1, -R201.reuse ;  /* 0x000000019d9db824 */ /* 0x100fe200078e0ac9 */
[C---:B------:R-:W-:Y:S01]  /*9a90*/  ISETP.GT.U32.AND P1, PT, R201.reuse, R156, PT ;  /* 0x0000009cc900720c */ /* 0x040fe20003f24070 */
[----:B------:R-:W-:Y:S01]  /*9aa0*/  IMAD R159, R201, R3, R160 ;  /* 0x00000003c99f7224 */ /* 0x000fe200078e02a0 */
[----:B------:R-:W-:Y:S01]  /*9ab0*/  ISETP.GE.AND P3, PT, R127, RZ, PT ;  /* 0x000000ff7f00720c */ /* 0x000fe20003f66270 */
[----:B------:R-:W-:Y:S02]  /*9ac0*/  IMAD.MOV.U32 R160, RZ, RZ, R4 ;  /* 0x000000ffffa07224 */ /* 0x000fe400078e0004 */
[----:B------:R-:W-:Y:S01]  /*9ad0*/  @!P4 IMAD.IADD R158, R158, 0x1, -R201 ;  /* 0x000000019e9ec824 */ /* 0x000fe200078e0ac9 */
[----:B------:R-:W-:Y:S01]  /*9ae0*/  ISETP.GT.U32.AND P4, PT, R201, R157, PT ;  /* 0x0000009dc900720c */ /* 0x000fe20003f84070 */
[----:B------:R-:W-:-:S02]  /*9af0*/  VIADD R163, R0, 0xd5 ;  /* 0x000000d500a37836 */ /* 0x000fc40000000000 */
[----:B------:R-:W-:-:S03]  /*9b00*/  IMAD.HI.U32 R3, R207, R160, RZ ;  /* 0x000000a0cf037227 */ /* 0x000fc600078e00ff */
[----:B------:R-:W-:Y:S01]  /*9b10*/  IABS R4, R163 ;  /* 0x000000a300047213 */ /* 0x000fe20000000000 */
[----:B------:R-:W-:Y:S02]  /*9b20*/  IMAD.MOV R3, RZ, RZ, -R3 ;  /* 0x000000ffff037224 */ /* 0x000fe400078e0a03 */
[----:B------:R-:W-:Y:S01]  /*9b30*/  @!P1 IMAD.IADD R156, R156, 0x1, -R201 ;  /* 0x000000019c9c9824 */ /* 0x000fe200078e0ac9 */
[----:B------:R-:W-:Y:S01]  /*9b40*/  ISETP.GE.AND P1, PT, R162, RZ, PT ;  /* 0x000000ffa200720c */ /* 0x000fe20003f26270 */
[----:B------:R-:W-:Y:S02]  /*9b50*/  IMAD R160, R201, R3, R160 ;  /* 0x00000003c9a07224 */ /* 0x000fe400078e02a0 */
[----:B------:R-:W-:Y:S02]  /*9b60*/  VIADD R127, R0, 0xd6 ;  /* 0x000000d6007f7836 */ /* 0x000fe40000000000 */
[----:B------:R-:W-:-:S03]  /*9b70*/  IMAD.HI.U32 R3, R207, R4, RZ ;  /* 0x00000004cf037227 */ /* 0x000fc600078e00ff */
[----:B------:R-:W-:Y:S01]  /*9b80*/  IABS R162, R127 ;  /* 0x0000007f00a27213 */ /* 0x000fe20000000000 */
[----:B------:R-:W-:Y:S01]  /*9b90*/  @!P6 IMAD.MOV R156, RZ, RZ, -R156 ;  /* 0x000000ffff9ce224 */ /* 0x000fe200078e0a9c */
[----:B------:R-:W-:Y:S01]  /*9ba0*/  ISETP.GT.U32.AND P6, PT, R201, R158, PT ;  /* 0x0000009ec900720c */ /* 0x000fe20003fc4070 */
[----:B------:R-:W-:Y:S01]  /*9bb0*/  @!P4 IMAD.IADD R157, R157, 0x1, -R201 ;  /* 0x000000019d9dc824 */ /* 0x000fe200078e0ac9 */
[C---:B------:R-:W-:Y:S01]  /*9bc0*/  ISETP.GT.U32.AND P4, PT, R201.reuse, R160, PT ;  /* 0x000000a0c900720c */ /* 0x040fe20003f84070 */
[----:B------:R-:W-:Y:S02]  /*9bd0*/  IMAD.MOV R3, RZ, RZ, -R3 ;  /* 0x000000ffff037224 */ /* 0x000fe400078e0a03 */
[----:B------:R-:W-:Y:S01]  /*9be0*/  @!P2 IMAD.MOV R155, RZ, RZ, -R155 ;  /* 0x000000ffff9ba224 */ /* 0x000fe200078e0a9b */
[----:B------:R-:W-:Y:S01]  /*9bf0*/  ISETP.GT.U32.AND P2, PT, R201, R159, PT ;  /* 0x0000009fc900720c */ /* 0x000fe20003f44070 */
[----:B------:R-:W-:Y:S01]  /*9c00*/  @!P0 IMAD.MOV R154, RZ, RZ, -R154 ;  /* 0x000000ffff9a8224 */ /* 0x000fe200078e0a9a */
[----:B------:R-:W-:Y:S01]  /*9c10*/  ISETP.GE.AND P0, PT, R161, RZ, PT ;  /* 0x000000ffa100720c */ /* 0x000fe20003f06270 */
[----:B------:R-:W-:-:S02]  /*9c20*/  IMAD R161, R201, R3, R4 ;  /* 0x00000003c9a17224 */ /* 0x000fc400078e0204 */
[----:B------:R-:W-:-:S04]  /*9c30*/  IMAD.HI.U32 R3, R207, R162, RZ ;  /* 0x000000a2cf037227 */ /* 0x000fc800078e00ff */
[----:B------:R-:W-:Y:S02]  /*9c40*/  IMAD.MOV R4, RZ, RZ, -R3 ;  /* 0x000000ffff047224 */ /* 0x000fe400078e0a03 */
[--C-:B------:R-:W-:Y:S01]  /*9c50*/  @!P6 IMAD.IADD R158, R158, 0x1, -R201.reuse ;  /* 0x000000019e9ee824 */ /* 0x100fe200078e0ac9 */
[----:B------:R-:W-:Y:S01]  /*9c60*/  ISETP.GT.U32.AND P6, PT, R201, R161, PT ;  /* 0x000000a1c900720c */ /* 0x000fe20003fc4070 */
[----:B------:R-:W-:Y:S02]  /*9c70*/  VIADD R167, R0, 0xd8 ;  /* 0x000000d800a77836 */ /* 0x000fe40000000000 */
[--C-:B------:R-:W-:Y:S01]  /*9c80*/  @!P4 IMAD.IADD R160, R160, 0x1, -R201.reuse ;  /* 0x00000001a0a0c824 */ /* 0x100fe200078e0ac9 */
[----:B------:R-:W-:Y:S01]  /*9c90*/  ISETP.GE.AND P4, PT, R127, RZ, PT ;  /* 0x000000ff7f00720c */ /* 0x000fe20003f86270 */
[----:B------:R-:W-:Y:S01]  /*9ca0*/  IMAD R162, R201, R4, R162 ;  /* 0x00000004c9a27224 */ /* 0x000fe200078e02a2 */
[----:B------:R-:W-:Y:S01]  /*9cb0*/  IABS R164, R167 ;  /* 0x000000a700a47213 */ /* 0x000fe20000000000 */
[----:B------:R-:W-:-:S02]  /*9cc0*/  @!P2 IMAD.IADD R159, R159, 0x1, -R201 ;  /* 0x000000019f9fa824 */ /* 0x000fc400078e0ac9 */
[----:B------:R-:W-:Y:S02]  /*9cd0*/  VIADD R165, R0, 0xd7 ;  /* 0x000000d700a57836 */ /* 0x000fe40000000000 */
[----:B------:R-:W-:Y:S01]  /*9ce0*/  @!P5 IMAD.MOV R157, RZ, RZ, -R157 ;  /* 0x000000ffff9dd224 */ /* 0x000fe200078e0a9d */
[C---:B------:R-:W-:Y:S01]  /*9cf0*/  ISETP.GT.U32.AND P5, PT, R201.reuse, R160, PT ;  /* 0x000000a0c900720c */ /* 0x040fe20003fa4070 */
[----:B------:R-:W-:Y:S01]  /*9d00*/  @!P0 IMAD.MOV R158, RZ, RZ, -R158 ;  /* 0x000000ffff9e8224 */ /* 0x000fe200078e0a9e */
[----:B------:R-:W-:Y:S01]  /*9d10*/  ISETP.GT.U32.AND P0, PT, R201, R162, PT ;  /* 0x000000a2c900720c */ /* 0x000fe20003f04070 */
[----:B------:R-:W-:Y:S01]  /*9d20*/  IMAD.HI.U32 R4, R207, R164, RZ ;  /* 0x000000a4cf047227 */ /* 0x000fe200078e00ff */
[----:B------:R-:W-:Y:S02]  /*9d30*/  ISETP.GT.U32.AND P2, PT, R201, R159, PT ;  /* 0x0000009fc900720c */ /* 0x000fe40003f44070 */
[----:B------:R-:W-:Y:S01]  /*9d40*/  IABS R126, R165 ;  /* 0x000000a5007e7213 */ /* 0x000fe20000000000 */
[----:B------:R-:W-:-:S02]  /*9d50*/  @!P6 IMAD.IADD R161, R161, 0x1, -R201 ;  /* 0x00000001a1a1e824 */ /* 0x000fc400078e0ac9 */
[----:B------:R-:W-:Y:S02]  /*9d60*/  IMAD.MOV R4, RZ, RZ, -R4 ;  /* 0x000000ffff047224 */ /* 0x000fe400078e0a04 */
[----:B------:R-:W-:Y:S01]  /*9d70*/  IMAD.HI.U32 R3, R207, R126, RZ ;  /* 0x0000007ecf037227 */ /* 0x000fe200078e00ff */
[----:B------:R-:W-:-:S03]  /*9d80*/  ISETP.GT.U32.AND P6, PT, R201, R161, PT ;  /* 0x000000a1c900720c */ /* 0x000fc60003fc4070 */
[----:B------:R-:W-:Y:S02]  /*9d90*/  IMAD R164, R201, R4, R164 ;  /* 0x00000004c9a47224 */ /* 0x000fe400078e02a4 */
[----:B------:R-:W-:Y:S02]  /*9da0*/  IMAD.MOV R3, RZ, RZ, -R3 ;  /* 0x000000ffff037224 */ /* 0x000fe400078e0a03 */
[----:B------:R-:W-:Y:S02]  /*9db0*/  VIADD R4, R0, 0xd9 ;  /* 0x000000d900047836 */ /* 0x000fe40000000000 */
[--C-:B------:R-:W-:Y:S02]  /*9dc0*/  @!P5 IMAD.IADD R160, R160, 0x1, -R201.reuse ;  /* 0x00000001a0a0d824 */ /* 0x100fe400078e0ac9 */
[--C-:B------:R-:W-:Y:S01]  /*9dd0*/  @!P0 IMAD.IADD R162, R162, 0x1, -R201.reuse ;  /* 0x00000001a2a28824 */ /* 0x100fe200078e0ac9 */
[----:B------:R-:W-:Y:S01]  /*9de0*/  ISETP.GE.AND P0, PT, R167, RZ, PT ;  /* 0x000000ffa700720c */ /* 0x000fe20003f06270 */
[--C-:B------:R-:W-:Y:S01]  /*9df0*/  @!P2 IMAD.IADD R159, R159, 0x1, -R201.reuse ;  /* 0x000000019f9fa824 */ /* 0x100fe200078e0ac9 */
[----:B------:R-:W-:Y:S01]  /*9e00*/  ISETP.GE.AND P2, PT, R163, RZ, PT ;  /* 0x000000ffa300720c */ /* 0x000fe20003f46270 */
[C---:B------:R-:W-:Y:S01]  /*9e10*/  IMAD R163, R201.reuse, R3, R126 ;  /* 0x00000003c9a37224 */ /* 0x040fe200078e027e */
[----:B------:R-:W-:Y:S01]  /*9e20*/  IABS R126, R4 ;  /* 0x00000004007e7213 */ /* 0x000fe20000000000 */
[----:B------:R-:W-:Y:S01]  /*9e30*/  @!P3 IMAD.MOV R160, RZ, RZ, -R160 ;  /* 0x000000ffffa0b224 */ /* 0x000fe200078e0aa0 */
[----:B------:R-:W-:Y:S01]  /*9e40*/  ISETP.GT.U32.AND P3, PT, R201, R162, PT ;  /* 0x000000a2c900720c */ /* 0x000fe20003f64070 */
[----:B------:R-:W-:Y:S01]  /*9e50*/  @!P6 IMAD.IADD R161, R161, 0x1, -R201 ;  /* 0x00000001a1a1e824 */ /* 0x000fe200078e0ac9 */
[----:B------:R-:W-:Y:S01]  /*9e60*/  ISETP.GT.U32.AND P5, PT, R201, R163, PT ;  /* 0x000000a3c900720c */ /* 0x000fe20003fa4070 */
[----:B------:R-:W-:Y:S01]  /*9e70*/  IMAD.HI.U32 R3, R207, R126, RZ ;  /* 0x0000007ecf037227 */ /* 0x000fe200078e00ff */
[----:B------:R-:W-:-:S03]  /*9e80*/  ISETP.GT.U32.AND P6, PT, R201, R164, PT ;  /* 0x000000a4c900720c */ /* 0x000fc60003fc4070 */
[----:B------:R-:W-:Y:S02]  /*9e90*/  IMAD.MOV R3, RZ, RZ, -R3 ;  /* 0x000000ffff037224 */ /* 0x000fe400078e0a03 */
[----:B------:R-:W-:Y:S01]  /*9ea0*/  @!P1 IMAD.MOV R159, RZ, RZ, -R159 ;  /* 0x000000ffff9f9224 */ /* 0x000fe200078e0a9f */
[----:B------:R-:W-:Y:S01]  /*9eb0*/  ISETP.GE.AND P1, PT, R165, RZ, PT ;  /* 0x000000ffa500720c */ /* 0x000fe20003f26270 */
[----:B------:R-:W-:Y:S02]  /*9ec0*/  VIADD R127, R0, 0xda ;  /* 0x000000da007f7836 */ /* 0x000fe40000000000 */
[--C-:B------:R-:W-:Y:S02]  /*9ed0*/  @!P3 IMAD.IADD R162, R162, 0x1, -R201.reuse ;  /* 0x00000001a2a2b824 */ /* 0x100fe400078e0ac9 */
[----:B------:R-:W-:Y:S01]  /*9ee0*/  IMAD R165, R201, R3, R126 ;  /* 0x00000003c9a57224 */ /* 0x000fe200078e027e */
[----:B------:R-:W-:Y:S01]  /*9ef0*/  IABS R166, R127 ;  /* 0x0000007f00a67213 */ /* 0x000fe20000000000 */
[----:B------:R-:W-:Y:S01]  /*9f00*/  @!P4 IMAD.MOV R162, RZ, RZ, -R162 ;  /* 0x000000ffffa2c224 */ /* 0x000fe200078e0aa2 */
[----:B------:R-:W-:Y:S01]  /*9f10*/  ISETP.GE.AND P3, PT, R127, RZ, PT ;  /* 0x000000ff7f00720c */ /* 0x000fe20003f66270 */
[--C-:B------:R-:W-:Y:S01]  /*9f20*/  @!P5 IMAD.IADD R163, R163, 0x1, -R201.reuse ;  /* 0x00000001a3a3d824 */ /* 0x100fe200078e0ac9 */
[----:B------:R-:W-:Y:S01]  /*9f30*/  ISETP.GT.U32.AND P4, PT, R201, R165, PT ;  /* 0x000000a5c900720c */ /* 0x000fe20003f84070 */
[----:B------:R-:W-:Y:S01]  /*9f40*/  @!P6 IMAD.IADD R164, R164, 0x1, -R201 ;  /* 0x00000001a4a4e824 */ /* 0x000fe200078e0ac9 */
[----:B------:R-:W-:Y:S01]  /*9f50*/  ISETP.GE.AND P5, PT, R4, RZ, PT ;  /* 0x000000ff0400720c */ /* 0x000fe20003fa6270 */
[----:B------:R-:W-:-:S03]  /*9f60*/  IMAD.HI.U32 R4, R207, R166, RZ ;  /* 0x000000a6cf047227 */ /* 0x000fc600078e00ff */
[C---:B------:R-:W-:Y:S01]  /*9f70*/  ISETP.GT.U32.AND P6, PT, R201.reuse, R164, PT ;  /* 0x000000a4c900720c */ /* 0x040fe20003fc4070 */
[----:B------:R-:W-:Y:S02]  /*9f80*/  IMAD.MOV R4, RZ, RZ, -R4 ;  /* 0x000000ffff047224 */ /* 0x000fe400078e0a04 */
[----:B------:R-:W-:Y:S01]  /*9f90*/  @!P2 IMAD.MOV R161, RZ, RZ, -R161 ;  /* 0x000000ffffa1a224 */ /* 0x000fe200078e0aa1 */
[C---:B------:R-:W-:Y:S01]  /*9fa0*/  ISETP.GT.U32.AND P2, PT, R201.reuse, R163, PT ;  /* 0x000000a3c900720c */ /* 0x040fe20003f44070 */
[----:B------:R-:W-:Y:S02]  /*9fb0*/  IMAD R166, R201, R4, R166 ;  /* 0x00000004c9a67224 */ /* 0x000fe400078e02a6 */
[C---:B------:R-:W-:Y:S02]  /*9fc0*/  VIADD R4, R0.reuse, 0xdc ;  /* 0x000000dc00047836 */ /* 0x040fe40000000000 */
[--C-:B------:R-:W-:Y:S02]  /*9fd0*/  @!P4 IMAD.IADD R165, R165, 0x1, -R201.reuse ;  /* 0x00000001a5a5c824 */ /* 0x100fe400078e0ac9 */
[----:B------:R-:W-:Y:S01]  /*9fe0*/  VIADD R3, R0, 0xdb ;  /* 0x000000db00037836 */ /* 0x000fe20000000000 */
[----:B------:R-:W-:Y:S01]  /*9ff0*/  IABS R168, R4 ;  /* 0x0000000400a87213 */ /* 0x000fe20000000000 */
[----:B------:R-:W-:Y:S01]  /*a000*/  @!P6 IMAD.IADD R164, R164, 0x1, -R201 ;  /* 0x00000001a4a4e824 */ /* 0x000fe200078e0ac9 */
[----:B------:R-:W-:Y:S01]  /*a010*/  ISETP.GT.U32.AND P4, PT, R201, R165, PT ;  /* 0x000000a5c900720c */ /* 0x000fe20003f84070 */
[----:B------:R-:W-:Y:S01]  /*a020*/  VIADD R167, R0, 0xdd ;  /* 0x000000dd00a77836 */ /* 0x000fe20000000000 */
[----:B------:R-:W-:Y:S01]  /*a030*/  ISETP.GE.AND P6, PT, R4, RZ, PT ;  /* 0x000000ff0400720c */ /* 0x000fe20003fc6270 */
[----:B------:R-:W-:Y:S01]  /*a040*/  IMAD.HI.U32 R4, R207, R168, RZ ;  /* 0x000000a8cf047227 */ /* 0x000fe200078e00ff */
[----:B------:R-:W-:-:S02]  /*a050*/  IABS R126, R3 ;  /* 0x00000003007e7213 */ /* 0x000fc40000000000 */
[----:B------:R-:W-:Y:S01]  /*a060*/  IABS R170, R167 ;  /* 0x000000a700aa7213 */ /* 0x000fe20000000000 */
[----:B------:R-:W-:Y:S02]  /*a070*/  IMAD.MOV R4, RZ, RZ, -R4 ;  /* 0x000000ffff047224 */ /* 0x000fe400078e0a04 */
[----:B------:R-:W-:Y:S01]  /*a080*/  @!P2 IMAD.IADD R163, R163, 0x1, -R201 ;  /* 0x00000001a3a3a824 */ /* 0x000fe200078e0ac9 */
[----:B------:R-:W-:Y:S01]  /*a090*/  ISETP.GE.AND P2, PT, R3, RZ, PT ;  /* 0x000000ff0300720c */ /* 0x000fe20003f46270 */
[----:B------:R-:W-:Y:S02]  /*a0a0*/  VIADD R127, R0, 0xde ;  /* 0x000000de007f7836 */ /* 0x000fe40000000000 */
[----:B------:R-:W-:-:S03]  /*a0b0*/  IMAD.HI.U32 R3, R207, R126, RZ ;  /* 0x0000007ecf037227 */ /* 0x000fc600078e00ff */
[----:B------:R-:W-:Y:S01]  /*a0c0*/  IABS R172, R127 ;  /* 0x0000007f00ac7213 */ /* 0x000fe20000000000 */
[----:B------:R-:W-:Y:S02]  /*a0d0*/  IMAD R168, R201, R4, R168 ;  /* 0x00000004c9a87224 */ /* 0x000fe400078e02a8 */
[----:B------:R-:W-:Y:S02]  /*a0e0*/  @!P4 IMAD.IADD R165, R165, 0x1, -R201 ;  /* 0x00000001a5a5c824 */ /* 0x000fe400078e0ac9 */
[----:B------:R-:W-:Y:S02]  /*a0f0*/  IMAD.MOV R3, RZ, RZ, -R3 ;  /* 0x000000ffff037224 */ /* 0x000fe400078e0a03 */
[----:B------:R-:W-:Y:S01]  /*a100*/  @!P5 IMAD.MOV R165, RZ, RZ, -R165 ;  /* 0x000000ffffa5d224 */ /* 0x000fe200078e0aa5 */
[----:B------:R-:W-:Y:S01]  /*a110*/  ISETP.GT.U32.AND P5, PT, R201, R168, PT ;  /* 0x000000a8c900720c */ /* 0x000fe20003fa4070 */
[----:B------:R-:W-:Y:S01]  /*a120*/  @!P0 IMAD.MOV R164, RZ, RZ, -R164 ;  /* 0x000000ffffa48224 */ /* 0x000fe200078e0aa4 */
[----:B------:R-:W-:Y:S01]  /*a130*/  ISETP.GE.AND P0, PT, R167, RZ, PT ;  /* 0x000000ffa700720c */ /* 0x000fe20003f06270 */
[----:B------:R-:W-:-:S02]  /*a140*/  IMAD R167, R201, R3, R126 ;  /* 0x00000003c9a77224 */ /* 0x000fc400078e027e */
[----:B------:R-:W-:-:S03]  /*a150*/  IMAD.HI.U32 R3, R207, R170, RZ ;  /* 0x000000aacf037227 */ /* 0x000fc600078e00ff */
[----:B------:R-:W-:Y:S01]  /*a160*/  ISETP.GT.U32.AND P4, PT, R201, R167, PT ;  /* 0x000000a7c900720c */ /* 0x000fe20003f84070 */
[----:B------:R-:W-:-:S04]  /*a170*/  IMAD.HI.U32 R4, R207, R172, RZ ;  /* 0x000000accf047227 */ /* 0x000fc800078e00ff */
[----:B------:R-:W-:Y:S01]  /*a180*/  @!P1 IMAD.MOV R163, RZ, RZ, -R163 ;  /* 0x000000ffffa39224 */ /* 0x000fe200078e0aa3 */
[C---:B------:R-:W-:Y:S01]  /*a190*/  ISETP.GT.U32.AND P1, PT, R201.reuse, R166, PT ;  /* 0x000000a6c900720c */ /* 0x040fe20003f24070 */
[----:B------:R-:W-:Y:S02]  /*a1a0*/  IMAD.MOV R3, RZ, RZ, -R3 ;  /* 0x000000ffff037224 */ /* 0x000fe400078e0a03 */
[----:B------:R-:W-:Y:S02]  /*a1b0*/  IMAD.MOV R4, RZ, RZ, -R4 ;  /* 0x000000ffff047224 */ /* 0x000fe400078e0a04 */
[----:B------:R-:W-:Y:S02]  /*a1c0*/  VIADD R173, R0, 0xdf ;  /* 0x000000df00ad7836 */ /* 0x000fe40000000000 */
[C---:B------:R-:W-:Y:S02]  /*a1d0*/  IMAD R169, R201.reuse, R3, R170 ;  /* 0x00000003c9a97224 */ /* 0x040fe400078e02aa */
[----:B------:R-:W-:Y:S01]  /*a1e0*/  IMAD R170, R201, R4, R172 ;  /* 0x00000004c9aa7224 */ /* 0x000fe200078e02ac */
[----:B------:R-:W-:Y:S01]  /*a1f0*/  IABS R4, R173 ;  /* 0x000000ad00047213 */ /* 0x000fe20000000000 */
[----:B------:R-:W-:-:S02]  /*a200*/  @!P5 IMAD.IADD R168, R168, 0x1, -R201 ;  /* 0x00000001a8a8d824 */ /* 0x000fc400078e0ac9 */
[----:B------:R-:W-:Y:S02]  /*a210*/  @!P1 IMAD.IADD R166, R166, 0x1, -R201 ;  /* 0x00000001a6a69824 */ /* 0x000fe400078e0ac9 */
[----:B------:R-:W-:Y:S01]  /*a220*/  IMAD.HI.U32 R3, R207, R4, RZ ;  /* 0x00000004cf037227 */ /* 0x000fe200078e00ff */
[C---:B------:R-:W-:Y:S02]  /*a230*/  ISETP.GT.U32.AND P5, PT, R201.reuse, R168, PT ;  /* 0x000000a8c900720c */ /* 0x040fe40003fa4070 */
[----:B------:R-:W-:Y:S01]  /*a240*/  ISETP.GT.U32.AND P1, PT, R201, R166, PT ;  /* 0x000000a6c900720c */ /* 0x000fe20003f24070 */
[----:B------:R-:W-:Y:S02]  /*a250*/  IMAD.MOV R3, RZ, RZ, -R3 ;  /* 0x000000ffff037224 */ /* 0x000fe400078e0a03 */
[----:B------:R-:W-:Y:S02]  /*a260*/  @!P4 IMAD.IADD R167, R167, 0x1, -R201 ;  /* 0x00000001a7a7c824 */ /* 0x000fe400078e0ac9 */
[----:B------:R-:W-:-:S02]  /*a270*/  IMAD R171, R201, R3, R4 ;  /* 0x00000003c9ab7224 */ /* 0x000fc400078e0204 */
[C---:B------:R-:W-:Y:S01]  /*a280*/  VIADD R175, R0.reuse, 0xe1 ;  /* 0x000000e100af7836 */ /* 0x040fe20000000000 */
[C---:B------:R-:W-:Y:S01]  /*a290*/  ISETP.GT.U32.AND P4, PT, R201.reuse, R167, PT ;  /* 0x000000a7c900720c */ /* 0x040fe20003f84070 */
[----:B------:R-:W-:Y:S02]  /*a2a0*/  VIADD R174, R0, 0xe0 ;  /* 0x000000e000ae7836 */ /* 0x000fe40000000000 */
[--C-:B------:R-:W-:Y:S01]  /*a2b0*/  @!P5 IMAD.IADD R168, R168, 0x1, -R201.reuse ;  /* 0x00000001a8a8d824 */ /* 0x100fe200078e0ac9 */
[C---:B------:R-:W-:Y:S01]  /*a2c0*/  ISETP.GT.U32.AND P5, PT, R201.reuse, R171, PT ;  /* 0x000000abc900720c */ /* 0x040fe20003fa4070 */
[----:B------:R-:W-:Y:S01]  /*a2d0*/  @!P1 IMAD.IADD R166, R166, 0x1, -R201 ;  /* 0x00000001a6a69824 */ /* 0x000fe200078e0ac9 */
[C---:B------:R-:W-:Y:S01]  /*a2e0*/  ISETP.GT.U32.AND P1, PT, R201.reuse, R169, PT ;  /* 0x000000a9c900720c */ /* 0x040fe20003f24070 */
[----:B------:R-:W-:Y:S01]  /*a2f0*/  @!P6 IMAD.MOV R168, RZ, RZ, -R168 ;  /* 0x000000ffffa8e224 */ /* 0x000fe200078e0aa8 */
        /* <DEDUP_REMOVED lines=8> */
[--C-:B------:R-:W-:Y:S02]  /*a380*/  @!P5 IMAD.IADD R171, R171, 0x1, -R201.reuse ;  /* 0x00000001ababd824 */ /* 0x100fe400078e0ac9 */
[--C-:B------:R-:W-:Y:S02]  /*a390*/  @!P1 IMAD.IADD R169, R169, 0x1, -R201.reuse ;  /* 0x00000001a9a99824 */ /* 0x100fe400078e0ac9 */
[----:B------:R-:W-:Y:S01]  /*a3a0*/  IMAD.MOV R4, RZ, RZ, -R4 ;  /* 0x000000ffff047224 */ /* 0x000fe200078e0a04 */
[----:B------:R-:W-:Y:S01]  /*a3b0*/  ISETP.GT.U32.AND P5, PT, R201, R171, PT ;  /* 0x000000abc900720c */ /* 0x000fe20003fa4070 */
[--C-:B------:R-:W-:Y:S01]  /*a3c0*/  @!P3 IMAD.IADD R170, R170, 0x1, -R201.reuse ;  /* 0x00000001aaaab824 */ /* 0x100fe200078e0ac9 */
[----:B------:R-:W-:Y:S01]  /*a3d0*/  ISETP.GE.AND P3, PT, R173, RZ, PT ;  /* 0x000000ffad00720c */ /* 0x000fe20003f66270 */
[----:B------:R-:W-:Y:S01]  /*a3e0*/  @!P4 IMAD.IADD R167, R167, 0x1, -R201 ;  /* 0x00000001a7a7c824 */ /* 0x000fe200078e0ac9 */
[----:B------:R-:W-:Y:S01]  /*a3f0*/  ISETP.GT.U32.AND P1, PT, R201, R169, PT ;  /* 0x000000a9c900720c */ /* 0x000fe20003f24070 */
[----:B------:R-:W-:Y:S01]  /*a400*/  IMAD.HI.U32 R3, R207, R172, RZ ;  /* 0x000000accf037227 */ /* 0x000fe200078e00ff */
[----:B------:R-:W-:-:S03]  /*a410*/  ISETP.GE.AND P4, PT, R127, RZ, PT ;  /* 0x000000ff7f00720c */ /* 0x000fc60003f86270 */
[C---:B------:R-:W-:Y:S02]  /*a420*/  IMAD R173, R201.reuse, R4, R126 ;  /* 0x00000004c9ad7224 */ /* 0x040fe400078e027e */
[----:B------:R-:W-:Y:S01]  /*a430*/  @!P2 IMAD.MOV R167, RZ, RZ, -R167 ;  /* 0x000000ffffa7a224 */ /* 0x000fe200078e0aa7 */
[----:B------:R-:W-:Y:S01]  /*a440*/  ISETP.GT.U32.AND P2, PT, R201, R170, PT ;  /* 0x000000aac900720c */ /* 0x000fe20003f44070 */
[----:B------:R-:W-:Y:S01]  /*a450*/  IMAD.MOV R3, RZ, RZ, -R3 ;  /* 0x000000ffff037224 */ /* 0x000fe200078e0a03 */
[----:B------:R-:W2:Y:S01]  /*a460*/  LDC.64 R126, c[0x0][0x238] ;  /* 0x00008e00ff7e7b82 */ /* 0x000ea20000000a00 */
[----:B------:R-:W-:Y:S01]  /*a470*/  @!P5 IMAD.IADD R171, R171, 0x1, -R201 ;  /* 0x00000001ababd824 */ /* 0x000fe200078e0ac9 */
[C---:B------:R-:W-:Y:S01]  /*a480*/  ISETP.GT.U32.AND P5, PT, R201.reuse, R173, PT ;  /* 0x000000adc900720c */ /* 0x040fe20003fa4070 */
[----:B------:R-:W-:Y:S02]  /*a490*/  IMAD R172, R201, R3, R172 ;  /* 0x00000003c9ac7224 */ /* 0x000fe400078e02ac */
[----:B------:R-:W-:-:S02]  /*a4a0*/  VIADD R3, R0, 0xe2 ;  /* 0x000000e200037836 */ /* 0x000fc40000000000 */
[----:B------:R-:W-:Y:S01]  /*a4b0*/  @!P1 IMAD.IADD R169, R169, 0x1, -R201 ;  /* 0x00000001a9a99824 */ /* 0x000fe200078e0ac9 */
[----:B------:R-:W-:Y:S01]  /*a4c0*/  ISETP.GE.AND P1, PT, R175, RZ, PT ;  /* 0x000000ffaf00720c */ /* 0x000fe20003f26270 */
[----:B------:R-:W-:Y:S01]  /*a4d0*/  VIADD R4, R0, 0xe3 ;  /* 0x000000e300047836 */ /* 0x000fe20000000000 */
[----:B------:R-:W-:Y:S01]  /*a4e0*/  IABS R174, R3 ;  /* 0x0000000300ae7213 */ /* 0x000fe20000000000 */
[----:B------:R-:W-:Y:S01]  /*a4f0*/  @!P0 IMAD.MOV R169, RZ, RZ, -R169 ;  /* 0x000000ffffa98224 */ /* 0x000fe200078e0aa9 */
[----:B------:R-:W-:Y:S01]  /*a500*/  ISETP.GE.AND P0, PT, R3, RZ, PT ;  /* 0x000000ff0300720c */ /* 0x000fe20003f06270 */
[--C-:B------:R-:W-:Y:S01]  /*a510*/  @!P2 IMAD.IADD R170, R170, 0x1, -R201.reuse ;  /* 0x00000001aaaaa824 */ /* 0x100fe200078e0ac9 */
[----:B------:R-:W-:Y:S01]  /*a520*/  ISETP.GT.U32.AND P2, PT, R201, R172, PT ;  /* 0x000000acc900720c */ /* 0x000fe20003f44070 */
[----:B------:R-:W-:Y:S01]  /*a530*/  @!P5 IMAD.IADD R173, R173, 0x1, -R201 ;  /* 0x00000001adadd824 */ /* 0x000fe200078e0ac9 */
[----:B------:R-:W-:Y:S01]  /*a540*/  IABS R176, R4 ;  /* 0x0000000400b07213 */ /* 0x000fe20000000000 */
[----:B------:R-:W-:-:S03]  /*a550*/  IMAD.HI.U32 R3, R207, R174, RZ ;  /* 0x000000aecf037227 */ /* 0x000fc600078e00ff */
[----:B------:R-:W-:Y:S01]  /*a560*/  ISETP.GT.U32.AND P5, PT, R201, R173, PT ;  /* 0x000000adc900720c */ /* 0x000fe20003fa4070 */
[----:B------:R-:W-:Y:S02]  /*a570*/  IMAD.MOV R175, RZ, RZ, -R3 ;  /* 0x000000ffffaf7224 */ /* 0x000fe400078e0a03 */
[----:B------:R-:W-:-:S04]  /*a580*/  IMAD.HI.U32 R3, R207, R176, RZ ;  /* 0x000000b0cf037227 */ /* 0x000fc800078e00ff */
[C---:B------:R-:W-:Y:S02]  /*a590*/  IMAD R174, R201.reuse, R175, R174 ;  /* 0x000000afc9ae7224 */ /* 0x040fe400078e02ae */
[----:B------:R-:W-:Y:S02]  /*a5a0*/  IMAD.MOV R175, RZ, RZ, -R3 ;  /* 0x000000ffffaf7224 */ /* 0x000fe400078e0a03 */
[--C-:B------:R-:W-:Y:S02]  /*a5b0*/  @!P2 IMAD.IADD R172, R172, 0x1, -R201.reuse ;  /* 0x00000001acaca824 */ /* 0x100fe400078e0ac9 */
[----:B------:R-:W-:Y:S02]  /*a5c0*/  IMAD R175, R201, R175, R176 ;  /* 0x000000afc9af7224 */ /* 0x000fe400078e02b0 */
[----:B------:R-:W-:Y:S01]  /*a5d0*/  @!P5 IMAD.IADD R173, R173, 0x1, -R201 ;  /* 0x00000001adadd824 */ /* 0x000fe200078e0ac9 */
[C---:B------:R-:W-:Y:S01]  /*a5e0*/  ISETP.GT.U32.AND P2, PT, R201.reuse, R172, PT ;  /* 0x000000acc900720c */ /* 0x040fe20003f44070 */
[----:B------:R-:W-:Y:S01]  /*a5f0*/  @!P3 IMAD.MOV R171, RZ, RZ, -R171 ;  /* 0x000000ffffabb224 */ /* 0x000fe200078e0aab */
[----:B------:R-:W-:Y:S01]  /*a600*/  ISETP.GT.U32.AND P5, PT, R201, R175, PT ;  /* 0x000000afc900720c */ /* 0x000fe20003fa4070 */
[----:B------:R-:W-:Y:S01]  /*a610*/  @!P4 IMAD.MOV R170, RZ, RZ, -R170 ;  /* 0x000000ffffaac224 */ /* 0x000fe200078e0aaa */
[----:B------:R-:W-:Y:S01]  /*a620*/  ISETP.GE.AND P3, PT, R177, RZ, PT ;  /* 0x000000ffb100720c */ /* 0x000fe20003f66270 */
[----:B------:R-:W-:Y:S01]  /*a630*/  VIADD R183, R0, 0xe6 ;  /* 0x000000e600b77836 */ /* 0x000fe20000000000 */
[----:B------:R-:W-:Y:S01]  /*a640*/  SHF.R.U32.HI R177, RZ, 0x6, R179 ;  /* 0x00000006ffb17819 */ /* 0x000fe200000116b3 */
[----:B------:R-:W-:Y:S01]  /*a650*/  @!P1 IMAD.MOV R173, RZ, RZ, -R173 ;  /* 0x000000ffffad9224 */ /* 0x000fe200078e0aad */
[----:B------:R-:W-:Y:S01]  /*a660*/  ISETP.GE.AND P4, PT, R4, RZ, PT ;  /* 0x000000ff0400720c */ /* 0x000fe20003f86270 */
[----:B------:R-:W-:Y:S01]  /*a670*/  IMAD.HI.U32 R4, R207, R178, RZ ;  /* 0x000000b2cf047227 */ /* 0x000fe200078e00ff */
[----:B------:R-:W-:-:S03]  /*a680*/  SGXT.U32 R3, R177, 0x1 ;  /* 0x00000001b103781a */ /* 0x000fc60000000000 */
[----:B------:R-:W-:Y:S02]  /*a690*/  VIADD R177, R0, 0xe5 ;  /* 0x000000e500b17836 */ /* 0x000fe40000000000 */
[----:B------:R-:W-:Y:S02]  /*a6a0*/  IMAD.MOV R4, RZ, RZ, -R4 ;  /* 0x000000ffff047224 */ /* 0x000fe400078e0a04 */
[--C-:B------:R-:W-:Y:S01]  /*a6b0*/  @!P2 IMAD.IADD R172, R172, 0x1, -R201.reuse ;  /* 0x00000001acaca824 */ /* 0x100fe200078e0ac9 */
[----:B------:R-:W-:Y:S01]  /*a6c0*/  IABS R182, R177 ;  /* 0x000000b100b67213 */ /* 0x000fe20000000000 */
[----:B------:R-:W-:Y:S01]  /*a6d0*/  @!P5 IMAD.IADD R175, R175, 0x1, -R201 ;  /* 0x00000001afafd824 */ /* 0x000fe200078e0ac9 */
[C---:B------:R-:W-:Y:S01]  /*a6e0*/  ISETP.GT.U32.AND P2, PT, R201.reuse, R174, PT ;  /* 0x000000aec900720c */ /* 0x040fe20003f44070 */
[----:B------:R-:W-:Y:S01]  /*a6f0*/  IMAD R176, R201, R4, R178 ;  /* 0x00000004c9b07224 */ /* 0x000fe200078e02b2 */
[----:B------:R-:W-:Y:S01]  /*a700*/  IABS R178, R183 ;  /* 0x000000b700b27213 */ /* 0x000fe20000000000 */
[----:B------:R-:W-:Y:S01]  /*a710*/  @!P6 IMAD.MOV R172, RZ, RZ, -R172 ;  /* 0x000000fffface224 */ /* 0x000fe200078e0aac */
[----:B------:R-:W-:Y:S01]  /*a720*/  ISETP.GE.AND P6, PT, R177, RZ, PT ;  /* 0x000000ffb100720c */ /* 0x000fe20003fc6270 */
[----:B------:R-:W-:Y:S01]  /*a730*/  IMAD.HI.U32 R177, R207, R182, RZ ;  /* 0x000000b6cfb17227 */ /* 0x000fe200078e00ff */
[----:B------:R-:W-:-:S02]  /*a740*/  ISETP.GT.U32.AND P5, PT, R201, R175, PT ;  /* 0x000000afc900720c */ /* 0x000fc40003fa4070 */
[----:B------:R-:W-:Y:S01]  /*a750*/  ISETP.GT.U32.AND P1, PT, R201, R176, PT ;  /* 0x000000b0c900720c */ /* 0x000fe20003f24070 */
[----:B------:R-:W-:Y:S02]  /*a760*/  IMAD.MOV R177, RZ, RZ, -R177 ;  /* 0x000000ffffb17224 */ /* 0x000fe400078e0ab1 */
[----:B------:R-:W-:-:S04]  /*a770*/  IMAD.HI.U32 R181, R207, R178, RZ ;  /* 0x000000b2cfb57227 */ /* 0x000fc800078e00ff */
[----:B------:R-:W-:Y:S02]  /*a780*/  IMAD R177, R201, R177, R182 ;  /* 0x000000b1c9b17224 */ /* 0x000fe400078e02b6 */
[----:B------:R-:W-:Y:S02]  /*a790*/  IMAD.MOV R181, RZ, RZ, -R181 ;  /* 0x000000ffffb57224 */ /* 0x000fe400078e0ab5 */
[--C-:B------:R-:W-:Y:S02]  /*a7a0*/  @!P2 IMAD.IADD R174, R174, 0x1, -R201.reuse ;  /* 0x00000001aeaea824 */ /* 0x100fe400078e0ac9 */
[--C-:B------:R-:W-:Y:S01]  /*a7b0*/  @!P5 IMAD.IADD R175, R175, 0x1, -R201.reuse ;  /* 0x00000001afafd824 */ /* 0x100fe200078e0ac9 */
[C---:B------:R-:W-:Y:S01]  /*a7c0*/  ISETP.GT.U32.AND P5, PT, R201.reuse, R177, PT ;  /* 0x000000b1c900720c */ /* 0x040fe20003fa4070 */
[----:B------:R-:W-:Y:S01]  /*a7d0*/  @!P1 IMAD.IADD R176, R176, 0x1, -R201 ;  /* 0x00000001b0b09824 */ /* 0x000fe200078e0ac9 */
[C---:B------:R-:W-:Y:S01]  /*a7e0*/  ISETP.GT.U32.AND P2, PT, R201.reuse, R174, PT ;  /* 0x000000aec900720c */ /* 0x040fe20003f44070 */
[----:B------:R-:W-:-:S02]  /*a7f0*/  IMAD R178, R201, R181, R178 ;  /* 0x000000b5c9b27224 */ /* 0x000fc400078e02b2 */
[C---:B------:R-:W-:Y:S01]  /*a800*/  VIADD R179, R0.reuse, 0xe7 ;  /* 0x000000e700b37836 */ /* 0x040fe20000000000 */
[C---:B------:R-:W-:Y:S01]  /*a810*/  ISETP.GT.U32.AND P1, PT, R201.reuse, R176, PT ;  /* 0x000000b0c900720c */ /* 0x040fe20003f24070 */
[----:B------:R-:W-:Y:S01]  /*a820*/  @!P4 IMAD.MOV R175, RZ, RZ, -R175 ;  /* 0x000000ffffafc224 */ /* 0x000fe200078e0aaf */
[----:B------:R-:W-:Y:S01]  /*a830*/  ISETP.GT.U32.AND P4, PT, R201, R178, PT ;  /* 0x000000b2c900720c */ /* 0x000fe20003f84070 */
[----:B------:R-:W-:Y:S01]  /*a840*/  VIADD R182, R0, 0xe8 ;  /* 0x000000e800b67836 */ /* 0x000fe20000000000 */
[----:B------:R-:W-:Y:S01]  /*a850*/  IABS R180, R179 ;  /* 0x000000b300b47213 */ /* 0x000fe20000000000 */
[----:B--2---:R-:W-:Y:S02]  /*a860*/  IMAD R4, R3, R126, RZ ;  /* 0x0000007e03047224 */ /* 0x004fe400078e02ff */
[--C-:B------:R-:W-:Y:S02]  /*a870*/  @!P5 IMAD.IADD R177, R177, 0x1, -R201.reuse ;  /* 0x00000001b1b1d824 */ /* 0x100fe400078e0ac9 */
[----:B------:R-:W-:Y:S01]  /*a880*/  IMAD.HI.U32 R181, R207, R180, RZ ;  /* 0x000000b4cfb57227 */ /* 0x000fe200078e00ff */
[----:B------:R-:W-:Y:S02]  /*a890*/  STL [R1+0xe20], R4 ;  /* 0x000e200401007387 */ /* 0x000fe40000100800 */
[----:B------:R-:W-:Y:S01]  /*a8a0*/  ISETP.GT.U32.AND P5, PT, R201, R177, PT ;  /* 0x000000b1c900720c */ /* 0x000fe20003fa4070 */
[----:B------:R-:W-:Y:S01]  /*a8b0*/  @!P2 IMAD.IADD R174, R174, 0x1, -R201 ;  /* 0x00000001aeaea824 */ /* 0x000fe200078e0ac9 */
[----:B------:R-:W-:Y:S01]  /*a8c0*/  ISETP.GE.AND P2, PT, R183, RZ, PT ;  /* 0x000000ffb700720c */ /* 0x000fe20003f46270 */
[----:B------:R-:W-:-:S02]  /*a8d0*/  IMAD.MOV R181, RZ, RZ, -R181 ;  /* 0x000000ffffb57224 */ /* 0x000fc400078e0ab5 */
[--C-:B------:R-:W-:Y:S01]  /*a8e0*/  @!P1 IMAD.IADD R176, R176, 0x1, -R201.reuse ;  /* 0x00000001b0b09824 */ /* 0x100fe200078e0ac9 */
[----:B------:R-:W-:Y:S01]  /*a8f0*/  ISETP.GE.AND P1, PT, R182, RZ, PT ;  /* 0x000000ffb600720c */ /* 0x000fe20003f26270 */
[----:B------:R-:W-:Y:S01]  /*a900*/  @!P4 IMAD.IADD R178, R178, 0x1, -R201 ;  /* 0x00000001b2b2c824 */ /* 0x000fe200078e0ac9 */
[----:B------:R-:W-:Y:S01]  /*a910*/  IABS R182, R182 ;  /* 0x000000b600b67213 */ /* 0x000fe20000000000 */
[----:B------:R-:W-:Y:S01]  /*a920*/  @!P0 IMAD.MOV R174, RZ, RZ, -R174 ;  /* 0x000000ffffae8224 */ /* 0x000fe200078e0aae */
[----:B------:R-:W-:Y:S01]  /*a930*/  ISETP.GE.AND P0, PT, R179, RZ, PT ;  /* 0x000000ffb300720c */ /* 0x000fe20003f06270 */
[C---:B------:R-:W-:Y:S01]  /*a940*/  IMAD R179, R201.reuse, R181, R180 ;  /* 0x000000b5c9b37224 */ /* 0x040fe200078e02b4 */
[----:B------:R-:W-:Y:S01]  /*a950*/  ISETP.GT.U32.AND P4, PT, R201, R178, PT ;  /* 0x000000b2c900720c */ /* 0x000fe20003f84070 */
[----:B------:R-:W-:Y:S02]  /*a960*/  VIADD R180, R0, 0xe9 ;  /* 0x000000e900b47836 */ /* 0x000fe40000000000 */
[----:B------:R-:W-:-:S03]  /*a970*/  IMAD.HI.U32 R183, R207, R182, RZ ;  /* 0x000000b6cfb77227 */ /* 0x000fc600078e00ff */
[----:B------:R-:W-:Y:S01]  /*a980*/  IABS R181, R180 ;  /* 0x000000b400b57213 */ /* 0x000fe20000000000 */
[----:B------:R-:W-:Y:S02]  /*a990*/  IMAD.MOV R183, RZ, RZ, -R183 ;  /* 0x000000ffffb77224 */ /* 0x000fe400078e0ab7 */
[----:B------:R-:W-:Y:S01]  /*a9a0*/  @!P3 IMAD.MOV R176, RZ, RZ, -R176 ;  /* 0x000000ffffb0b224 */ /* 0x000fe200078e0ab0 */
[----:B------:R-:W-:Y:S01]  /*a9b0*/  ISETP.GT.U32.AND P3, PT, R201, R179, PT ;  /* 0x000000b3c900720c */ /* 0x000fe20003f64070 */
[----:B------:R-:W-:Y:S01]  /*a9c0*/  @!P5 IMAD.IADD R177, R177, 0x1, -R201 ;  /* 0x00000001b1b1d824 */ /* 0x000fe200078e0ac9 */
[----:B------:R-:W-:Y:S01]  /*a9d0*/  ISETP.GE.AND P5, PT, R180, RZ, PT ;  /* 0x000000ffb400720c */ /* 0x000fe20003fa6270 */
[----:B------:R-:W-:-:S04]  /*a9e0*/  IMAD.HI.U32 R184, R207, R181, RZ ;  /* 0x000000b5cfb87227 */ /* 0x000fc800078e00ff */
[C---:B------:R-:W-:Y:S02]  /*a9f0*/  IMAD R180, R201.reuse, R183, R182 ;  /* 0x000000b7c9b47224 */ /* 0x040fe400078e02b6 */
[----:B------:R-:W-:Y:S02]  /*aa00*/  IMAD.MOV R184, RZ, RZ, -R184 ;  /* 0x000000ffffb87224 */ /* 0x000fe400078e0ab8 */
[----:B------:R-:W-:Y:S01]  /*aa10*/  @!P4 IMAD.IADD R178, R178, 0x1, -R201 ;  /* 0x00000001b2b2c824 */ /* 0x000fe200078e0ac9 */
[C---:B------:R-:W-:Y:S01]  /*aa20*/  ISETP.GT.U32.AND P4, PT, R201.reuse, R180, PT ;  /* 0x000000b4c900720c */ /* 0x040fe20003f84070 */
[----:B------:R-:W-:Y:S02]  /*aa30*/  IMAD R181, R201, R184, R181 ;  /* 0x000000b8c9b57224 */ /* 0x000fe400078e02b5 */
[----:B------:R-:W-:Y:S02]  /*aa40*/  @!P3 IMAD.IADD R179, R179, 0x1, -R201 ;  /* 0x00000001b3b3b824 */ /* 0x000fe400078e0ac9 */
[C---:B------:R-:W-:Y:S01]  /*aa50*/  VIADD R182, R0.reuse, 0xea ;  /* 0x000000ea00b67836 */ /* 0x040fe20000000000 */
[----:B------:R-:W-:Y:S01]  /*aa60*/  ISETP.GT.U32.AND P3, PT, R201, R181, PT ;  /* 0x000000b5c900720c */ /* 0x000fe20003f64070 */
[----:B------:R-:W-:-:S02]  /*aa70*/  VIADD R184, R0, 0xeb ;  /* 0x000000eb00b87836 */ /* 0x000fc40000000000 */
[----:B------:R-:W-:Y:S01]  /*aa80*/  @!P2 IMAD.MOV R178, RZ, RZ, -R178 ;  /* 0x000000ffffb2a224 */ /* 0x000fe200078e0ab2 */
[----:B------:R-:W-:Y:S01]  /*aa90*/  IABS R185, R182 ;  /* 0x000000b600b97213 */ /* 0x000fe20000000000 */
[----:B-1----:R-:W-:Y:S01]  /*aaa0*/  IMAD R2, R126, 0x2, R4 ;  /* 0x000000027e027824 */ /* 0x002fe200078e0204 */
[----:B------:R-:W-:Y:S01]  /*aab0*/  IABS R183, R184 ;  /* 0x000000b800b77213 */ /* 0x000fe20000000000 */
[--C-:B------:R-:W-:Y:S01]  /*aac0*/  @!P4 IMAD.IADD R180, R180, 0x1, -R201.reuse ;  /* 0x00000001b4b4c824 */ /* 0x100fe200078e0ac9 */
[----:B------:R-:W-:Y:S01]  /*aad0*/  ISETP.GE.AND P4, PT, R182, RZ, PT ;  /* 0x000000ffb600720c */ /* 0x000fe20003f86270 */
[----:B------:R-:W-:Y:S01]  /*aae0*/  IMAD.HI.U32 R186, R207, R185, RZ ;  /* 0x000000b9cfba7227 */ /* 0x000fe200078e00ff */
[----:B------:R1:W-:Y:S02]  /*aaf0*/  STL [R1+0x84], R2 ;  /* 0x0000840201007387 */ /* 0x0003e40000100800 */
[----:B------:R-:W-:Y:S01]  /*ab00*/  ISETP.GT.U32.AND P2, PT, R201, R180, PT ;  /* 0x000000b4c900720c */ /* 0x000fe20003f44070 */
[----:B------:R-:W-:-:S02]  /*ab10*/  @!P3 IMAD.IADD R181, R181, 0x1, -R201 ;  /* 0x00000001b5b5b824 */ /* 0x000fc400078e0ac9 */
[----:B------:R-:W-:Y:S02]  /*ab20*/  IMAD.MOV R182, RZ, RZ, -R186 ;  /* 0x000000ffffb67224 */ /* 0x000fe400078e0aba */
[----:B------:R-:W-:Y:S01]  /*ab30*/  @!P6 IMAD.MOV R177, RZ, RZ, -R177 ;  /* 0x000000ffffb1e224 */ /* 0x000fe200078e0ab1 */
[----:B------:R-:W-:Y:S01]  /*ab40*/  ISETP.GT.U32.AND P6, PT, R201, R179, PT ;  /* 0x000000b3c900720c */ /* 0x000fe20003fc4070 */
[----:B------:R-:W-:Y:S01]  /*ab50*/  IMAD.HI.U32 R187, R207, R183, RZ ;  /* 0x000000b7cfbb7227 */ /* 0x000fe200078e00ff */
[----:B------:R-:W-:-:S03]  /*ab60*/  ISETP.GT.U32.AND P3, PT, R201, R181, PT ;  /* 0x000000b5c900720c */ /* 0x000fc60003f64070 */
[----:B-1----:R-:W-:Y:S02]  /*ab70*/  IMAD R2, R126, 0x2, R2 ;  /* 0x000000027e027824 */ /* 0x002fe400078e0202 */
[C---:B------:R-:W-:Y:S02]  /*ab80*/  IMAD R182, R201.reuse, R182, R185 ;  /* 0x000000b6c9b67224 */ /* 0x040fe400078e02b9 */
[----:B------:R-:W-:Y:S01]  /*ab90*/  IMAD.MOV R186, RZ, RZ, -R187 ;  /* 0x000000ffffba7224 */ /* 0x000fe200078e0abb */
[----:B------:R1:W-:Y:S01]  /*aba0*/  STL [R1+0x80], R2 ;  /* 0x0000800201007387 */ /* 0x0003e20000100800 */
[----:B------:R-:W-:Y:S01]  /*abb0*/  @!P2 IMAD.IADD R180, R180, 0x1, -R201 ;  /* 0x00000001b4b4a824 */ /* 0x000fe200078e0ac9 */
[C---:B------:R-:W-:Y:S01]  /*abc0*/  ISETP.GT.U32.AND P2, PT, R201.reuse, R182, PT ;  /* 0x000000b6c900720c */ /* 0x040fe20003f44070 */
[----:B------:R-:W-:Y:S02]  /*abd0*/  IMAD R183, R201, R186, R183 ;  /* 0x000000bac9b77224 */ /* 0x000fe400078e02b7 */
[--C-:B------:R-:W-:Y:S01]  /*abe0*/  @!P6 IMAD.IADD R179, R179, 0x1, -R201.reuse ;  /* 0x00000001b3b3e824 */ /* 0x100fe200078e0ac9 */
[----:B------:R-:W-:Y:S01]  /*abf0*/  ISETP.GE.AND P6, PT, R184, RZ, PT ;  /* 0x000000ffb800720c */ /* 0x000fe20003fc6270 */
[----:B------:R-:W-:Y:S01]  /*ac00*/  @!P3 IMAD.IADD R181, R181, 0x1, -R201 ;  /* 0x00000001b5b5b824 */ /* 0x000fe200078e0ac9 */
[----:B------:R-:W-:Y:S01]  /*ac10*/  ISETP.GT.U32.AND P3, PT, R201, R183, PT ;  /* 0x000000b7c900720c */ /* 0x000fe20003f64070 */
[----:B------:R-:W-:-:S02]  /*ac20*/  VIADD R184, R0, 0xec ;  /* 0x000000ec00b87836 */ /* 0x000fc40000000000 */
[----:B-1----:R-:W-:Y:S02]  /*ac30*/  IMAD R2, R126, 0x2, R2 ;  /* 0x000000027e027824 */ /* 0x002fe400078e0202 */
[----:B------:R-:W-:Y:S01]  /*ac40*/  @!P0 IMAD.MOV R179, RZ, RZ, -R179 ;  /* 0x000000ffffb38224 */ /* 0x000fe200078e0ab3 */
[----:B------:R-:W-:Y:S01]  /*ac50*/  ISETP.GE.AND P0, PT, R184, RZ, PT ;  /* 0x000000ffb800720c */ /* 0x000fe20003f06270 */
[--C-:B------:R-:W-:Y:S01]  /*ac60*/  @!P2 IMAD.IADD R182, R182, 0x1, -R201.reuse ;  /* 0x00000001b6b6a824 */ /* 0x100fe200078e0ac9 */
[----:B------:R1:W-:Y:S01]  /*ac70*/  STL [R1+0x7c], R2 ;  /* 0x00007c0201007387 */ /* 0x0003e20000100800 */
        /* <DEDUP_REMOVED lines=9> */
[----:B-1----:R-:W-:Y:S02]  /*ad10*/  IMAD R2, R126, 0x2, R2 ;  /* 0x000000027e027824 */ /* 0x002fe400078e0202 */
[----:B------:R-:W-:Y:S02]  /*ad20*/  VIADD R185, R0, 0xee ;  /* 0x000000ee00b97836 */ /* 0x000fe40000000000 */
[----:B------:R-:W-:Y:S01]  /*ad30*/  IMAD.MOV R189, RZ, RZ, -R189 ;  /* 0x000000ffffbd7224 */ /* 0x000fe200078e0abd */
[----:B------:R1:W-:Y:S01]  /*ad40*/  STL [R1+0x9c], R2 ;  /* 0x00009c0201007387 */ /* 0x0003e20000100800 */
[----:B------:R-:W-:Y:S01]  /*ad50*/  IMAD.HI.U32 R188, R207, R186, RZ ;  /* 0x000000bacfbc7227 */ /* 0x000fe200078e00ff */
[----:B------:R-:W-:-:S03]  /*ad60*/  IABS R187, R185 ;  /* 0x000000b900bb7213 */ /* 0x000fc60000000000 */
[----:B------:R-:W-:Y:S02]  /*ad70*/  IMAD R184, R201, R189, R184 ;  /* 0x000000bdc9b87224 */ /* 0x000fe400078e02b8 */
[----:B------:R-:W-:Y:S02]  /*ad80*/  IMAD.MOV R188, RZ, RZ, -R188 ;  /* 0x000000ffffbc7224 */ /* 0x000fe400078e0abc */
[----:B------:R-:W-:Y:S01]  /*ad90*/  @!P5 IMAD.MOV R181, RZ, RZ, -R181 ;  /* 0x000000ffffb5d224 */ /* 0x000fe200078e0ab5 */
[----:B------:R-:W-:Y:S01]  /*ada0*/  ISETP.GE.AND P5, PT, R185, RZ, PT ;  /* 0x000000ffb900720c */ /* 0x000fe20003fa6270 */
[----:B-1----:R-:W-:Y:S02]  /*adb0*/  IMAD R2, R126, 0x2, R2 ;  /* 0x000000027e027824 */ /* 0x002fe400078e0202 */
[----:B------:R-:W-:Y:S01]  /*adc0*/  @!P2 IMAD.IADD R182, R182, 0x1, -R201 ;  /* 0x00000001b6b6a824 */ /* 0x000fe200078e0ac9 */
[C---:B------:R-:W-:Y:S01]  /*add0*/  ISETP.GT.U32.AND P2, PT, R201.reuse, R184, PT ;  /* 0x000000b8c900720c */ /* 0x040fe20003f44070 */
[----:B------:R-:W-:Y:S01]  /*ade0*/  IMAD R185, R201, R188, R186 ;  /* 0x000000bcc9b97224 */ /* 0x000fe200078e02ba */
[----:B------:R1:W-:Y:S01]  /*adf0*/  STL [R1+0x30], R2 ;  /* 0x0000300201007387 */ /* 0x0003e20000100800 */
[----:B------:R-:W-:-:S04]  /*ae00*/  IMAD.HI.U32 R188, R207, R187, RZ ;  /* 0x000000bbcfbc7227 */ /* 0x000fc800078e00ff */
[----:B------:R-:W-:Y:S02]  /*ae10*/  VIADD R186, R0, 0xef ;  /* 0x000000ef00ba7836 */ /* 0x000fe40000000000 */
[----:B------:R-:W-:Y:S02]  /*ae20*/  IMAD.MOV R188, RZ, RZ, -R188 ;  /* 0x000000ffffbc7224 */ /* 0x000fe400078e0abc */
[----:B------:R-:W-:Y:S01]  /*ae30*/  @!P3 IMAD.IADD R183, R183, 0x1, -R201 ;  /* 0x00000001b7b7b824 */ /* 0x000fe200078e0ac9 */
[----:B------:R-:W-:Y:S01]  /*ae40*/  ISETP.GE.AND P3, PT, R186, RZ, PT ;  /* 0x000000ffba00720c */ /* 0x000fe20003f66270 */
[----:B-1----:R-:W-:Y:S01]  /*ae50*/  IMAD R2, R126, 0x2, R2 ;  /* 0x000000027e027824 */ /* 0x002fe200078e0202 */
[----:B------:R-:W-:Y:S01]  /*ae60*/  IABS R189, R186 ;  /* 0x000000ba00bd7213 */ /* 0x000fe20000000000 */
[C---:B------:R-:W-:Y:S02]  /*ae70*/  IMAD R186, R201.reuse, R188, R187 ;  /* 0x000000bcc9ba7224 */ /* 0x040fe400078e02bb */
[----:B------:R-:W-:Y:S01]  /*ae80*/  @!P2 IMAD.IADD R184, R184, 0x1, -R201 ;  /* 0x00000001b8b8a824 */ /* 0x000fe200078e0ac9 */
[----:B------:R1:W-:Y:S01]  /*ae90*/  STL [R1+0x34], R2 ;  /* 0x0000340201007387 */ /* 0x0003e20000100800 */
[----:B------:R-:W-:Y:S01]  /*aea0*/  @!P4 IMAD.MOV R182, RZ, RZ, -R182 ;  /* 0x000000ffffb6c224 */ /* 0x000fe200078e0ab6 */
[C---:B------:R-:W-:Y:S01]  /*aeb0*/  ISETP.GT.U32.AND P2, PT, R201.reuse, R186, PT ;  /* 0x000000bac900720c */ /* 0x040fe20003f44070 */
[----:B------:R-:W-:Y:S01]  /*aec0*/  VIADD R191, R0, 0xf0 ;  /* 0x000000f000bf7836 */ /* 0x000fe20000000000 */
[----:B------:R-:W-:Y:S01]  /*aed0*/  ISETP.GT.U32.AND P4, PT, R201, R185, PT ;  /* 0x000000b9c900720c */ /* 0x000fe20003f84070 */
[----:B------:R-:W-:-:S02]  /*aee0*/  IMAD.MOV.U32 R187, RZ, RZ, R189 ;  /* 0x000000ffffbb7224 */ /* 0x000fc400078e00bd */
[----:B------:R-:W-:Y:S01]  /*aef0*/  @!P6 IMAD.MOV R183, RZ, RZ, -R183 ;  /* 0x000000ffffb7e224 */ /* 0x000fe200078e0ab7 */
[----:B------:R-:W-:Y:S01]  /*af00*/  IABS R188, R191 ;  /* 0x000000bf00bc7213 */ /* 0x000fe20000000000 */
[----:B------:R-:W-:Y:S01]  /*af10*/  IMAD.HI.U32 R189, R207, R187, RZ ;  /* 0x000000bbcfbd7227 */ /* 0x000fe200078e00ff */
[----:B------:R-:W-:-:S03]  /*af20*/  ISETP.GT.U32.AND P6, PT, R201, R184, PT ;  /* 0x000000b8c900720c */ /* 0x000fc60003fc4070 */
[----:B-1----:R-:W-:Y:S02]  /*af30*/  IMAD R2, R126, 0x2, R2 ;  /* 0x000000027e027824 */ /* 0x002fe400078e0202 */
[----:B------:R-:W-:Y:S02]  /*af40*/  @!P2 IMAD.IADD R186, R186, 0x1, -R201 ;  /* 0x00000001babaa824 */ /* 0x000fe400078e0ac9 */
[----:B------:R-:W-:Y:S01]  /*af50*/  IMAD.MOV R189, RZ, RZ, -R189 ;  /* 0x000000ffffbd7224 */ /* 0x000fe200078e0abd */
[----:B------:R1:W-:Y:S01]  /*af60*/  STL [R1+0x38], R2 ;  /* 0x0000380201007387 */ /* 0x0003e20000100800 */
[----:B------:R-:W-:Y:S01]  /*af70*/  IMAD.HI.U32 R193, R207, R188, RZ ;  /* 0x000000bccfc17227 */ /* 0x000fe200078e00ff */
[----:B------:R-:W-:-:S03]  /*af80*/  ISETP.GT.U32.AND P2, PT, R201, R186, PT ;  /* 0x000000bac900720c */ /* 0x000fc60003f44070 */
[----:B------:R-:W-:Y:S02]  /*af90*/  @!P4 IMAD.IADD R185, R185, 0x1, -R201 ;  /* 0x00000001b9b9c824 */ /* 0x000fe400078e0ac9 */
[C---:B------:R-:W-:Y:S02]  /*afa0*/  IMAD R187, R201.reuse, R189, R187 ;  /* 0x000000bdc9bb7224 */ /* 0x040fe400078e02bb */
[----:B------:R-:W-:Y:S01]  /*afb0*/  IMAD.MOV R193, RZ, RZ, -R193 ;  /* 0x000000ffffc17224 */ /* 0x000fe200078e0ac1 */
[C---:B------:R-:W-:Y:S01]  /*afc0*/  ISETP.GT.U32.AND P4, PT, R201.reuse, R185, PT ;  /* 0x000000b9c900720c */ /* 0x040fe20003f84070 */
[----:B-1----:R-:W-:Y:S02]  /*afd0*/  IMAD R2, R126, 0x2, R2 ;  /* 0x000000027e027824 */ /* 0x002fe400078e0202 */
[----:B------:R-:W-:Y:S01]  /*afe0*/  @!P6 IMAD.IADD R184, R184, 0x1, -R201 ;  /* 0x00000001b8b8e824 */ /* 0x000fe200078e0ac9 */
[C---:B------:R-:W-:Y:S01]  /*aff0*/  ISETP.GT.U32.AND P6, PT, R201.reuse, R187, PT ;  /* 0x000000bbc900720c */ /* 0x040fe20003fc4070 */
[----:B------:R-:W-:Y:S01]  /*b000*/  IMAD R188, R201, R193, R188 ;  /* 0x000000c1c9bc7224 */ /* 0x000fe200078e02bc */
[----:B------:R1:W-:Y:S01]  /*b010*/  STL [R1+0x3c], R2 ;  /* 0x00003c0201007387 */ /* 0x0003e20000100800 */
[----:B------:R-:W-:-:S02]  /*b020*/  VIADD R190, R0, 0xf1 ;  /* 0x000000f100be7836 */ /* 0x000fc40000000000 */
[--C-:B------:R-:W-:Y:S01]  /*b030*/  @!P2 IMAD.IADD R186, R186, 0x1, -R201.reuse ;  /* 0x00000001babaa824 */ /* 0x100fe200078e0ac9 */
[----:B------:R-:W-:Y:S01]  /*b040*/  ISETP.GT.U32.AND P2, PT, R201, R188, PT ;  /* 0x000000bcc900720c */ /* 0x000fe20003f44070 */
[C---:B------:R-:W-:Y:S01]  /*b050*/  VIADD R194, R0.reuse, 0xf2 ;  /* 0x000000f200c27836 */ /* 0x040fe20000000000 */
[----:B------:R-:W-:Y:S01]  /*b060*/  IABS R189, R190 ;  /* 0x000000be00bd7213 */ /* 0x000fe20000000000 */
[----:B------:R-:W-:Y:S01]  /*b070*/  @!P4 IMAD.IADD R185, R185, 0x1, -R201 ;  /* 0x00000001b9b9c824 */ /* 0x000fe200078e0ac9 */
[----:B------:R-:W-:Y:S01]  /*b080*/  ISETP.GE.AND P4, PT, R191, RZ, PT ;  /* 0x000000ffbf00720c */ /* 0x000fe20003f86270 */
[----:B------:R-:W-:Y:S01]  /*b090*/  VIADD R193, R0, 0xf3 ;  /* 0x000000f300c17836 */ /* 0x000fe20000000000 */
[----:B------:R-:W-:Y:S01]  /*b0a0*/  IABS R196, R194 ;  /* 0x000000c200c47213 */ /* 0x000fe20000000000 */
[----:B-1----:R-:W-:Y:S02]  /*b0b0*/  IMAD R2, R126, 0x2, R2 ;  /* 0x000000027e027824 */ /* 0x002fe400078e0202 */
[----:B------:R-:W-:Y:S01]  /*b0c0*/  IMAD.HI.U32 R191, R207, R189, RZ ;  /* 0x000000bdcfbf7227 */ /* 0x000fe200078e00ff */
[----:B------:R-:W-:-:S02]  /*b0d0*/  IABS R198, R193 ;  /* 0x000000c100c67213 */ /* 0x000fc40000000000 */
[----:B------:R1:W-:Y:S01]  /*b0e0*/  STL [R1+0x40], R2 ;  /* 0x0000400201007387 */ /* 0x0003e20000100800 */
[----:B------:R-:W-:Y:S01]  /*b0f0*/  @!P6 IMAD.IADD R187, R187, 0x1, -R201 ;  /* 0x00000001bbbbe824 */ /* 0x000fe200078e0ac9 */
[----:B------:R-:W-:Y:S01]  /*b100*/  ISETP.GE.AND P6, PT, R190, RZ, PT ;  /* 0x000000ffbe00720c */ /* 0x000fe20003fc6270 */
[----:B------:R-:W-:Y:S02]  /*b110*/  IMAD.MOV.U32 R190, RZ, RZ, R196 ;  /* 0x000000ffffbe7224 */ /* 0x000fe400078e00c4 */
[----:B------:R-:W-:Y:S02]  /*b120*/  IMAD.MOV R191, RZ, RZ, -R191 ;  /* 0x000000ffffbf7224 */ /* 0x000fe400078e0abf */
[----:B------:R-:W-:Y:S01]  /*b130*/  @!P2 IMAD.IADD R188, R188, 0x1, -R201 ;  /* 0x00000001bcbca824 */ /* 0x000fe200078e0ac9 */
[----:B------:R-:W-:Y:S01]  /*b140*/  ISETP.GT.U32.AND P2, PT, R201, R187, PT ;  /* 0x000000bbc900720c */ /* 0x000fe20003f44070 */
[----:B------:R-:W-:-:S04]  /*b150*/  IMAD.HI.U32 R196, R207, R190, RZ ;  /* 0x000000becfc47227 */ /* 0x000fc800078e00ff */
[----:B-1----:R-:W-:Y:S02]  /*b160*/  IMAD R2, R126, 0x2, R2 ;  /* 0x000000027e027824 */ /* 0x002fe400078e0202 */
[C---:B------:R-:W-:Y:S02]  /*b170*/  IMAD R189, R201.reuse, R191, R189 ;  /* 0x000000bfc9bd7224 */ /* 0x040fe400078e02bd */
[----:B------:R-:W-:Y:S01]  /*b180*/  IMAD.MOV R196, RZ, RZ, -R196 ;  /* 0x000000ffffc47224 */ /* 0x000fe200078e0ac4 */
[----:B------:R1:W-:Y:S01]  /*b190*/  STL [R1+0x44], R2 ;  /* 0x0000440201007387 */ /* 0x0003e20000100800 */
[----:B------:R-:W-:Y:S01]  /*b1a0*/  @!P1 IMAD.MOV R185, RZ, RZ, -R185 ;  /* 0x000000ffffb99224 */ /* 0x000fe200078e0ab9 */
[C---:B------:R-:W-:Y:S01]  /*b1b0*/  ISETP.GT.U32.AND P1, PT, R201.reuse, R189, PT ;  /* 0x000000bdc900720c */ /* 0x040fe20003f24070 */
[----:B------:R-:W-:Y:S02]  /*b1c0*/  IMAD R190, R201, R196, R190 ;  /* 0x000000c4c9be7224 */ /* 0x000fe400078e02be */
[----:B------:R-:W-:-:S02]  /*b1d0*/  @!P2 IMAD.IADD R187, R187, 0x1, -R201 ;  /* 0x00000001bbbba824 */ /* 0x000fc400078e0ac9 */
[----:B------:R-:W-:Y:S01]  /*b1e0*/  IMAD.MOV.U32 R191, RZ, RZ, R198 ;  /* 0x000000ffffbf7224 */ /* 0x000fe200078e00c6 */
[C---:B------:R-:W-:Y:S01]  /*b1f0*/  ISETP.GT.U32.AND P2, PT, R201.reuse, R190, PT ;  /* 0x000000bec900720c */ /* 0x040fe20003f44070 */
[----:B------:R-:W-:Y:S01]  /*b200*/  @!P0 IMAD.MOV R184, RZ, RZ, -R184 ;  /* 0x000000ffffb88224 */ /* 0x000fe200078e0ab8 */
[----:B------:R-:W-:Y:S01]  /*b210*/  ISETP.GT.U32.AND P0, PT, R201, R188, PT ;  /* 0x000000bcc900720c */ /* 0x000fe20003f04070 */
[----:B-1----:R-:W-:Y:S02]  /*b220*/  IMAD R2, R126, 0x2, R2 ;  /* 0x000000027e027824 */ /* 0x002fe400078e0202 */
[----:B------:R-:W-:-:S03]  /*b230*/  IMAD.HI.U32 R198, R207, R191, RZ ;  /* 0x000000bfcfc67227 */ /* 0x000fc600078e00ff */
[----:B------:R1:W-:Y:S01]  /*b240*/  STL [R1+0x48], R2 ;  /* 0x0000480201007387 */ /* 0x0003e20000100800 */
[--C-:B------:R-:W-:Y:S02]  /*b250*/  @!P1 IMAD.IADD R189, R189, 0x1, -R201.reuse ;  /* 0x00000001bdbd9824 */ /* 0x100fe400078e0ac9 */
[----:B------:R-:W-:Y:S01]  /*b260*/  @!P5 IMAD.MOV R186, RZ, RZ, -R186 ;  /* 0x000000ffffbad224 */ /* 0x000fe200078e0aba */
[----:B------:R-:W-:Y:S01]  /*b270*/  ISETP.GE.AND P5, PT, R194, RZ, PT ;  /* 0x000000ffc200720c */ /* 0x000fe20003fa6270 */
[----:B------:R-:W-:Y:S01]  /*b280*/  IMAD.MOV R194, RZ, RZ, -R198 ;  /* 0x000000ffffc27224 */ /* 0x000fe200078e0ac6 */
[C---:B------:R-:W-:Y:S01]  /*b290*/  ISETP.GT.U32.AND P1, PT, R201.reuse, R189, PT ;  /* 0x000000bdc900720c */ /* 0x040fe20003f24070 */
[----:B------:R-:W-:Y:S02]  /*b2a0*/  @!P2 IMAD.IADD R190, R190, 0x1, -R201 ;  /* 0x00000001bebea824 */ /* 0x000fe400078e0ac9 */
[C---:B------:R-:W-:Y:S02]  /*b2b0*/  IMAD R191, R201.reuse, R194, R191 ;  /* 0x000000c2c9bf7224 */ /* 0x040fe400078e02bf */
[----:B-1----:R-:W-:Y:S01]  /*b2c0*/  IMAD R2, R126, 0x2, R2 ;  /* 0x000000027e027824 */ /* 0x002fe200078e0202 */
[----:B------:R-:W-:Y:S01]  /*b2d0*/  ISETP.GT.U32.AND P2, PT, R201, R190, PT ;  /* 0x000000bec900720c */ /* 0x000fe20003f44070 */
[----:B------:R-:W-:-:S02]  /*b2e0*/  VIADD R196, R0, 0xf4 ;  /* 0x000000f400c47836 */ /* 0x000fc40000000000 */
[----:B------:R-:W-:Y:S01]  /*b2f0*/  VIADD R194, R0, 0xf5 ;  /* 0x000000f500c27836 */ /* 0x000fe20000000000 */
[----:B------:R1:W-:Y:S01]  /*b300*/  STL [R1+0x50], R2 ;  /* 0x0000500201007387 */ /* 0x0003e20000100800 */
[----:B------:R-:W-:Y:S01]  /*b310*/  @!P0 IMAD.IADD R188, R188, 0x1, -R201 ;  /* 0x00000001bcbc8824 */ /* 0x000fe200078e0ac9 */
[----:B------:R-:W-:Y:S01]  /*b320*/  ISETP.GE.AND P0, PT, R193, RZ, PT ;  /* 0x000000ffc100720c */ /* 0x000fe20003f06270 */
[----:B------:R-:W-:Y:S01]  /*b330*/  @!P3 IMAD.MOV R187, RZ, RZ, -R187 ;  /* 0x000000ffffbbb224 */ /* 0x000fe200078e0abb */
[----:B------:R-:W-:Y:S01]  /*b340*/  ISETP.GE.AND P3, PT, R196, RZ, PT ;  /* 0x000000ffc400720c */ /* 0x000fe20003f66270 */
[----:B------:R-:W-:Y:S01]  /*b350*/  VIADD R193, R0, 0xf6 ;  /* 0x000000f600c17836 */ /* 0x000fe20000000000 */
[----:B------:R-:W-:Y:S01]  /*b360*/  IABS R205, R196 ;  /* 0x000000c400cd7213 */ /* 0x000fe20000000000 */
[----:B------:R-:W-:Y:S01]  /*b370*/  @!P4 IMAD.MOV R188, RZ, RZ, -R188 ;  /* 0x000000ffffbcc224 */ /* 0x000fe200078e0abc */
[----:B------:R-:W-:Y:S01]  /*b380*/  IABS R196, R194 ;  /* 0x000000c200c47213 */ /* 0x000fe20000000000 */
[--C-:B------:R-:W-:Y:S01]  /*b390*/  @!P1 IMAD.IADD R189, R189, 0x1, -R201.reuse ;  /* 0x00000001bdbd9824 */ /* 0x100fe200078e0ac9 */
[----:B------:R-:W-:Y:S01]  /*b3a0*/  ISETP.GE.AND P4, PT, R194, RZ, PT ;  /* 0x000000ffc200720c */ /* 0x000fe20003f86270 */
[----:B-1----:R-:W-:Y:S01]  /*b3b0*/  IMAD R2, R126, 0x2, R2 ;  /* 0x000000027e027824 */ /* 0x002fe200078e0202 */
[----:B------:R-:W-:Y:S01]  /*b3c0*/  ISETP.GE.AND P1, PT, R193, RZ, PT ;  /* 0x000000ffc100720c */ /* 0x000fe20003f26270 */
[----:B------:R-:W-:Y:S01]  /*b3d0*/  @!P2 IMAD.IADD R190, R190, 0x1, -R201 ;  /* 0x00000001bebea824 */ /* 0x000fe200078e0ac9 */
[----:B------:R-:W-:Y:S01]  /*b3e0*/  IABS R194, R193 ;  /* 0x000000c100c27213 */ /* 0x000fe20000000000 */
[----:B------:R-:W-:Y:S01]  /*b3f0*/  IMAD.MOV.U32 R193, RZ, RZ, R196 ;  /* 0x000000ffffc17224 */ /* 0x000fe200078e00c4 */
[----:B------:R1:W-:Y:S01]  /*b400*/  STL [R1+0x5c], R2 ;  /* 0x00005c0201007387 */ /* 0x0003e20000100800 */
[----:B------:R-:W-:Y:S01]  /*b410*/  IMAD.HI.U32 R196, R207, R205, RZ ;  /* 0x000000cdcfc47227 */ /* 0x000fe200078e00ff */
[----:B------:R-:W-:-:S03]  /*b420*/  ISETP.GT.U32.AND P2, PT, R201, R191, PT ;  /* 0x000000bfc900720c */ /* 0x000fc60003f44070 */
[----:B------:R-:W-:Y:S02]  /*b430*/  IMAD.MOV R196, RZ, RZ, -R196 ;  /* 0x000000ffffc47224 */ /* 0x000fe400078e0ac4 */
[----:B------:R-:W-:Y:S02]  /*b440*/  @!P6 IMAD.MOV R189, RZ, RZ, -R189 ;  /* 0x000000ffffbde224 */ /* 0x000fe400078e0abd */
[----:B------:R-:W-:Y:S02]  /*b450*/  IMAD R205, R201, R196, R205 ;  /* 0x000000c4c9cd7224 */ /* 0x000fe400078e02cd */
[----:B-1----:R-:W-:Y:S02]  /*b460*/  IMAD R2, R126, 0x2, R2 ;  /* 0x000000027e027824 */ /* 0x002fe400078e0202 */
[----:B------:R-:W-:Y:S01]  /*b470*/  IMAD.HI.U32 R198, R207, R252, RZ ;  /* 0x000000fccfc67227 */ /* 0x000fe200078e00ff */
[----:B------:R-:W-:Y:S02]  /*b480*/  ISETP.GT.U32.AND P6, PT, R201, R205, PT ;  /* 0x000000cdc900720c */ /* 0x000fe40003fc4070 */
[----:B------:R1:W-:Y:S01]  /*b490*/  STL [R1+0x64], R2 ;  /* 0x0000640201007387 */ /* 0x0003e20000100800 */
[----:B------:R-:W-:-:S02]  /*b4a0*/  @!P2 IMAD.IADD R191, R191, 0x1, -R201 ;  /* 0x00000001bfbfa824 */ /* 0x000fc400078e0ac9 */
[----:B------:R-:W-:-:S03]  /*b4b0*/  IMAD.HI.U32 R206, R207, R193, RZ ;  /* 0x000000c1cfce7227 */ /* 0x000fc600078e00ff */
[----:B------:R-:W-:Y:S01]  /*b4c0*/  ISETP.GT.U32.AND P2, PT, R201, R191, PT ;  /* 0x000000bfc900720c */ /* 0x000fe20003f44070 */
[----:B------:R-:W-:Y:S02]  /*b4d0*/  IMAD.MOV R198, RZ, RZ, -R198 ;  /* 0x000000ffffc67224 */ /* 0x000fe400078e0ac6 */
[----:B------:R-:W-:-:S04]  /*b4e0*/  IMAD.HI.U32 R203, R207, R194, RZ ;  /* 0x000000c2cfcb7227 */ /* 0x000fc800078e00ff */
[----:B-1----:R-:W-:Y:S02]  /*b4f0*/  IMAD R2, R126, 0x2, R2 ;  /* 0x000000027e027824 */ /* 0x002fe400078e0202 */
[----:B------:R-:W-:Y:S02]  /*b500*/  @!P6 IMAD.IADD R205, R205, 0x1, -R201 ;  /* 0x00000001cdcde824 */ /* 0x000fe400078e0ac9 */
[----:B------:R-:W-:Y:S01]  /*b510*/  IMAD.MOV R206, RZ, RZ, -R206 ;  /* 0x000000ffffce7224 */ /* 0x000fe200078e0ace */
[----:B------:R1:W-:Y:S01]  /*b520*/  STL [R1+0xf0], R2 ;  /* 0x0000f00201007387 */ /* 0x0003e20000100800 */
[C---:B------:R-:W-:Y:S01]  /*b530*/  IMAD R252, R201.reuse, R198, R252 ;  /* 0x000000c6c9fc7224 */ /* 0x040fe200078e02fc */
[C---:B------:R-:W-:Y:S01]  /*b540*/  ISETP.GT.U32.AND P6, PT, R201.reuse, R205, PT ;  /* 0x000000cdc900720c */ /* 0x040fe20003fc4070 */
[----:B------:R-:W-:Y:S02]  /*b550*/  IMAD.MOV R198, RZ, RZ, -R203 ;  /* 0x000000ffffc67224 */ /* 0x000fe400078e0acb */
[----:B------:R-:W-:-:S02]  /*b560*/  IMAD R193, R201, R206, R193 ;  /* 0x000000cec9c17224 */ /* 0x000fc400078e02c1 */
[----:B------:R-:W-:Y:S02]  /*b570*/  @!P2 IMAD.IADD R191, R191, 0x1, -R201 ;  /* 0x00000001bfbfa824 */ /* 0x000fe400078e0ac9 */
[C---:B------:R-:W-:Y:S02]  /*b580*/  IMAD R194, R201.reuse, R198, R194 ;  /* 0x000000c6c9c27224 */ /* 0x040fe400078e02c2 */
[----:B-1----:R-:W-:Y:S02]  /*b590*/  IMAD R2, R126, 0x2, R2 ;  /* 0x000000027e027824 */ /* 0x002fe400078e0202 */
[----:B------:R-:W-:Y:S01]  /*b5a0*/  @!P0 IMAD.MOV R191, RZ, RZ, -R191 ;  /* 0x000000ffffbf8224 */ /* 0x000fe200078e0abf */
[----:B------:R-:W-:Y:S01]  /*b5b0*/  ISETP.GT.U32.AND P0, PT, R201, R193, PT ;  /* 0x000000c1c900720c */ /* 0x000fe20003f04070 */
[----:B------:R-:W-:Y:S01]  /*b5c0*/  VIADD R196, R0, 0xf7 ;  /* 0x000000f700c47836 */ /* 0x000fe20000000000 */
[----:B------:R1:W-:Y:S01]  /*b5d0*/  STL [R1+0x54], R2 ;  /* 0x0000540201007387 */ /* 0x0003e20000100800 */
[----:B------:R-:W-:Y:S01]  /*b5e0*/  @!P6 IMAD.IADD R205, R205, 0x1, -R201 ;  /* 0x00000001cdcde824 */ /* 0x000fe200078e0ac9 */
[----:B------:R-:W-:Y:S01]  /*b5f0*/  ISETP.GT.U32.AND P6, PT, R201, R194, PT ;  /* 0x000000c2c900720c */ /* 0x000fe20003fc4070 */
[----:B------:R-:W-:Y:S01]  /*b600*/  @!P5 IMAD.MOV R190, RZ, RZ, -R190 ;  /* 0x000000ffffbed224 */ /* 0x000fe200078e0abe */
[----:B------:R-:W-:Y:S01]  /*b610*/  ISETP.GE.AND P5, PT, R196, RZ, PT ;  /* 0x000000ffc400720c */ /* 0x000fe20003fa6270 */
[C---:B------:R-:W-:Y:S01]  /*b620*/  VIADD R4, R0.reuse, 0xfa ;  /* 0x000000fa00047836 */ /* 0x040fe20000000000 */
[----:B------:R-:W-:Y:S01]  /*b630*/  IABS R206, R196 ;  /* 0x000000c400ce7213 */ /* 0x000fe20000000000 */
[----:B------:R-:W-:-:S02]  /*b640*/  VIADD R196, R0, 0xf8 ;  /* 0x000000f800c47836 */ /* 0x000fc40000000000 */
[----:B------:R-:W-:Y:S01]  /*b650*/  VIADD R217, R0, 0xf9 ;  /* 0x000000f900d97836 */ /* 0x000fe20000000000 */
[----:B------:R-:W-:Y:S01]  /*b660*/  IABS R249, R4 ;  /* 0x0000000400f97213 */ /* 0x000fe20000000000 */
[----:B-1----:R-:W-:Y:S01]  /*b670*/  IMAD R2, R126, 0x2, R2 ;  /* 0x000000027e027824 */ /* 0x002fe200078e0202 */
[----:B------:R-:W-:Y:S01]  /*b680*/  ISETP.GE.AND P2, PT, R196, RZ, PT ;  /* 0x000000ffc400720c */ /* 0x000fe20003f46270 */
[--C-:B------:R-:W-:Y:S01]  /*b690*/  @!P0 IMAD.IADD R193, R193, 0x1, -R201.reuse ;  /* 0x00000001c1c18824 */ /* 0x100fe200078e0ac9 */
[----:B------:R-:W-:Y:S01]  /*b6a0*/  IABS R198, R196 ;  /* 0x000000c400c67213 */ /* 0x000fe20000000000 */
[----:B------:R-:W-:Y:S01]  /*b6b0*/  IMAD.HI.U32 R196, R207, R206, RZ ;  /* 0x000000cecfc47227 */ /* 0x000fe200078e00ff */
[----:B------:R1:W-:Y:S01]  /*b6c0*/  STL [R1+0x4c], R2 ;  /* 0x00004c0201007387 */ /* 0x0003e20000100800 */
[----:B------:R-:W-:Y:S02]  /*b6d0*/  IABS R203, R217 ;  /* 0x000000d900cb7213 */ /* 0x000fe40000000000 */
[----:B------:R-:W-:Y:S01]  /*b6e0*/  @!P6 IMAD.IADD R194, R194, 0x1, -R201 ;  /* 0x00000001c2c2e824 */ /* 0x000fe200078e0ac9 */
[----:B------:R-:W-:Y:S01]  /*b6f0*/  ISETP.GT.U32.AND P0, PT, R201, R193, PT ;  /* 0x000000c1c900720c */ /* 0x000fe20003f04070 */
[----:B------:R-:W-:-:S02]  /*b700*/  IMAD.MOV R250, RZ, RZ, -R196 ;  /* 0x000000fffffa7224 */ /* 0x000fc400078e0ac4 */
[----:B------:R-:W-:Y:S01]  /*b710*/  IMAD.MOV.U32 R196, RZ, RZ, R198 ;  /* 0x000000ffffc47224 */ /* 0x000fe200078e00c6 */
[C---:B------:R-:W-:Y:S01]  /*b720*/  ISETP.GT.U32.AND P6, PT, R201.reuse, R194, PT ;  /* 0x000000c2c900720c */ /* 0x040fe20003fc4070 */
[----:B------:R-:W-:Y:S02]  /*b730*/  IMAD R206, R201, R250, R206 ;  /* 0x000000fac9ce7224 */ /* 0x000fe400078e02ce */
[----:B-1----:R-:W-:Y:S02]  /*b740*/  IMAD R2, R126, 0x2, R2 ;  /* 0x000000027e027824 */ /* 0x002fe400078e0202 */
[----:B------:R-:W-:-:S03]  /*b750*/  IMAD.HI.U32 R251, R207, R196, RZ ;  /* 0x000000c4cffb7227 */ /* 0x000fc600078e00ff */
[----:B------:R1:W-:Y:S01]  /*b760*/  STL [R1+0xdc], R2 ;  /* 0x0000dc0201007387 */ /* 0x0003e20000100800 */
[----:B------:R-:W-:Y:S02]  /*b770*/  IMAD.MOV R251, RZ, RZ, -R251 ;  /* 0x000000fffffb7224 */ /* 0x000fe400078e0afb */
[--C-:B------:R-:W-:Y:S01]  /*b780*/  @!P0 IMAD.IADD R193, R193, 0x1, -R201.reuse ;  /* 0x00000001c1c18824 */ /* 0x100fe200078e0ac9 */
[C---:B------:R-:W-:Y:S01]  /*b790*/  ISETP.GT.U32.AND P0, PT, R201.reuse, R206, PT ;  /* 0x000000cec900720c */ /* 0x040fe20003f04070 */
[C---:B------:R-:W-:Y:S02]  /*b7a0*/  IMAD R196, R201.reuse, R251, R196 ;  /* 0x000000fbc9c47224 */ /* 0x040fe400078e02c4 */
[----:B------:R-:W-:Y:S02]  /*b7b0*/  @!P6 IMAD.IADD R194, R194, 0x1, -R201 ;  /* 0x00000001c2c2e824 */ /* 0x000fe400078e0ac9 */
[----:B------:R-:W-:Y:S01]  /*b7c0*/  IMAD.MOV.U32 R198, RZ, RZ, R249 ;  /* 0x000000ffffc67224 */ /* 0x000fe200078e00f9 */
[----:B------:R-:W-:Y:S01]  /*b7d0*/  ISETP.GT.U32.AND P6, PT, R201, R196, PT ;  /* 0x000000c4c900720c */ /* 0x000fe20003fc4070 */
[----:B-1----:R-:W-:-:S02]  /*b7e0*/  IMAD R2, R126, 0x2, R2 ;  /* 0x000000027e027824 */ /* 0x002fc400078e0202 */
[----:B------:R-:W-:-:S03]  /*b7f0*/  IMAD.HI.U32 R250, R207, R203, RZ ;  /* 0x000000cbcffa7227 */ /* 0x000fc600078e00ff */
[----:B------:R1:W-:Y:S01]  /*b800*/  STL [R1+0xd8], R2 ;  /* 0x0000d80201007387 */ /* 0x0003e20000100800 */
[----:B------:R-:W-:-:S04]  /*b810*/  IMAD.HI.U32 R249, R207, R198, RZ ;  /* 0x000000c6cff97227 */ /* 0x000fc800078e00ff */
[C---:B------:R-:W-:Y:S02]  /*b820*/  VIADD R3, R0.reuse, 0xfe ;  /* 0x000000fe00037836 */ /* 0x040fe40000000000 */
[----:B------:R-:W-:Y:S02]  /*b830*/  IMAD.MOV R250, RZ, RZ, -R250 ;  /* 0x000000fffffa7224 */ /* 0x000fe400078e0afa */
[----:B------:R-:W-:Y:S01]  /*b840*/  VIADD R215, R0, 0xfc ;  /* 0x000000fc00d77836 */ /* 0x000fe20000000000 */
[----:B------:R-:W-:Y:S01]  /*b850*/  IABS R218, R3 ;  /* 0x0000000300da7213 */ /* 0x000fe20000000000 */
[----:B-1----:R-:W-:Y:S02]  /*b860*/  IMAD R2, R126, 0x2, R2 ;  /* 0x000000027e027824 */ /* 0x002fe400078e0202 */
[----:B------:R-:W-:Y:S02]  /*b870*/  IMAD.MOV R249, RZ, RZ, -R249 ;  /* 0x000000fffff97224 */ /* 0x000fe400078e0af9 */
[----:B------:R-:W-:Y:S01]  /*b880*/  VIADD R216, R0, 0xfb ;  /* 0x000000fb00d87836 */ /* 0x000fe20000000000 */
[----:B------:R1:W-:Y:S01]  /*b890*/  STL [R1+0xe4], R2 ;  /* 0x0000e40201007387 */ /* 0x0003e20000100800 */
[----:B------:R-:W-:Y:S01]  /*b8a0*/  IMAD R203, R201, R250, R203 ;  /* 0x000000fac9cb7224 */ /* 0x000fe200078e02cb */
[----:B------:R-:W-:Y:S01]  /*b8b0*/  IABS R250, R215 ;  /* 0x000000d700fa7213 */ /* 0x000fe20000000000 */
[----:B------:R-:W-:-:S02]  /*b8c0*/  @!P0 IMAD.IADD R206, R206, 0x1, -R201 ;  /* 0x00000001cece8824 */ /* 0x000fc400078e0ac9 */
[C---:B------:R-:W-:Y:S01]  /*b8d0*/  IMAD R198, R201.reuse, R249, R198 ;  /* 0x000000f9c9c67224 */ /* 0x040fe200078e02c6 */
[----:B------:R-:W-:Y:S01]  /*b8e0*/  IABS R249, R216 ;  /* 0x000000d800f97213 */ /* 0x000fe20000000000 */
[----:B------:R-:W-:Y:S01]  /*b8f0*/  VIADD R204, R0, 0xfd ;  /* 0x000000fd00cc7836 */ /* 0x000fe20000000000 */
[C---:B------:R-:W-:Y:S01]  /*b900*/  ISETP.GT.U32.AND P0, PT, R201.reuse, R203, PT ;  /* 0x000000cbc900720c */ /* 0x040fe20003f04070 */
[----:B------:R-:W-:Y:S01]  /*b910*/  @!P6 IMAD.IADD R196, R196, 0x1, -R201 ;  /* 0x00000001c4c4e824 */ /* 0x000fe200078e0ac9 */
[----:B------:R-:W-:Y:S01]  /*b920*/  ISETP.GT.U32.AND P6, PT, R201, R206, PT ;  /* 0x000000cec900720c */ /* 0x000fe20003fc4070 */
[----:B-1----:R-:W-:Y:S01]  /*b930*/  IMAD R2, R126, 0x2, R2 ;  /* 0x000000027e027824 */ /* 0x002fe200078e0202 */
[----:B------:R-:W-:Y:S01]  /*b940*/  IABS R251, R204 ;  /* 0x000000cc00fb7213 */ /* 0x000fe20000000000 */
[----:B------:R-:W-:Y:S02]  /*b950*/  IMAD.MOV.U32 R219, RZ, RZ, R218 ;  /* 0x000000ffffdb7224 */ /* 0x000fe400078e00da */
[C---:B------:R-:W-:Y:S01]  /*b960*/  IMAD.HI.U32 R218, R207.reuse, R250, RZ ;  /* 0x000000facfda7227 */ /* 0x040fe200078e00ff */
[----:B------:R1:W-:Y:S03]  /*b970*/  STL [R1+0xec], R2 ;  /* 0x0000ec0201007387 */ /* 0x0003e60000100800 */
[----:B------:R-:W-:-:S04]  /*b980*/  IMAD.HI.U32 R220, R207, R249, RZ ;  /* 0x000000f9cfdc7227 */ /* 0x000fc800078e00ff */
[----:B------:R-:W-:Y:S02]  /*b990*/  IMAD.MOV R221, RZ, RZ, -R218 ;  /* 0x000000ffffdd7224 */ /* 0x000fe400078e0ada */
[----:B------:R-:W-:Y:S01]  /*b9a0*/  @!P3 IMAD.MOV R205, RZ, RZ, -R205 ;  /* 0x000000ffffcdb224 */ /* 0x000fe200078e0acd */
[----:B------:R-:W-:Y:S01]  /*b9b0*/  ISETP.GT.U32.AND P3, PT, R201, R196, PT ;  /* 0x000000c4c900720c */ /* 0x000fe20003f64070 */
[----:B-1----:R-:W-:Y:S02]  /*b9c0*/  IMAD R2, R126, 0x2, R2 ;  /* 0x000000027e027824 */ /* 0x002fe400078e0202 */
[----:B------:R-:W-:Y:S02]  /*b9d0*/  IMAD.MOV R222, RZ, RZ, -R220 ;  /* 0x000000ffffde7224 */ /* 0x000fe400078e0adc */
[----:B------:R-:W-:Y:S01]  /*b9e0*/  IMAD.HI.U32 R220, R207, R251, RZ ;  /* 0x000000fbcfdc7227 */ /* 0x000fe200078e00ff */
[----:B------:R1:W-:Y:S03]  /*b9f0*/  STL [R1+0xfc], R2 ;  /* 0x0000fc0201007387 */ /* 0x0003e60000100800 */
[----:B------:R-:W-:-:S02]  /*ba00*/  IMAD R250, R201, R221, R250 ;  /* 0x000000ddc9fa7224 */ /* 0x000fc400078e02fa */
[----:B------:R-:W-:Y:S01]  /*ba10*/  @!P4 IMAD.MOV R193, RZ, RZ, -R193 ;  /* 0x000000ffffc1c224 */ /* 0x000fe200078e0ac1 */
[----:B------:R-:W-:Y:S01]  /*ba20*/  ISETP.GT.U32.AND P4, PT, R201, R198, PT ;  /* 0x000000c6c900720c */ /* 0x000fe20003f84070 */
[----:B------:R-:W-:-:S04]  /*ba30*/  IMAD.HI.U32 R218, R207, R219, RZ ;  /* 0x000000dbcfda7227 */ /* 0x000fc800078e00ff */
[----:B-1----:R-:W-:Y:S02]  /*ba40*/  IMAD R2, R126, 0x2, R2 ;  /* 0x000000027e027824 */ /* 0x002fe400078e0202 */
[C---:B------:R-:W-:Y:S02]  /*ba50*/  IMAD R207, R201.reuse, R222, R249 ;  /* 0x000000dec9cf7224 */ /* 0x040fe400078e02f9 */
[----:B------:R-:W-:Y:S01]  /*ba60*/  IMAD.MOV R249, RZ, RZ, -R220 ;  /* 0x000000fffff97224 */ /* 0x000fe200078e0adc */
[----:B------:R1:W-:Y:S01]  /*ba70*/  STL [R1+0xf8], R2 ;  /* 0x0000f80201007387 */ /* 0x0003e20000100800 */
[----:B------:R-:W-:Y:S01]  /*ba80*/  @!P6 IMAD.IADD R206, R206, 0x1, -R201 ;  /* 0x00000001cecee824 */ /* 0x000fe200078e0ac9 */
[C---:B------:R-:W-:Y:S01]  /*ba90*/  ISETP.GT.U32.AND P6, PT, R201.reuse, R250, PT ;  /* 0x000000fac900720c */ /* 0x040fe20003fc4070 */
[----:B------:R-:W-:Y:S02]  /*baa0*/  IMAD.MOV R218, RZ, RZ, -R218 ;  /* 0x000000ffffda7224 */ /* 0x000fe400078e0ada */
[----:B------:R-:W-:-:S02]  /*bab0*/  IMAD R251, R201, R249, R251 ;  /* 0x000000f9c9fb7224 */ /* 0x000fc400078e02fb */
[C---:B------:R-:W-:Y:S02]  /*bac0*/  IMAD R249, R201.reuse, R218, R219 ;  /* 0x000000dac9f97224 */ /* 0x040fe400078e02db */
[--C-:B------:R-:W-:Y:S01]  /*bad0*/  @!P3 IMAD.IADD R196, R196, 0x1, -R201.reuse ;  /* 0x00000001c4c4b824 */ /* 0x100fe200078e0ac9 */
[C---:B------:R-:W-:Y:S01]  /*bae0*/  ISETP.GT.U32.AND P3, PT, R201.reuse, R251, PT ;  /* 0x000000fbc900720c */ /* 0x040fe20003f64070 */
[----:B-1----:R-:W-:Y:S02]  /*baf0*/  IMAD R2, R126, 0x2, R2 ;  /* 0x000000027e027824 */ /* 0x002fe400078e0202 */
[--C-:B------:R-:W-:Y:S01]  /*bb00*/  @!P4 IMAD.IADD R198, R198, 0x1, -R201.reuse ;  /* 0x00000001c6c6c824 */ /* 0x100fe200078e0ac9 */
[C---:B------:R-:W-:Y:S01]  /*bb10*/  ISETP.GT.U32.AND P4, PT, R201.reuse, R249, PT ;  /* 0x000000f9c900720c */ /* 0x040fe20003f84070 */
[--C-:B------:R-:W-:Y:S01]  /*bb20*/  @!P6 IMAD.IADD R250, R250, 0x1, -R201.reuse ;  /* 0x00000001fafae824 */ /* 0x100fe200078e0ac9 */
[----:B------:R1:W-:Y:S01]  /*bb30*/  STL [R1+0x110], R2 ;  /* 0x0001100201007387 */ /* 0x0003e20000100800 */
[----:B------:R-:W-:Y:S01]  /*bb40*/  @!P1 IMAD.MOV R194, RZ, RZ, -R194 ;  /* 0x000000ffffc29224 */ /* 0x000fe200078e0ac2 */
[C---:B------:R-:W-:Y:S01]  /*bb50*/  ISETP.GT.U32.AND P6, PT, R201.reuse, R198, PT ;  /* 0x000000c6c900720c */ /* 0x040fe20003fc4070 */
[----:B------:R-:W-:Y:S01]  /*bb60*/  @!P5 IMAD.MOV R206, RZ, RZ, -R206 ;  /* 0x000000ffffced224 */ /* 0x000fe200078e0ace */
[----:B------:R-:W-:Y:S01]  /*bb70*/  ISETP.GT.U32.AND P1, PT, R201, R207, PT ;  /* 0x000000cfc900720c */ /* 0x000fe20003f24070 */
[----:B------:R-:W-:-:S02]  /*bb80*/  @!P0 IMAD.IADD R203, R203, 0x1, -R201 ;  /* 0x00000001cbcb8824 */ /* 0x000fc400078e0ac9 */
[--C-:B------:R-:W-:Y:S01]  /*bb90*/  @!P3 IMAD.IADD R251, R251, 0x1, -R201.reuse ;  /* 0x00000001fbfbb824 */ /* 0x100fe200078e0ac9 */
[C---:B------:R-:W-:Y:S01]  /*bba0*/  ISETP.GT.U32.AND P3, PT, R201.reuse, R250, PT ;  /* 0x000000fac900720c */ /* 0x040fe20003f64070 */
[----:B------:R-:W-:Y:S01]  /*bbb0*/  @!P2 IMAD.MOV R196, RZ, RZ, -R196 ;  /* 0x000000ffffc4a224 */ /* 0x000fe200078e0ac4 */
[----:B------:R-:W-:Y:S01]  /*bbc0*/  ISETP.GT.U32.AND P0, PT, R201, R203, PT ;  /* 0x000000cbc900720c */ /* 0x000fe20003f04070 */
[----:B-1----:R-:W-:Y:S02]  /*bbd0*/  IMAD R2, R126, 0x2, R2 ;  /* 0x000000027e027824 */ /* 0x002fe400078e0202 */
[--C-:B------:R-:W-:Y:S01]  /*bbe0*/  @!P4 IMAD.IADD R249, R249, 0x1, -R201.reuse ;  /* 0x00000001f9f9c824 */ /* 0x100fe200078e0ac9 */
[----:B------:R-:W-:Y:S01]  /*bbf0*/  ISETP.GT.U32.AND P4, PT, R201, R251, PT ;  /* 0x000000fbc900720c */ /* 0x000fe20003f84070 */
[--C-:B------:R-:W-:Y:S01]  /*bc00*/  @!P6 IMAD.IADD R198, R198, 0x1, -R201.reuse ;  /* 0x00000001c6c6e824 */ /* 0x100fe200078e0ac9 */
[----:B------:R1:W-:Y:S01]  /*bc10*/  STL [R1+0x124], R2 ;  /* 0x0001240201007387 */ /* 0x0003e20000100800 */
[----:B------:R-:W-:Y:S01]  /*bc20*/  ISETP.GE.AND P6, PT, R4, RZ, PT ;  /* 0x000000ff0400720c */ /* 0x000fe20003fc6270 */
[----:B------:R-:W-:Y:S01]  /*bc30*/  @!P1 IMAD.IADD R207, R207, 0x1, -R201 ;  /* 0x00000001cfcf9824 */ /* 0x000fe200078e0ac9 */
[----:B------:R-:W-:-:S02]  /*bc40*/  ISETP.GE.AND P1, PT, R217, RZ, PT ;  /* 0x000000ffd900720c */ /* 0x000fc40003f26270 */
[--C-:B------:R-:W-:Y:S01]  /*bc50*/  @!P3 IMAD.IADD R250, R250, 0x1, -R201.reuse ;  /* 0x00000001fafab824 */ /* 0x100fe200078e0ac9 */
[----:B------:R-:W-:Y:S01]  /*bc60*/  ISETP.GT.U32.AND P2, PT, R201, R249, PT ;  /* 0x000000f9c900720c */ /* 0x000fe20003f44070 */
[--C-:B------:R-:W-:Y:S01]  /*bc70*/  @!P0 IMAD.IADD R203, R203, 0x1, -R201.reuse ;  /* 0x00000001cbcb8824 */ /* 0x100fe200078e0ac9 */
[----:B------:R-:W-:Y:S01]  /*bc80*/  ISETP.GT.U32.AND P5, PT, R201, R207, PT ;  /* 0x000000cfc900720c */ /* 0x000fe20003fa4070 */
[C---:B-1----:R-:W-:Y:S02]  /*bc90*/  IMAD R2, R126.reuse, 0x2, R2 ;  /* 0x000000027e027824 */ /* 0x042fe400078e0202 */
[----:B------:R-:W-:Y:S01]  /*bca0*/  @!P4 IMAD.IADD R251, R251, 0x1, -R201 ;  /* 0x00000001fbfbc824 */ /* 0x000fe200078e0ac9 */
[----:B------:R-:W-:Y:S02]  /*bcb0*/  ISETP.GE.AND P3, PT, R215, RZ, PT ;  /* 0x000000ffd700720c */ /* 0x000fe40003f66270 */
[----:B------:R1:W-:Y:S01]  /*bcc0*/  STL [R1+0xe8], R2 ;  /* 0x0000e80201007387 */ /* 0x0003e20000100800 */
[----:B------:R-:W-:Y:S01]  /*bcd0*/  ISETP.GT.U32.AND P0, PT, R201, R252, PT ;  /* 0x000000fcc900720c */ /* 0x000fe20003f04070 */
[----:B-1----:R-:W-:Y:S01]  /*bce0*/  IMAD R2, R126, 0x2, R2 ;  /* 0x000000027e027824 */ /* 0x002fe200078e0202 */
[----:B------:R-:W-:-:S04]  /*bcf0*/  ISETP.GE.AND P4, PT, R204, RZ, PT ;  /* 0x000000ffcc00720c */ /* 0x000fc80003f86270 */
[----:B------:R-:W-:-:S07]  /*bd00*/  @!P5 IMAD.IADD R207, R207, 0x1, -R201 ;  /* 0x00000001cfcfd824 */ /* 0x000fce00078e0ac9 */
[----:B------:R-:W-:Y:S01]  /*bd10*/  @!P0 IMAD.IADD R252, R252, 0x1, -R201 ;  /* 0x00000001fcfc8824 */ /* 0x000fe200078e0ac9 */
[----:B------:R1:W-:Y:S01]  /*bd20*/  STL [R1+0x10c], R2 ;  /* 0x00010c0201007387 */ /* 0x0003e20000100800 */
[----:B------:R-:W-:-:S03]  /*bd30*/  ISETP.GE.AND P5, PT, R216, RZ, PT ;  /* 0x000000ffd800720c */ /* 0x000fc60003fa6270 */
[----:B------:R-:W-:Y:S01]  /*bd40*/  ISETP.GT.U32.AND P0, PT, R201, R252, PT ;  /* 0x000000fcc900720c */ /* 0x000fe20003f04070 */
[----:B-1----:R-:W-:-:S05]  /*bd50*/  IMAD R2, R126, 0x2, R2 ;  /* 0x000000027e027824 */ /* 0x002fca00078e0202 */
[----:B------:R1:W-:Y:S02]  /*bd60*/  STL [R1+0x108], R2 ;  /* 0x0001080201007387 */ /* 0x0003e40000100800 */
        /* <DEDUP_REMOVED lines=35> */
[----:B------:R1:W-:Y:S04]  /*bfa0*/  STL [R1+0x14c], R2 ;  /* 0x00014c0201007387 */ /* 0x0003e80000100800 */
[----:B------:R-:W2:Y:S01]  /*bfb0*/  LDL R4, [R1+0xcf0] ;  /* 0x000cf00001047983 */ /* 0x000ea20000100800 */
[----:B------:R-:W-:Y:S02]  /*bfc0*/  @!P1 IMAD.MOV R203, RZ, RZ, -R203 ;  /* 0x000000ffffcb9224 */ /* 0x000fe400078e0acb */
[--C-:B------:R-:W-:Y:S02]  /*bfd0*/  @!P2 IMAD.IADD R249, R249, 0x1, -R201.reuse ;  /* 0x00000001f9f9a824 */ /* 0x100fe400078e0ac9 */
[----:B------:R-:W-:Y:S02]  /*bfe0*/  @!P6 IMAD.MOV R198, RZ, RZ, -R198 ;  /* 0x000000ffffc6e224 */ /* 0x000fe400078e0ac6 */
[----:B-1----:R-:W-:Y:S01]  /*bff0*/  IMAD R2, R126, 0x2, R2 ;  /* 0x000000027e027824 */ /* 0x002fe200078e0202 */
[----:B------:R-:W-:Y:S01]  /*c000*/  ISETP.GE.AND P1, PT, R0, RZ, PT ;  /* 0x000000ff0000720c */ /* 0x000fe20003f26270 */
[----:B------:R-:W-:Y:S01]  /*c010*/  @!P0 IMAD.IADD R252, R252, 0x1, -R201 ;  /* 0x00000001fcfc8824 */ /* 0x000fe200078e0ac9 */
[----:B------:R-:W-:-:S02]  /*c020*/  ISETP.GE.AND P2, PT, R3, RZ, PT ;  /* 0x000000ff0300720c */ /* 0x000fc40003f46270 */
[----:B------:R1:W-:Y:S02]  /*c030*/  STL [R1+0x150], R2 ;  /* 0x0001500201007387 */ /* 0x0003e40000100800 */
[----:B-1----:R-:W-:-:S05]  /*c040*/  IMAD R2, R126, 0x2, R2 ;  /* 0x000000027e027824 */ /* 0x002fca00078e0202 */
[----:B------:R1:W-:Y:S04]  /*c050*/  STL [R1+0x154], R2 ;  /* 0x0001540201007387 */ /* 0x0003e80000100800 */
[----:B------:R-:W3:Y:S01]  /*c060*/  LDL R204, [R1+0xcf4] ;  /* 0x000cf40001cc7983 */ /* 0x000ee20000100800 */
[----:B-1----:R-:W-:-:S05]  /*c070*/  IMAD R2, R126, 0x2, R2 ;  /* 0x000000027e027824 */ /* 0x002fca00078e0202 */
[----:B------:R1:W-:Y:S02]  /*c080*/  STL [R1+0x158], R2 ;  /* 0x0001580201007387 */ /* 0x0003e40000100800 */
[----:B-1----:R-:W-:-:S05]  /*c090*/  IMAD R2, R126, 0x2, R2 ;  /* 0x000000027e027824 */ /* 0x002fca00078e0202 */
[----:B------:R1:W-:Y:S02]  /*c0a0*/  STL [R1+0x160], R2 ;  /* 0x0001600201007387 */ /* 0x0003e40000100800 */
[----:B-1----:R-:W-:-:S05]  /*c0b0*/  IMAD R2, R126, 0x2, R2 ;  /* 0x000000027e027824 */ /* 0x002fca00078e0202 */
[----:B------:R1:W-:Y:S01]  /*c0c0*/  STL [R1+0x15c], R2 ;  /* 0x00015c0201007387 */ /* 0x0003e20000100800 */
[----:B------:R-:W-:-:S03]  /*c0d0*/  IMAD R222, R126, 0x2, R2 ;  /* 0x000000027ede7824 */ /* 0x000fc600078e0202 */
[----:B------:R-:W-:Y:S04]  /*c0e0*/  STL [R1+0xe14], R0 ;  /* 0x000e140001007387 */ /* 0x000fe80000100800 */
[----:B------:R-:W4:Y:S04]  /*c0f0*/  LDL.LU R221, [R1+0x2c] ;  /* 0x00002c0001dd7983 */ /* 0x000f280000300800 */
[----:B------:R-:W2:Y:S04]  /*c100*/  LDL.LU R220, [R1+0x28] ;  /* 0x0000280001dc7983 */ /* 0x000ea80000300800 */
[----:B------:R-:W2:Y:S04]  /*c110*/  LDL.LU R219, [R1+0x24] ;  /* 0x0000240001db7983 */ /* 0x000ea80000300800 */
[----:B------:R1:W-:Y:S04]  /*c120*/  STL [R1+0x164], R222 ;  /* 0x000164de01007387 */ /* 0x0003e80000100800 */
[----:B------:R-:W2:Y:S04]  /*c130*/  LDL.LU R218, [R1+0x20] ;  /* 0x0000200001da7983 */ /* 0x000ea80000300800 */
[----:B------:R-:W2:Y:S04]  /*c140*/  LDL.LU R217, [R1+0x1c] ;  /* 0x00001c0001d97983 */ /* 0x000ea80000300800 */
[----:B------:R-:W2:Y:S04]  /*c150*/  LDL.LU R216, [R1+0x18] ;  /* 0x0000180001d87983 */ /* 0x000ea80000300800 */
[----:B------:R-:W2:Y:S04]  /*c160*/  LDL.LU R215, [R1+0x14] ;  /* 0x0000140001d77983 */ /* 0x000ea80000300800 */
[----:B-1----:R-:W2:Y:S01]  /*c170*/  LDL.LU R2, [R1+0x10] ;  /* 0x0000100001027983 */ /* 0x002ea20000300800 */
[----:B------:R-:W-:-:S03]  /*c180*/  IMAD R222, R126, 0x2, R222 ;  /* 0x000000027ede7824 */ /* 0x000fc600078e02de */
[----:B------:R-:W2:Y:S04]  /*c190*/  LDL.LU R0, [R1+0xc] ;  /* 0x00000c0001007983 */ /* 0x000ea80000300800 */
[----:B------:R-:W2:Y:S01]  /*c1a0*/  LDL.LU R3, [R1+0x4] ;  /* 0x0000040001037983 */ /* 0x000ea20000300800 */
[----:B------:R-:W-:Y:S01]  /*c1b0*/  @!P1 IMAD.MOV R252, RZ, RZ, -R252 ;  /* 0x000000fffffc9224 */ /* 0x000fe200078e0afc */
[----:B------:R-:W-:Y:S02]  /*c1c0*/  ISETP.NE.AND P0, PT, RZ, UR17, PT ;  /* 0x00000011ff007c0c */ /* 0x000fe4000bf05270 */
[----:B------:R-:W-:-:S04]  /*c1d0*/  LOP3.LUT R201, RZ, UR17, RZ, 0x33, !PT ;  /* 0x00000011ffc97c12 */ /* 0x000fc8000f8e33ff */
[C---:B------:R-:W-:Y:S02]  /*c1e0*/  SEL R252, R201.reuse, R252, !P0 ;  /* 0x000000fcc9fc7207 */ /* 0x040fe40004000000 */
[----:B------:R-:W-:Y:S02]  /*c1f0*/  SEL R200, R201, R200, !P0 ;  /* 0x000000c8c9c87207 */ /* 0x000fe40004000000 */
[----:B---3--:R-:W-:Y:S02]  /*c200*/  ISETP.GE.AND P6, PT, R204, RZ, PT ;  /* 0x000000ffcc00720c */ /* 0x008fe40003fc6270 */
[----:B------:R-:W3:Y:S04]  /*c210*/  LDL.LU R204, [R1+0xe48] ;  /* 0x000e480001cc7983 */ /* 0x000ee80000300800 */
[----:B------:R1:W-:Y:S02]  /*c220*/  STL [R1+0x16c], R222 ;  /* 0x00016cde01007387 */ /* 0x0003e40000100800 */
[----:B-1----:R-:W-:-:S05]  /*c230*/  IMAD R222, R126, 0x2, R222 ;  /* 0x000000027ede7824 */ /* 0x002fca00078e02de */
[----:B------:R1:W-:Y:S02]  /*c240*/  STL [R1+0x170], R222 ;  /* 0x000170de01007387 */ /* 0x0003e40000100800 */
[----:B-1----:R-:W-:-:S05]  /*c250*/  IMAD R222, R126, 0x2, R222 ;  /* 0x000000027ede7824 */ /* 0x002fca00078e02de */
[----:B------:R-:W-:Y:S04]  /*c260*/  STL [R1+0x168], R222 ;  /* 0x000168de01007387 */ /* 0x000fe80000100800 */
[----:B------:R1:W-:Y:S01]  /*c270*/  STL [R1+0x1a0], R252 ;  /* 0x0001a0fc01007387 */ /* 0x0003e20000100800 */
[C---:B----4-:R-:W-:Y:S01]  /*c280*/  SEL R221, R201.reuse, R221, !P0 ;  /* 0x000000ddc9dd7207 */ /* 0x050fe20004000000 */
[----:B-1----:R-:W-:Y:S02]  /*c290*/  IMAD R252, R126, 0x2, R222 ;  /* 0x000000027efc7824 */ /* 0x002fe400078e02de */
[----:B------:R-:W4:Y:S01]  /*c2a0*/  LDL.LU R222, [R1+0xe44] ;  /* 0x000e440001de7983 */ /* 0x000f220000300800 */
[----:B--2---:R-:W-:-:S03]  /*c2b0*/  SEL R220, R201, R220, !P0 ;  /* 0x000000dcc9dc7207 */ /* 0x004fc60004000000 */
[----:B------:R1:W-:Y:S01]  /*c2c0*/  STL [R1+0x488], R200 ;  /* 0x000488c801007387 */ /* 0x0003e20000100800 */
[----:B------:R-:W-:-:S03]  /*c2d0*/  SEL R219, R201, R219, !P0 ;  /* 0x000000dbc9db7207 */ /* 0x000fc60004000000 */
[----:B-1----:R-:W2:Y:S01]  /*c2e0*/  LDL.LU R200, [R1] ;  /* 0x0000000001c87983 */ /* 0x002ea20000300800 */
[----:B------:R-:W-:-:S03]  /*c2f0*/  SEL R218, R201, R218, !P0 ;  /* 0x000000dac9da7207 */ /* 0x000fc60004000000 */
[----:B------:R1:W-:Y:S01]  /*c300*/  STL [R1+0x19c], R221 ;  /* 0x00019cdd01007387 */ /* 0x0003e20000100800 */
[C---:B------:R-:W-:Y:S02]  /*c310*/  SEL R217, R201.reuse, R217, !P0 ;  /* 0x000000d9c9d97207 */ /* 0x040fe40004000000 */
[C---:B------:R-:W-:Y:S01]  /*c320*/  SEL R216, R201.reuse, R216, !P0 ;  /* 0x000000d8c9d87207 */ /* 0x040fe20004000000 */
[----:B-1----:R-:W4:Y:S04]  /*c330*/  LDL.LU R221, [R1+0xe40] ;  /* 0x000e400001dd7983 */ /* 0x002f280000300800 */
[----:B------:R1:W-:Y:S01]  /*c340*/  STL [R1+0x198], R220 ;  /* 0x000198dc01007387 */ /* 0x0003e20000100800 */
[C---:B------:R-:W-:Y:S02]  /*c350*/  SEL R215, R201.reuse, R215, !P0 ;  /* 0x000000d7c9d77207 */ /* 0x040fe40004000000 */
[C---:B------:R-:W-:Y:S01]  /*c360*/  SEL R2, R201.reuse, R2, !P0 ;  /* 0x00000002c9027207 */ /* 0x040fe20004000000 */
[----:B-1----:R-:W4:Y:S04]  /*c370*/  LDL.LU R220, [R1+0xe3c] ;  /* 0x000e3c0001dc7983 */ /* 0x002f280000300800 */
[----:B------:R1:W-:Y:S04]  /*c380*/  STL [R1+0x194], R219 ;  /* 0x000194db01007387 */ /* 0x0003e80000100800 */
        /* <DEDUP_REMOVED lines=10> */
[----:B-1----:R-:W3:Y:S01]  /*c430*/  LDL.LU R2, [R1+0xe24] ;  /* 0x000e240001027983 */ /* 0x002ee20000300800 */
[----:B------:R-:W-:-:S02]  /*c440*/  SEL R3, R201, R3, !P0 ;  /* 0x00000003c9037207 */ /* 0x000fc40004000000 */
[C---:B------:R-:W-:Y:S02]  /*c450*/  SEL R211, R201.reuse, R211, !P0 ;  /* 0x000000d3c9d37207 */ /* 0x040fe40004000000 */
[----:B---3--:R-:W-:-:S05]  /*c460*/  SEL R2, R201, R2, !P0 ;  /* 0x00000002c9027207 */ /* 0x008fca0004000000 */
[----:B------:R1:W-:Y:S04]  /*c470*/  STL.64 [R1+0xe18], R2 ;  /* 0x000e180201007387 */ /* 0x0003e80000100a00 */
[----:B------:R-:W-:Y:S01]  /*c480*/  STL [R1+0x480], R211 ;  /* 0x000480d301007387 */ /* 0x000fe20000100800 */
[C---:B-1----:R-:W-:Y:S02]  /*c490*/  SEL R2, R201.reuse, R5, !P0 ;  /* 0x00000005c9027207 */ /* 0x042fe40004000000 */
[C---:B------:R-:W-:Y:S02]  /*c4a0*/  SEL R3, R201.reuse, R6, !P0 ;  /* 0x00000006c9037207 */ /* 0x040fe40004000000 */
[C---:B------:R-:W-:Y:S01]  /*c4b0*/  SEL R5, R201.reuse, R7, !P0 ;  /* 0x00000007c9057207 */ /* 0x040fe20004000000 */
[----:B------:R1:W-:Y:S04]  /*c4c0*/  STL [R1+0x3ec], R2 ;  /* 0x0003ec0201007387 */ /* 0x0003e80000100800 */
[----:B------:R3:W-:Y:S01]  /*c4d0*/  STL [R1+0x3e8], R3 ;  /* 0x0003e80301007387 */ /* 0x0007e20000100800 */
[----:B-1----:R-:W-:-:S03]  /*c4e0*/  SEL R2, R201, R8, !P0 ;  /* 0x00000008c9027207 */ /* 0x002fc60004000000 */
[----:B------:R1:W-:Y:S01]  /*c4f0*/  STL [R1+0x3e4], R5 ;  /* 0x0003e40501007387 */ /* 0x0003e20000100800 */
[----:B---3--:R-:W-:-:S03]  /*c500*/  SEL R3, R201, R9, !P0 ;  /* 0x00000009c9037207 */ /* 0x008fc60004000000 */
[----:B------:R3:W-:Y:S01]  /*c510*/  STL [R1+0x3e0], R2 ;  /* 0x0003e00201007387 */ /* 0x0007e20000100800 */
[----:B-1----:R-:W-:-:S03]  /*c520*/  SEL R5, R201, R10, !P0 ;  /* 0x0000000ac9057207 */ /* 0x002fc60004000000 */
[----:B------:R1:W-:Y:S01]  /*c530*/  STL [R1+0x3dc], R3 ;  /* 0x0003dc0301007387 */ /* 0x0003e20000100800 */
[----:B---3--:R-:W-:-:S03]  /*c540*/  SEL R2, R201, R11, !P0 ;  /* 0x0000000bc9027207 */ /* 0x008fc60004000000 */
[----:B------:R3:W-:Y:S04]  /*c550*/  STL [R1+0x3d8], R5 ;  /* 0x0003d80501007387 */ /* 0x0007e80000100800 */
[----:B------:R2:W-:Y:S01]  /*c560*/  STL [R1+0x3d4], R2 ;  /* 0x0003d40201007387 */ /* 0x0005e20000100800 */
[C---:B-1----:R-:W-:Y:S02]  /*c570*/  SEL R3, R201.reuse, R12, !P0 ;  /* 0x0000000cc9037207 */ /* 0x042fe40004000000 */
[----:B---3--:R-:W-:-:S03]  /*c580*/  SEL R5, R201, R13, !P0 ;  /* 0x0000000dc9057207 */ /* 0x008fc60004000000 */
[----:B------:R1:W-:Y:S01]  /*c590*/  STL [R1+0x3d0], R3 ;  /* 0x0003d00301007387 */ /* 0x0003e20000100800 */
[----:B--2---:R-:W-:-:S03]  /*c5a0*/  SEL R2, R201, R14, !P0 ;  /* 0x0000000ec9027207 */ /* 0x004fc60004000000 */
[----:B------:R2:W-:Y:S04]  /*c5b0*/  STL [R1+0x3cc], R5 ;  /* 0x0003cc0501007387 */ /* 0x0005e80000100800 */
[----:B------:R3:W-:Y:S01]  /*c5c0*/  STL [R1+0x3c8], R2 ;  /* 0x0003c80201007387 */ /* 0x0007e20000100800 */
[C---:B-1----:R-:W-:Y:S02]  /*c5d0*/  SEL R3, R201.reuse, R15, !P0 ;  /* 0x0000000fc9037207 */ /* 0x042fe40004000000 */
[----:B--2---:R-:W-:-:S03]  /*c5e0*/  SEL R5, R201, R16, !P0 ;  /* 0x00000010c9057207 */ /* 0x004fc60004000000 */
[----:B------:R1:W-:Y:S01]  /*c5f0*/  STL [R1+0x3c4], R3 ;  /* 0x0003c40301007387 */ /* 0x0003e20000100800 */
[----:B---3--:R-:W-:-:S03]  /*c600*/  SEL R2, R201, R17, !P0 ;  /* 0x00000011c9027207 */ /* 0x008fc60004000000 */
        /* <DEDUP_REMOVED lines=27> */
[C---:B--2---:R-:W-:Y:S02]  /*c7c0*/  SEL R5, R201.reuse, R33, !P0 ;  /* 0x00000021c9057207 */ /* 0x044fe40004000000 */
[C---:B---3--:R-:W-:Y:S01]  /*c7d0*/  SEL R2, R201.reuse, R32, !P0 ;  /* 0x00000020c9027207 */ /* 0x048fe20004000000 */
[----:B------:R1:W-:Y:S04]  /*c7e0*/  STL [R1+0x388], R3 ;  /* 0x0003880301007387 */ /* 0x0003e80000100800 */
[----:B------:R2:W-:Y:S01]  /*c7f0*/  STL [R1+0x384], R2 ;  /* 0x0003840201007387 */ /* 0x0005e20000100800 */
[----:B-1----:R-:W-:-:S03]  /*c800*/  SEL R3, R201, R34, !P0 ;  /* 0x00000022c9037207 */ /* 0x002fc60004000000 */
        /* <DEDUP_REMOVED lines=257> */
[C---:B--2---:R-:W-:Y:S01]  /*d820*/  SEL R3, R201.reuse, R165, !P0 ;  /* 0x000000a5c9037207 */ /* 0x044fe20004000000 */
[----:B------:R-:W-:Y:S01]  /*d830*/  @!P5 IMAD.MOV R207, RZ, RZ, -R207 ;  /* 0x000000ffffcfd224 */ /* 0x000fe200078e0acf */
[----:B---3--:R-:W-:Y:S01]  /*d840*/  SEL R2, R201, R166, !P0 ;  /* 0x000000a6c9027207 */ /* 0x008fe20004000000 */
[----:B------:R1:W-:Y:S01]  /*d850*/  STL [R1+0x428], R5 ;  /* 0x0004280501007387 */ /* 0x0003e20000100800 */
[----:B------:R-:W-:-:S03]  /*d860*/  ISETP.NE.AND P5, PT, R4, RZ, PT ;  /* 0x000000ff0400720c */ /* 0x000fc60003fa5270 */
        /* <DEDUP_REMOVED lines=10> */
[----:B------:R-:W-:Y:S01]  /*d910*/  STL [R1+0x3f8], R5 ;  /* 0x0003f80501007387 */ /* 0x000fe20000100800 */
[----:B---3--:R-:W-:-:S03]  /*d920*/  SEL R2, R201, R172, !P0 ;  /* 0x000000acc9027207 */ /* 0x008fc60004000000 */
[----:B------:R-:W-:Y:S01]  /*d930*/  STL [R1+0x3f0], R3 ;  /* 0x0003f00301007387 */ /* 0x000fe20000100800 */
[----:B------:R-:W-:Y:S01]  /*d940*/  @!P6 IMAD.MOV R204, RZ, RZ, -R204 ;  /* 0x000000ffffcce224 */ /* 0x000fe200078e0acc */
[----:B------:R-:W-:Y:S02]  /*d950*/  @!P5 LOP3.LUT R204, RZ, R4, RZ, 0x33, !PT ;  /* 0x00000004ffccd212 */ /* 0x000fe400078e33ff */
[----:B------:R1:W-:Y:S04]  /*d960*/  STL [R1+0x1a4], R2 ;  /* 0x0001a40201007387 */ /* 0x0003e80000100800 */
[----:B------:R-:W2:Y:S04]  /*d970*/  LDL.LU R4, [R1+0xe20] ;  /* 0x000e200001047983 */ /* 0x000ea80000300800 */
[----:B------:R-:W3:Y:S01]  /*d980*/  LDL.LU R19, [R1+0x84] ;  /* 0x0000840001137983 */ /* 0x000ee20000300800 */
[C---:B------:R-:W-:Y:S01]  /*d990*/  SEL R170, R201.reuse, R175, !P0 ;  /* 0x000000afc9aa7207 */ /* 0x040fe20004000000 */
[----:B-1----:R-:W1:Y:S02]  /*d9a0*/  LDC R2, c[0x0][0x230] ;  /* 0x00008c00ff027b82 */ /* 0x002e640000000800 */
[----:B------:R-:W3:Y:S04]  /*d9b0*/  LDL.LU R18, [R1+0x80] ;  /* 0x0000800001127983 */ /* 0x000ee80000300800 */
[----:B------:R-:W3:Y:S04]  /*d9c0*/  LDL.LU R17, [R1+0x7c] ;  /* 0x00007c0001117983 */ /* 0x000ee80000300800 */
[----:B------:R-:W3:Y:S04]  /*d9d0*/  LDL.LU R16, [R1+0x9c] ;  /* 0x00009c0001107983 */ /* 0x000ee80000300800 */
[----:B------:R-:W3:Y:S04]  /*d9e0*/  LDL.LU R175, [R1+0x30] ;  /* 0x0000300001af7983 */ /* 0x000ee80000300800 */
[----:B------:R-:W3:Y:S01]  /*d9f0*/  LDL.LU R15, [R1+0x34] ;  /* 0x00003400010f7983 */ /* 0x000ee20000300800 */
[----:B------:R-:W1:Y:S01]  /*da00*/  S2R R3, SR_TID.X ;  /* 0x0000000000037919 */ /* 0x000e620000002100 */
[----:B------:R-:W-:-:S02]  /*da10*/  SEL R172, R201, R173, !P0 ;  /* 0x000000adc9ac7207 */ /* 0x000fc40004000000 */
[----:B------:R-:W3:Y:S01]  /*da20*/  LDL.LU R169, [R1+0x38] ;  /* 0x0000380001a97983 */ /* 0x000ee20000300800 */
[----:B------:R-:W-:-:S03]  /*da30*/  @!P3 IMAD.MOV R250, RZ, RZ, -R250 ;  /* 0x000000fffffab224 */ /* 0x000fc600078e0afa */
[----:B------:R-:W3:Y:S01]  /*da40*/  LDL.LU R173, [R1+0x3c] ;  /* 0x00003c0001ad7983 */ /* 0x000ee20000300800 */
[----:B------:R-:W-:Y:S02]  /*da50*/  @!P4 IMAD.MOV R251, RZ, RZ, -R251 ;  /* 0x000000fffffbc224 */ /* 0x000fe400078e0afb */
[----:B------:R-:W-:Y:S01]  /*da60*/  @!P2 IMAD.MOV R249, RZ, RZ, -R249 ;  /* 0x000000fffff9a224 */ /* 0x000fe200078e0af9 */
[----:B------:R-:W3:Y:S01]  /*da70*/  LDL.LU R167, [R1+0x40] ;  /* 0x0000400001a77983 */ /* 0x000ee20000300800 */
[----:B------:R-:W-:Y:S01]  /*da80*/  IMAD R12, R204, UR4, RZ ;  /* 0x00000004cc0c7c24 */ /* 0x000fe2000f8e02ff */
[C---:B------:R-:W-:Y:S02]  /*da90*/  SEL R0, R201.reuse, R0, !P0 ;  /* 0x00000000c9007207 */ /* 0x040fe40004000000 */
[C---:B------:R-:W-:Y:S01]  /*daa0*/  SEL R200, R201.reuse, R200, !P0 ;  /* 0x000000c8c9c87207 */ /* 0x040fe20004000000 */
[----:B------:R-:W3:Y:S01]  /*dab0*/  LDL.LU R171, [R1+0x44] ;  /* 0x0000440001ab7983 */ /* 0x000ee20000300800 */
[----:B----4-:R-:W-:-:S02]  /*dac0*/  SEL R215, R201, R215, !P0 ;  /* 0x000000d7c9d77207 */ /* 0x010fc40004000000 */
[C---:B------:R-:W-:Y:S02]  /*dad0*/  SEL R216, R201.reuse, R216, !P0 ;  /* 0x000000d8c9d87207 */ /* 0x040fe40004000000 */
[C---:B------:R-:W-:Y:S02]  /*dae0*/  SEL R217, R201.reuse, R217, !P0 ;  /* 0x000000d9c9d97207 */ /* 0x040fe40004000000 */
[C---:B------:R-:W-:Y:S02]  /*daf0*/  SEL R218, R201.reuse, R218, !P0 ;  /* 0x000000dac9da7207 */ /* 0x040fe40004000000 */
[C---:B------:R-:W-:Y:S02]  /*db00*/  SEL R219, R201.reuse, R219, !P0 ;  /* 0x000000dbc9db7207 */ /* 0x040fe40004000000 */
[C---:B------:R-:W-:Y:S02]  /*db10*/  SEL R220, R201.reuse, R220, !P0 ;  /* 0x000000dcc9dc7207 */ /* 0x040fe40004000000 */
[----:B------:R-:W-:-:S02]  /*db20*/  SEL R221, R201, R221, !P0 ;  /* 0x000000ddc9dd7207 */ /* 0x000fc40004000000 */
        /* <DEDUP_REMOVED lines=63> */
[C---:B------:R-:W-:Y:S01]  /*df20*/  SEL R156, R201.reuse, R207, !P0 ;  /* 0x000000cfc99c7207 */ /* 0x040fe20004000000 */
[----:B-1----:R-:W-:Y:S01]  /*df30*/  VIADD R2, R2, 0x7f ;  /* 0x0000007f02027836 */ /* 0x002fe20000000000 */
[C---:B------:R-:W-:Y:S01]  /*df40*/  SEL R250, R201.reuse, R250, !P0 ;  /* 0x000000fac9fa7207 */ /* 0x040fe20004000000 */
[----:B------:R-:W4:Y:S01]  /*df50*/  LDL.LU R23, [R1+0x48] ;  /* 0x0000480001177983 */ /* 0x000f220000300800 */
[C---:B------:R-:W-:Y:S01]  /*df60*/  SEL R251, R201.reuse, R251, !P0 ;  /* 0x000000fbc9fb7207 */ /* 0x040fe20004000000 */
[----:B------:R-:W-:Y:S01]  /*df70*/  IMAD R6, R126, 0x2, R252 ;  /* 0x000000027e067824 */ /* 0x000fe200078e02fc */
[----:B------:R-:W-:Y:S01]  /*df80*/  SEL R249, R201, R249, !P0 ;  /* 0x000000f9c9f97207 */ /* 0x000fe20004000000 */
[----:B------:R-:W4:Y:S01]  /*df90*/  LDL.LU R22, [R1+0x50] ;  /* 0x0000500001167983 */ /* 0x000f220000300800 */
[C---:B------:R-:W-:Y:S01]  /*dfa0*/  LEA R82, P0, R12.reuse, UR6, 0x2 ;  /* 0x000000060c527c11 */ /* 0x040fe2000f8010ff */
[----:B------:R-:W-:Y:S01]  /*dfb0*/  ULDC.64 UR4, c[0x0][0x218] ;  /* 0x0000860000047ab9 */ /* 0x000fe20000000a00 */
[----:B------:R-:W-:Y:S01]  /*dfc0*/  LOP3.LUT R3, R3, 0x7f, RZ, 0xc0, !PT ;  /* 0x0000007f03037812 */ /* 0x000fe200078ec0ff */
[----:B------:R-:W4:Y:S01]  /*dfd0*/  LDL.LU R21, [R1+0x5c] ;  /* 0x00005c0001157983 */ /* 0x000f220000300800 */
[----:B------:R-:W-:-:S02]  /*dfe0*/  LEA.HI.X.SX32 R12, R12, UR7, 0x2, P0 ;  /* 0x000000070c0c7c11 */ /* 0x000fc400080f16ff */
[----:B------:R-:W-:Y:S01]  /*dff0*/  ISETP.GT.AND P0, PT, R2, 0x7f, PT ;  /* 0x0000007f0200780c */ /* 0x000fe20003f04270 */
[----:B------:R-:W-:Y:S01]  /*e000*/  IMAD R13, R3, R127, RZ ;  /* 0x0000007f030d7224 */ /* 0x000fe200078e02ff */
[----:B------:R-:W4:Y:S01]  /*e010*/  LDL.LU R20, [R1+0x64] ;  /* 0x0000640001147983 */ /* 0x000f220000300800 */
[CC--:B--2---:R-:W-:Y:S02]  /*e020*/  LEA R152, P4, R4.reuse, R82.reuse, 0x2 ;  /* 0x0000005204987211 */ /* 0x0c4fe400078810ff */
[C---:B---3--:R-:W-:Y:S02]  /*e030*/  LEA R2, P5, R19.reuse, R82, 0x2 ;  /* 0x0000005213027211 */ /* 0x048fe400078a10ff */
[----:B------:R-:W-:Y:S02]  /*e040*/  LEA.HI.X.SX32 R153, R4, R12, 0x2, P4 ;  /* 0x0000000c04997211 */ /* 0x000fe400020f16ff */
[----:B------:R-:W-:Y:S02]  /*e050*/  LEA R204, P2, R18, R82, 0x2 ;  /* 0x0000005212cc7211 */ /* 0x000fe400078410ff */
[----:B------:R-:W-:Y:S01]  /*e060*/  LEA.HI.X.SX32 R3, R19, R12, 0x2, P5 ;  /* 0x0000000c13037211 */ /* 0x000fe200028f16ff */
[----:B------:R1:W-:Y:S01]  /*e070*/  STL.64 [R1+0xd0], R152 ;  /* 0x0000d09801007387 */ /* 0x0003e20000100a00 */
[----:B------:R-:W-:-:S02]  /*e080*/  LEA R154, P3, R17, R82, 0x2 ;  /* 0x00000052119a7211 */ /* 0x000fc400078610ff */
[-C--:B------:R-:W-:Y:S01]  /*e090*/  LEA.HI.X.SX32 R205, R18, R12.reuse, 0x2, P2 ;  /* 0x0000000c12cd7211 */ /* 0x080fe200010f16ff */
[----:B------:R-:W2:Y:S01]  /*e0a0*/  LDL.LU R19, [R1+0xf0] ;  /* 0x0000f00001137983 */ /* 0x000ea20000300800 */
[----:B------:R-:W-:-:S03]  /*e0b0*/  LEA.HI.X.SX32 R155, R17, R12, 0x2, P3 ;  /* 0x0000000c119b7211 */ /* 0x000fc600018f16ff */
[----:B------:R3:W-:Y:S01]  /*e0c0*/  STL.64 [R1+0xc8], R2 ;  /* 0x0000c80201007387 */ /* 0x0007e20000100a00 */
[----:B-1----:R-:W-:-:S03]  /*e0d0*/  LEA R152, P4, R16, R82, 0x2 ;  /* 0x0000005210987211 */ /* 0x002fc600078810ff */
[----:B------:R-:W2:Y:S01]  /*e0e0*/  LDL.LU R18, [R1+0x54] ;  /* 0x0000540001127983 */ /* 0x000ea20000300800 */
[----:B------:R-:W-:-:S03]  /*e0f0*/  LEA.HI.X.SX32 R153, R16, R12, 0x2, P4 ;  /* 0x0000000c10997211 */ /* 0x000fc600020f16ff */
[----:B------:R1:W-:Y:S01]  /*e100*/  STL.64 [R1+0xc0], R204 ;  /* 0x0000c0cc01007387 */ /* 0x0003e20000100a00 */
[----:B---3--:R-:W-:-:S03]  /*e110*/  LEA R2, P5, R175, R82, 0x2 ;  /* 0x00000052af027211 */ /* 0x008fc600078a10ff */
[----:B------:R-:W3:Y:S04]  /*e120*/  LDL.LU R17, [R1+0x4c] ;  /* 0x00004c0001117983 */ /* 0x000ee80000300800 */
[----:B------:R1:W-:Y:S01]  /*e130*/  STL.64 [R1+0xb8], R154 ;  /* 0x0000b89a01007387 */ /* 0x0003e20000100a00 */
[----:B------:R-:W-:-:S03]  /*e140*/  LEA.HI.X.SX32 R3, R175, R12, 0x2, P5 ;  /* 0x0000000caf037211 */ /* 0x000fc600028f16ff */
[----:B------:R-:W3:Y:S01]  /*e150*/  LDL.LU R16, [R1+0xdc] ;  /* 0x0000dc0001107983 */ /* 0x000ee20000300800 */
[----:B-1----:R-:W-:-:S03]  /*e160*/  LEA R204, P2, R15, R82, 0x2 ;  /* 0x000000520fcc7211 */ /* 0x002fc600078410ff */
[----:B------:R1:W-:Y:S04]  /*e170*/  STL.64 [R1+0xb0], R152 ;  /* 0x0000b09801007387 */ /* 0x0003e80000100a00 */
[----:B------:R-:W3:Y:S01]  /*e180*/  LDL.LU R177, [R1+0xd8] ;  /* 0x0000d80001b17983 */ /* 0x000ee20000300800 */
[----:B------:R-:W-:-:S03]  /*e190*/  LEA.HI.X.SX32 R205, R15, R12, 0x2, P2 ;  /* 0x0000000c0fcd7211 */ /* 0x000fc600010f16ff */
[----:B------:R1:W-:Y:S04]  /*e1a0*/  STL.64 [R1+0xa8], R2 ;  /* 0x0000a80201007387 */ /* 0x0003e80000100a00 */
[----:B------:R-:W3:Y:S01]  /*e1b0*/  LDL.LU R15, [R1+0xe4] ;  /* 0x0000e400010f7983 */ /* 0x000ee20000300800 */
[-C--:B------:R-:W-:Y:S02]  /*e1c0*/  LEA R154, P3, R169, R82.reuse, 0x2 ;  /* 0x00000052a99a7211 */ /* 0x080fe400078610ff */
[----:B-1----:R-:W-:Y:S02]  /*e1d0*/  LEA R152, P4, R173, R82, 0x2 ;  /* 0x00000052ad987211 */ /* 0x002fe400078810ff */
[----:B------:R-:W-:Y:S01]  /*e1e0*/  LEA.HI.X.SX32 R155, R169, R12, 0x2, P3 ;  /* 0x0000000ca99b7211 */ /* 0x000fe200018f16ff */
[----:B------:R1:W-:Y:S01]  /*e1f0*/  STL.64 [R1+0xa0], R204 ;  /* 0x0000a0cc01007387 */ /* 0x0003e20000100a00 */
[----:B------:R-:W-:-:S03]  /*e200*/  LEA R2, P5, R167, R82, 0x2 ;  /* 0x00000052a7027211 */ /* 0x000fc600078a10ff */
[----:B------:R-:W3:Y:S01]  /*e210*/  LDL.LU R169, [R1+0xec] ;  /* 0x0000ec0001a97983 */ /* 0x000ee20000300800 */
[-C--:B------:R-:W-:Y:S02]  /*e220*/  LEA.HI.X.SX32 R153, R173, R12.reuse, 0x2, P4 ;  /* 0x0000000cad997211 */ /* 0x080fe400020f16ff */
[----:B------:R-:W-:Y:S01]  /*e230*/  LEA.HI.X.SX32 R3, R167, R12, 0x2, P5 ;  /* 0x0000000ca7037211 */ /* 0x000fe200028f16ff */
[----:B------:R4:W-:Y:S01]  /*e240*/  STL.64 [R1+0x98], R154 ;  /* 0x0000989a01007387 */ /* 0x0009e20000100a00 */
[----:B-1----:R-:W-:-:S03]  /*e250*/  LEA R204, P2, R171, R82, 0x2 ;  /* 0x00000052abcc7211 */ /* 0x002fc600078410ff */
[----:B------:R-:W3:Y:S01]  /*e260*/  LDL.LU R175, [R1+0xfc] ;  /* 0x0000fc0001af7983 */ /* 0x000ee20000300800 */
[----:B------:R-:W-:-:S03]  /*e270*/  LEA.HI.X.SX32 R205, R171, R12, 0x2, P2 ;  /* 0x0000000cabcd7211 */ /* 0x000fc600010f16ff */
[----:B------:R1:W-:Y:S04]  /*e280*/  STL.64 [R1+0x90], R152 ;  /* 0x0000909801007387 */ /* 0x0003e80000100a00 */
[----:B------:R-:W3:Y:S04]  /*e290*/  LDL.LU R167, [R1+0xf8] ;  /* 0x0000f80001a77983 */ /* 0x000ee80000300800 */
[----:B------:R1:W-:Y:S04]  /*e2a0*/  STL.64 [R1+0x88], R2 ;  /* 0x0000880201007387 */ /* 0x0003e80000100a00 */
[----:B------:R-:W3:Y:S04]  /*e2b0*/  LDL.LU R173, [R1+0x110] ;  /* 0x0001100001ad7983 */ /* 0x000ee80000300800 */
[----:B------:R1:W-:Y:S04]  /*e2c0*/  STL.64 [R1+0x80], R204 ;  /* 0x000080cc01007387 */ /* 0x0003e80000100a00 */
[----:B------:R-:W3:Y:S01]  /*e2d0*/  LDL.LU R171, [R1+0x124] ;  /* 0x0001240001ab7983 */ /* 0x000ee20000300800 */
[----:B----4-:R-:W-:-:S02]  /*e2e0*/  LEA R154, P3, R23, R82, 0x2 ;  /* 0x00000052179a7211 */ /* 0x010fc400078610ff */
[C---:B-1----:R-:W-:Y:S02]  /*e2f0*/  LEA R152, P4, R22.reuse, R82, 0x2 ;  /* 0x0000005216987211 */ /* 0x042fe400078810ff */
[----:B------:R-:W-:Y:S02]  /*e300*/  LEA.HI.X.SX32 R155, R23, R12, 0x2, P3 ;  /* 0x0000000c179b7211 */ /* 0x000fe400018f16ff */
[----:B------:R-:W4:Y:S01]  /*e310*/  LDL.LU R23, [R1+0xe8] ;  /* 0x0000e80001177983 */ /* 0x000f220000300800 */
[C---:B------:R-:W-:Y:S02]  /*e320*/  LEA R2, P5, R21.reuse, R82, 0x2 ;  /* 0x0000005215027211 */ /* 0x040fe400078a10ff */
[----:B------:R-:W-:Y:S01]  /*e330*/  LEA.HI.X.SX32 R153, R22, R12, 0x2, P4 ;  /* 0x0000000c16997211 */ /* 0x000fe200020f16ff */
[----:B------:R2:W-:Y:S01]  /*e340*/  STL.64 [R1+0x78], R154 ;  /* 0x0000789a01007387 */ /* 0x0005e20000100a00 */
[C---:B------:R-:W-:Y:S02]  /*e350*/  LEA R204, P2, R20.reuse, R82, 0x2 ;  /* 0x0000005214cc7211 */ /* 0x040fe400078410ff */
[-C--:B------:R-:W-:Y:S01]  /*e360*/  LEA.HI.X.SX32 R3, R21, R12.reuse, 0x2, P5 ;  /* 0x0000000c15037211 */ /* 0x080fe200028f16ff */
[----:B------:R-:W4:Y:S01]  /*e370*/  LDL.LU R22, [R1+0x10c] ;  /* 0x00010c0001167983 */ /* 0x000f220000300800 */
[----:B------:R-:W-:-:S03]  /*e380*/  LEA.HI.X.SX32 R205, R20, R12, 0x2, P2 ;  /* 0x0000000c14cd7211 */ /* 0x000fc600010f16ff */
[----:B------:R1:W-:Y:S04]  /*e390*/  STL.64 [R1+0x70], R152 ;  /* 0x0000709801007387 */ /* 0x0003e80000100a00 */
[----:B------:R-:W4:Y:S04]  /*e3a0*/  LDL.LU R21, [R1+0x108] ;  /* 0x0001080001157983 */ /* 0x000f280000300800 */
[----:B------:R3:W-:Y:S04]  /*e3b0*/  STL.64 [R1+0x68], R2 ;  /* 0x0000680201007387 */ /* 0x0007e80000100a00 */
[----:B------:R-:W4:Y:S04]  /*e3c0*/  LDL.LU R20, [R1+0xe0] ;  /* 0x0000e00001147983 */ /* 0x000f280000300800 */
[----:B------:R3:W-:Y:S01]  /*e3d0*/  STL.64 [R1+0x60], R204 ;  /* 0x000060cc01007387 */ /* 0x0007e20000100a00 */
[----:B--2---:R-:W-:-:S04]  /*e3e0*/  LEA R154, P3, R19, R82, 0x2 ;  /* 0x00000052139a7211 */ /* 0x004fc800078610ff */
[----:B------:R-:W-:Y:S02]  /*e3f0*/  LEA.HI.X.SX32 R155, R19, R12, 0x2, P3 ;  /* 0x0000000c139b7211 */ /* 0x000fe400018f16ff */
[----:B------:R-:W2:Y:S01]  /*e400*/  LDL.LU R19, [R1+0xf4] ;  /* 0x0000f40001137983 */ /* 0x000ea20000300800 */
[----:B-1----:R-:W-:-:S03]  /*e410*/  LEA R152, P4, R18, R82, 0x2 ;  /* 0x0000005212987211 */ /* 0x002fc600078810ff */
[----:B------:R1:W-:Y:S01]  /*e420*/  STL.64 [R1+0x58], R154 ;  /* 0x0000589a01007387 */ /* 0x0003e20000100a00 */
[----:B------:R-:W-:-:S03]  /*e430*/  LEA.HI.X.SX32 R153, R18, R12, 0x2, P4 ;  /* 0x0000000c12997211 */ /* 0x000fc600020f16ff */
[----:B------:R-:W2:Y:S01]  /*e440*/  LDL.LU R18, [R1+0x120] ;  /* 0x0001200001127983 */ /* 0x000ea20000300800 */
[----:B---3--:R-:W-:-:S04]  /*e450*/  LEA R2, P5, R17, R82, 0x2 ;  /* 0x0000005211027211 */ /* 0x008fc800078a10ff */
[----:B------:R-:W-:Y:S02]  /*e460*/  LEA.HI.X.SX32 R3, R17, R12, 0x2, P5 ;  /* 0x0000000c11037211 */ /* 0x000fe400028f16ff */
[C---:B------:R-:W-:Y:S01]  /*e470*/  LEA R204, P2, R16.reuse, R82, 0x2 ;  /* 0x0000005210cc7211 */ /* 0x040fe200078410ff */
[----:B------:R3:W-:Y:S03]  /*e480*/  STL.64 [R1+0x50], R152 ;  /* 0x0000509801007387 */ /* 0x0007e60000100a00 */
[----:B------:R-:W-:Y:S01]  /*e490*/  LEA.HI.X.SX32 R205, R16, R12, 0x2, P2 ;  /* 0x0000000c10cd7211 */ /* 0x000fe200010f16ff */
[----:B------:R-:W2:Y:S01]  /*e4a0*/  LDL.LU R17, [R1+0x11c] ;  /* 0x00011c0001117983 */ /* 0x000ea20000300800 */
[----:B-1----:R-:W-:-:S03]  /*e4b0*/  LEA R154, P3, R177, R82, 0x2 ;  /* 0x00000052b19a7211 */ /* 0x002fc600078610ff */
[----:B------:R1:W-:Y:S01]  /*e4c0*/  STL.64 [R1+0x48], R2 ;  /* 0x0000480201007387 */ /* 0x0003e20000100a00 */
[----:B------:R-:W-:-:S03]  /*e4d0*/  LEA.HI.X.SX32 R155, R177, R12, 0x2, P3 ;  /* 0x0000000cb19b7211 */ /* 0x000fc600018f16ff */
[----:B------:R-:W2:Y:S01]  /*e4e0*/  LDL.LU R16, [R1+0x118] ;  /* 0x0001180001107983 */ /* 0x000ea20000300800 */
[----:B---3--:R-:W-:-:S03]  /*e4f0*/  LEA R152, P4, R15, R82, 0x2 ;  /* 0x000000520f987211 */ /* 0x008fc600078810ff */
[----:B------:R3:W-:Y:S01]  /*e500*/  STL.64 [R1+0x40], R204 ;  /* 0x000040cc01007387 */ /* 0x0007e20000100a00 */
[----:B------:R-:W-:-:S03]  /*e510*/  LEA.HI.X.SX32 R153, R15, R12, 0x2, P4 ;  /* 0x0000000c0f997211 */ /* 0x000fc600020f16ff */
[----:B------:R3:W-:Y:S04]  /*e520*/  STL.64 [R1+0x38], R154 ;  /* 0x0000389a01007387 */ /* 0x0007e80000100a00 */
[----:B------:R-:W2:Y:S01]  /*e530*/  LDL.LU R15, [R1+0x104] ;  /* 0x00010400010f7983 */ /* 0x000ea20000300800 */
[----:B-1----:R-:W-:-:S04]  /*e540*/  LEA R2, P5, R169, R82, 0x2 ;  /* 0x00000052a9027211 */ /* 0x002fc800078a10ff */
[----:B------:R-:W-:Y:S01]  /*e550*/  LEA.HI.X.SX32 R3, R169, R12, 0x2, P5 ;  /* 0x0000000ca9037211 */ /* 0x000fe200028f16ff */
[----:B------:R1:W-:Y:S01]  /*e560*/  STL.64 [R1+0x30], R152 ;  /* 0x0000309801007387 */ /* 0x0003e20000100a00 */
[----:B---3--:R-:W-:-:S03]  /*e570*/  LEA R204, P2, R175, R82, 0x2 ;  /* 0x00000052afcc7211 */ /* 0x008fc600078410ff */
[----:B------:R-:W3:Y:S01]  /*e580*/  LDL.LU R169, [R1+0x100] ;  /* 0x0001000001a97983 */ /* 0x000ee20000300800 */
[----:B------:R-:W-:-:S03]  /*e590*/  LEA.HI.X.SX32 R205, R175, R12, 0x2, P2 ;  /* 0x0000000cafcd7211 */ /* 0x000fc600010f16ff */
[----:B------:R1:W-:Y:S01]  /*e5a0*/  STL.64 [R1+0x28], R2 ;  /* 0x0000280201007387 */ /* 0x0003e20000100a00 */
[----:B------:R-:W-:-:S03]  /*e5b0*/  LEA R154, P3, R167, R82, 0x2 ;  /* 0x00000052a79a7211 */ /* 0x000fc600078610ff */
[----:B------:R-:W-:Y:S01]  /*e5c0*/  STL.64 [R1+0x20], R204 ;  /* 0x000020cc01007387 */ /* 0x000fe20000100a00 */
[----:B------:R-:W-:-:S03]  /*e5d0*/  LEA.HI.X.SX32 R155, R167, R12, 0x2, P3 ;  /* 0x0000000ca79b7211 */ /* 0x000fc600018f16ff */
[----:B------:R-:W3:Y:S01]  /*e5e0*/  LDL.LU R167, [R1+0x114] ;  /* 0x0001140001a77983 */ /* 0x000ee20000300800 */
[----:B-1----:R-:W-:-:S04]  /*e5f0*/  LEA R152, P4, R173, R82, 0x2 ;  /* 0x00000052ad987211 */ /* 0x002fc800078810ff */
[----:B------:R-:W-:Y:S02]  /*e600*/  LEA.HI.X.SX32 R153, R173, R12, 0x2, P4 ;  /* 0x0000000cad997211 */ /* 0x000fe400020f16ff */
[C---:B------:R-:W-:Y:S01]  /*e610*/  LEA R2, P5, R171.reuse, R82, 0x2 ;  /* 0x00000052ab027211 */ /* 0x040fe200078a10ff */
[----:B------:R-:W-:Y:S03]  /*e620*/  STL.64 [R1+0x18], R154 ;  /* 0x0000189a01007387 */ /* 0x000fe60000100a00 */
[----:B------:R-:W-:Y:S01]  /*e630*/  LEA.HI.X.SX32 R3, R171, R12, 0x2, P5 ;  /* 0x0000000cab037211 */ /* 0x000fe200028f16ff */
[----:B------:R-:W3:Y:S04]  /*e640*/  LDL.LU R185, [R1+0x12c] ;  /* 0x00012c0001b97983 */ /* 0x000ee80000300800 */
[----:B------:R-:W-:Y:S04]  /*e650*/  STL.64 [R1+0x10], R152 ;  /* 0x0000109801007387 */ /* 0x000fe80000100a00 */
[----:B------:R1:W-:Y:S04]  /*e660*/  STL.64 [R1+0x8], R2 ;  /* 0x0000080201007387 */ /* 0x0003e80000100a00 */
[----:B-1----:R-:W3:Y:S04]  /*e670*/  LDL.LU.64 R2, [R1+0xe18] ;  /* 0x000e180001027983 */ /* 0x002ee80000300a00 */
[----:B------:R-:W3:Y:S01]  /*e680*/  LDL.LU R183, [R1+0x128] ;  /* 0x0001280001b77983 */ /* 0x000ee20000300800 */
[----:B----4-:R-:W-:-:S04]  /*e690*/  LEA R204, P2, R23, R82, 0x2 ;  /* 0x0000005217cc7211 */ /* 0x010fc800078410ff */
[----:B------:R-:W-:-:S05]  /*e6a0*/  LEA.HI.X.SX32 R205, R23, R12, 0x2, P2 ;  /* 0x0000000c17cd7211 */ /* 0x000fca00010f16ff */
[----:B------:R1:W-:Y:S04]  /*e6b0*/  STL.64 [R1], R204 ;  /* 0x000000cc01007387 */ /* 0x0003e80000100a00 */
[----:B------:R-:W4:Y:S04]  /*e6c0*/  LDL.LU R181, [R1+0x134] ;  /* 0x0001340001b57983 */ /* 0x000f280000300800 */
[----:B------:R-:W4:Y:S04]  /*e6d0*/  LDL.LU R179, [R1+0x144] ;  /* 0x0001440001b37983 */ /* 0x000f280000300800 */
[----:B------:R-:W4:Y:S01]  /*e6e0*/  LDL.LU R177, [R1+0x13c] ;  /* 0x00013c0001b17983 */ /* 0x000f220000300800 */
[----:B------:R-:W-:-:S03]  /*e6f0*/  LEA R154, P3, R22, R82, 0x2 ;  /* 0x00000052169a7211 */ /* 0x000fc600078610ff */
[----:B------:R-:W4:Y:S01]  /*e700*/  LDL.LU R175, [R1+0x130] ;  /* 0x0001300001af7983 */ /* 0x000f220000300800 */
[----:B------:R-:W-:-:S03]  /*e710*/  LEA R152, P4, R21, R82, 0x2 ;  /* 0x0000005215987211 */ /* 0x000fc600078810ff */
[----:B------:R-:W4:Y:S01]  /*e720*/  LDL.LU R173, [R1+0x138] ;  /* 0x0001380001ad7983 */ /* 0x000f220000300800 */
[----:B------:R-:W-:-:S03]  /*e730*/  LEA R150, P5, R20, R82, 0x2 ;  /* 0x0000005214967211 */ /* 0x000fc600078a10ff */
[----:B------:R-:W4:Y:S01]  /*e740*/  LDL.LU R23, [R1+0x140] ;  /* 0x0001400001177983 */ /* 0x000f220000300800 */
[-C--:B------:R-:W-:Y:S02]  /*e750*/  LEA.HI.X.SX32 R155, R22, R12.reuse, 0x2, P3 ;  /* 0x0000000c169b7211 */ /* 0x080fe400018f16ff */
[-C--:B------:R-:W-:Y:S01]  /*e760*/  LEA.HI.X.SX32 R153, R21, R12.reuse, 0x2, P4 ;  /* 0x0000000c15997211 */ /* 0x080fe200020f16ff */
[----:B------:R-:W4:Y:S01]  /*e770*/  LDL.LU R22, [R1+0x148] ;  /* 0x0001480001167983 */ /* 0x000f220000300800 */
[----:B------:R-:W-:-:S03]  /*e780*/  LEA.HI.X.SX32 R151, R20, R12, 0x2, P5 ;  /* 0x0000000c14977211 */ /* 0x000fc600028f16ff */
[----:B------:R-:W4:Y:S04]  /*e790*/  LDL.LU R21, [R1+0x14c] ;  /* 0x00014c0001157983 */ /* 0x000f280000300800 */
[----:B------:R-:W4:Y:S01]  /*e7a0*/  LDL.LU R20, [R1+0x150] ;  /* 0x0001500001147983 */ /* 0x000f220000300800 */
[----:B--2---:R-:W-:-:S04]  /*e7b0*/  LEA R148, P2, R19, R82, 0x2 ;  /* 0x0000005213947211 */ /* 0x004fc800078410ff */
[----:B------:R-:W-:Y:S02]  /*e7c0*/  LEA.HI.X.SX32 R149, R19, R12, 0x2, P2 ;  /* 0x0000000c13957211 */ /* 0x000fe400010f16ff */
[----:B------:R-:W2:Y:S01]  /*e7d0*/  LDL.LU R19, [R1+0x154] ;  /* 0x0001540001137983 */ /* 0x000ea20000300800 */
[----:B------:R-:W-:-:S04]  /*e7e0*/  LEA R146, P3, R18, R82, 0x2 ;  /* 0x0000005212927211 */ /* 0x000fc800078610ff */
        /* <DEDUP_REMOVED lines=11> */
[----:B------:R-:W-:-:S03]  /*e8a0*/  IMAD R7, R126, 0x2, R6 ;  /* 0x000000027e077824 */ /* 0x000fc600078e0206 */
[----:B------:R-:W2:Y:S01]  /*e8b0*/  LDL.LU R171, [R1+0x16c] ;  /* 0x00016c0001ab7983 */ /* 0x000ea20000300800 */
[----:B------:R-:W-:-:S04]  /*e8c0*/  IMAD R9, R126, 0x2, R7 ;  /* 0x000000027e097824 */ /* 0x000fc800078e0207 */
[----:B------:R-:W-:Y:S01]  /*e8d0*/  IMAD R8, R126, 0x2, R9 ;  /* 0x000000027e087824 */ /* 0x000fe200078e0209 */
[----:B---3--:R-:W-:-:S03]  /*e8e0*/  LEA R138, P3, R169, R82, 0x2 ;  /* 0x00000052a98a7211 */ /* 0x008fc600078610ff */
[----:B------:R-:W-:Y:S01]  /*e8f0*/  IMAD R10, R126, 0x2, R8 ;  /* 0x000000027e0a7824 */ /* 0x000fe200078e0208 */
[----:B------:R-:W-:-:S03]  /*e900*/  LEA R136, P4, R167, R82, 0x2 ;  /* 0x00000052a7887211 */ /* 0x000fc600078810ff */
[C---:B------:R-:W-:Y:S01]  /*e910*/  IMAD R11, R126.reuse, 0x2, R10 ;  /* 0x000000027e0b7824 */ /* 0x040fe200078e020a */
[-C--:B------:R-:W-:Y:S02]  /*e920*/  LEA.HI.X.SX32 R137, R167, R12.reuse, 0x2, P4 ;  /* 0x0000000ca7897211 */ /* 0x080fe400020f16ff */
[----:B------:R-:W-:Y:S01]  /*e930*/  LEA.HI.X.SX32 R139, R169, R12, 0x2, P3 ;  /* 0x0000000ca98b7211 */ /* 0x000fe200018f16ff */
[----:B------:R-:W-:Y:S01]  /*e940*/  IMAD R14, R126, 0x2, R11 ;  /* 0x000000027e0e7824 */ /* 0x000fe200078e020b */
[----:B------:R-:W3:Y:S04]  /*e950*/  LDL.LU R169, [R1+0x170] ;  /* 0x0001700001a97983 */ /* 0x000ee80000300800 */
[----:B------:R-:W3:Y:S01]  /*e960*/  LDL.LU R167, [R1+0x168] ;  /* 0x0001680001a77983 */ /* 0x000ee20000300800 */
[----:B------:R-:W-:-:S04]  /*e970*/  LEA R134, P5, R185, R82, 0x2 ;  /* 0x00000052b9867211 */ /* 0x000fc800078a10ff */
[----:B------:R-:W-:Y:S02]  /*e980*/  LEA.HI.X.SX32 R135, R185, R12, 0x2, P5 ;  /* 0x0000000cb9877211 */ /* 0x000fe400028f16ff */
[----:B------:R-:W-:-:S04]  /*e990*/  LEA R132, P2, R183, R82, 0x2 ;  /* 0x00000052b7847211 */ /* 0x000fc800078410ff */
[----:B------:R-:W-:Y:S02]  /*e9a0*/  LEA.HI.X.SX32 R133, R183, R12, 0x2, P2 ;  /* 0x0000000cb7857211 */ /* 0x000fe400010f16ff */
[-C--:B----4-:R-:W-:Y:S02]  /*e9b0*/  LEA R130, P3, R181, R82.reuse, 0x2 ;  /* 0x00000052b5827211 */ /* 0x090fe400078610ff */
[----:B------:R-:W-:-:S04]  /*e9c0*/  LEA R128, P4, R179, R82, 0x2 ;  /* 0x00000052b3807211 */ /* 0x000fc800078810ff */
[----:B------:R-:W-:Y:S02]  /*e9d0*/  LEA.HI.X.SX32 R129, R179, R12, 0x2, P4 ;  /* 0x0000000cb3817211 */ /* 0x000fe400020f16ff */
[-C--:B------:R-:W-:Y:S02]  /*e9e0*/  LEA R126, P5, R177, R82.reuse, 0x2 ;  /* 0x00000052b17e7211 */ /* 0x080fe400078a10ff */
[----:B------:R-:W-:Y:S02]  /*e9f0*/  LEA R124, P2, R175, R82, 0x2 ;  /* 0x00000052af7c7211 */ /* 0x000fe400078410ff */
[----:B------:R-:W-:Y:S02]  /*ea00*/  LEA.HI.X.SX32 R131, R181, R12, 0x2, P3 ;  /* 0x0000000cb5837211 */ /* 0x000fe400018f16ff */
[-C--:B------:R-:W-:Y:S02]  /*ea10*/  LEA R122, P3, R173, R82.reuse, 0x2 ;  /* 0x00000052ad7a7211 */ /* 0x080fe400078610ff */
[----:B------:R-:W-:-:S02]  /*ea20*/  LEA R120, P4, R23, R82, 0x2 ;  /* 0x0000005217787211 */ /* 0x000fc400078810ff */
[-C--:B------:R-:W-:Y:S02]  /*ea30*/  LEA.HI.X.SX32 R127, R177, R12.reuse, 0x2, P5 ;  /* 0x0000000cb17f7211 */ /* 0x080fe400028f16ff */
[----:B------:R-:W-:Y:S02]  /*ea40*/  LEA.HI.X.SX32 R121, R23, R12, 0x2, P4 ;  /* 0x0000000c17797211 */ /* 0x000fe400020f16ff */
[----:B------:R-:W4:Y:S01]  /*ea50*/  LDL.LU R23, [R1+0x1a0] ;  /* 0x0001a00001177983 */ /* 0x000f220000300800 */
[----:B------:R-:W-:Y:S02]  /*ea60*/  LEA R118, P5, R22, R82, 0x2 ;  /* 0x0000005216767211 */ /* 0x000fe400078a10ff */
[----:B------:R-:W-:Y:S02]  /*ea70*/  LEA.HI.X.SX32 R125, R175, R12, 0x2, P2 ;  /* 0x0000000caf7d7211 */ /* 0x000fe400010f16ff */
[----:B------:R-:W-:Y:S02]  /*ea80*/  LEA R116, P2, R21, R82, 0x2 ;  /* 0x0000005215747211 */ /* 0x000fe400078410ff */
[----:B------:R-:W-:-:S02]  /*ea90*/  LEA.HI.X.SX32 R123, R173, R12, 0x2, P3 ;  /* 0x0000000cad7b7211 */ /* 0x000fc400018f16ff */
[----:B------:R-:W-:Y:S02]  /*eaa0*/  LEA R114, P3, R20, R82, 0x2 ;  /* 0x0000005214727211 */ /* 0x000fe400078610ff */
        /* <DEDUP_REMOVED lines=21> */
[----:B------:R-:W-:Y:S02]  /*ec00*/  LEA R102, P5, R171, R82, 0x2 ;  /* 0x00000052ab667211 */ /* 0x000fe400078a10ff */
[----:B------:R-:W-:Y:S01]  /*ec10*/  LEA R5, P1, R13, UR4, 0x2 ;  /* 0x000000040d057c11 */ /* 0x000fe2000f8210ff */
[----:B------:R-:W-:Y:S01]  /*ec20*/  ULDC UR4, c[0x0][0x240] ;  /* 0x0000900000047ab9 */ /* 0x000fe20000000800 */
[----:B------:R-:W-:Y:S02]  /*ec30*/  LEA.HI.X.SX32 R103, R171, R12, 0x2, P5 ;  /* 0x0000000cab677211 */ /* 0x000fe400028f16ff */
[----:B------:R-:W-:Y:S02]  /*ec40*/  LEA R94, P5, R6, R82, 0x2 ;  /* 0x00000052065e7211 */ /* 0x000fe400078a10ff */
[----:B------:R-:W-:-:S02]  /*ec50*/  SEL R4, RZ, 0x4, !P0 ;  /* 0x00000004ff047807 */ /* 0x000fc40004000000 */
[----:B------:R-:W-:Y:S02]  /*ec60*/  LEA.HI.X.SX32 R95, R6, R12, 0x2, P5 ;  /* 0x0000000c065f7211 */ /* 0x000fe400028f16ff */
[-C--:B------:R-:W-:Y:S02]  /*ec70*/  LEA R96, P4, R252, R82.reuse, 0x2 ;  /* 0x00000052fc607211 */ /* 0x080fe400078810ff */
[----:B------:R-:W-:Y:S02]  /*ec80*/  LEA.HI.X.SX32 R6, R13, UR5, 0x2, P1 ;  /* 0x000000050d067c11 */ /* 0x000fe400088f16ff */
[-C--:B---3--:R-:W-:Y:S02]  /*ec90*/  LEA R100, P2, R169, R82.reuse, 0x2 ;  /* 0x00000052a9647211 */ /* 0x088fe400078410ff */
[----:B------:R-:W-:Y:S02]  /*eca0*/  LEA R98, P3, R167, R82, 0x2 ;  /* 0x00000052a7627211 */ /* 0x000fe400078610ff */
[----:B------:R-:W-:-:S02]  /*ecb0*/  LEA.HI.X.SX32 R101, R169, R12, 0x2, P2 ;  /* 0x0000000ca9657211 */ /* 0x000fc400010f16ff */
[----:B------:R-:W-:Y:S02]  /*ecc0*/  LEA R92, P2, R7, R82, 0x2 ;  /* 0x00000052075c7211 */ /* 0x000fe400078410ff */
[----:B------:R-:W-:Y:S02]  /*ecd0*/  LEA.HI.X.SX32 R99, R167, R12, 0x2, P3 ;  /* 0x0000000ca7637211 */ /* 0x000fe400018f16ff */
[----:B------:R-:W-:Y:S02]  /*ece0*/  LEA R90, P3, R9, R82, 0x2 ;  /* 0x00000052095a7211 */ /* 0x000fe400078610ff */
[----:B------:R-:W-:Y:S01]  /*ecf0*/  LEA.HI.X.SX32 R97, R252, R12, 0x2, P4 ;  /* 0x0000000cfc617211 */ /* 0x000fe200020f16ff */
[----:B------:R-:W-:Y:S01]  /*ed00*/  IMAD R55, R0, UR4, RZ ;  /* 0x0000000400377c24 */ /* 0x000fe2000f8e02ff */
[----:B------:R-:W-:Y:S01]  /*ed10*/  LEA R88, P4, R8, R82, 0x2 ;  /* 0x0000005208587211 */ /* 0x000fe200078810ff */
[----:B------:R-:W3:Y:S01]  /*ed20*/  LDL.LU R0, [R1+0xe14] ;  /* 0x000e140001007983 */ /* 0x000ee20000300800 */
[----:B------:R-:W-:Y:S01]  /*ed30*/  LEA.HI.X.SX32 R93, R7, R12, 0x2, P2 ;  /* 0x0000000c075d7211 */ /* 0x000fe200010f16ff */
[----:B------:R-:W-:Y:S01]  /*ed40*/  IMAD R54, R2, UR4, RZ ;  /* 0x0000000402367c24 */ /* 0x000fe2000f8e02ff */
[----:B------:R-:W-:Y:S01]  /*ed50*/  LEA R86, P5, R10, R82, 0x2 ;  /* 0x000000520a567211 */ /* 0x000fe200078a10ff */
[----:B------:R-:W3:Y:S01]  /*ed60*/  LDL.LU R2, [R1+0xe10] ;  /* 0x000e100001027983 */ /* 0x000ee20000300800 */
[----:B------:R-:W-:-:S02]  /*ed70*/  LEA.HI.X.SX32 R91, R9, R12, 0x2, P3 ;  /* 0x0000000c095b7211 */ /* 0x000fc400018f16ff */
[CC--:B------:R-:W-:Y:S02]  /*ed80*/  LEA R84, P2, R11.reuse, R82.reuse, 0x2 ;  /* 0x000000520b547211 */ /* 0x0c0fe400078410ff */
[----:B------:R-:W-:Y:S02]  /*ed90*/  LEA R82, P3, R14, R82, 0x2 ;  /* 0x000000520e527211 */ /* 0x000fe400078610ff */
[-C--:B------:R-:W-:Y:S01]  /*eda0*/  LEA.HI.X.SX32 R89, R8, R12.reuse, 0x2, P4 ;  /* 0x0000000c08597211 */ /* 0x080fe200020f16ff */
[----:B------:R-:W-:Y:S01]  /*edb0*/  IMAD R52, R200, UR4, RZ ;  /* 0x00000004c8347c24 */ /* 0x000fe2000f8e02ff */
[-C--:B------:R-:W-:Y:S02]  /*edc0*/  LEA.HI.X.SX32 R87, R10, R12.reuse, 0x2, P5 ;  /* 0x0000000c0a577211 */ /* 0x080fe400028f16ff */
[-C--:B------:R-:W-:Y:S02]  /*edd0*/  LEA.HI.X.SX32 R83, R14, R12.reuse, 0x2, P3 ;  /* 0x0000000c0e537211 */ /* 0x080fe400018f16ff */
[----:B------:R-:W-:Y:S01]  /*ede0*/  LEA.HI.X.SX32 R85, R11, R12, 0x2, P2 ;  /* 0x0000000c0b557211 */ /* 0x000fe200010f16ff */
[----:B------:R-:W-:-:S02]  /*edf0*/  IMAD R8, R212, UR4, RZ ;  /* 0x00000004d4087c24 */ /* 0x000fc4000f8e02ff */
[----:B------:R-:W-:Y:S02]  /*ee00*/  IMAD R13, R208, UR4, RZ ;  /* 0x00000004d00d7c24 */ /* 0x000fe4000f8e02ff */
[----:B------:R-:W-:Y:S02]  /*ee10*/  IMAD R11, R213, UR4, RZ ;  /* 0x00000004d50b7c24 */ /* 0x000fe4000f8e02ff */
[----:B------:R-:W-:Y:S02]  /*ee20*/  IMAD R53, R3, UR4, RZ ;  /* 0x0000000403357c24 */ /* 0x000fe4000f8e02ff */
[----:B------:R-:W-:Y:S02]  /*ee30*/  IMAD R51, R215, UR4, RZ ;  /* 0x00000004d7337c24 */ /* 0x000fe4000f8e02ff */
[----:B------:R-:W-:Y:S02]  /*ee40*/  IMAD R50, R216, UR4, RZ ;  /* 0x00000004d8327c24 */ /* 0x000fe4000f8e02ff */
[----:B------:R-:W-:-:S02]  /*ee50*/  IMAD R49, R217, UR4, RZ ;  /* 0x00000004d9317c24 */ /* 0x000fc4000f8e02ff */
[----:B------:R-:W-:Y:S02]  /*ee60*/  IMAD R48, R218, UR4, RZ ;  /* 0x00000004da307c24 */ /* 0x000fe4000f8e02ff */
[----:B------:R-:W-:Y:S02]  /*ee70*/  IMAD R47, R219, UR4, RZ ;  /* 0x00000004db2f7c24 */ /* 0x000fe4000f8e02ff */
[----:B------:R-:W-:Y:S02]  /*ee80*/  IMAD R46, R220, UR4, RZ ;  /* 0x00000004dc2e7c24 */ /* 0x000fe4000f8e02ff */
[----:B------:R-:W-:Y:S02]  /*ee90*/  IMAD R45, R221, UR4, RZ ;  /* 0x00000004dd2d7c24 */ /* 0x000fe4000f8e02ff */
[----:B------:R-:W-:Y:S02]  /*eea0*/  IMAD R44, R222, UR4, RZ ;  /* 0x00000004de2c7c24 */ /* 0x000fe4000f8e02ff */
[----:B------:R-:W-:Y:S01]  /*eeb0*/  IMAD R43, R223, UR4, RZ ;  /* 0x00000004df2b7c24 */ /* 0x000fe2000f8e02ff */
[----:B------:R-:W3:Y:S01]  /*eec0*/  S2R R3, SR_TID.X ;  /* 0x0000000000037919 */ /* 0x000ee20000002100 */
        /* <DEDUP_REMOVED lines=12> */
[----:B----4-:R-:W-:-:S05]  /*ef90*/  IMAD R64, R23, UR4, RZ ;  /* 0x0000000417407c24 */ /* 0x010fca000f8e02ff */
[----:B-1----:R-:W-:-:S04]  /*efa0*/  LEA R204, P0, R64, R5, 0x2 ;  /* 0x0000000540cc7211 */ /* 0x002fc800078010ff */
[----:B------:R-:W-:Y:S01]  /*efb0*/  LEA.HI.X.SX32 R205, R64, R6, 0x2, P0 ;  /* 0x0000000640cd7211 */ /* 0x000fe200000f16ff */
[----:B------:R-:W-:-:S04]  /*efc0*/  IMAD R63, R22, UR4, RZ ;  /* 0x00000004163f7c24 */ /* 0x000fc8000f8e02ff */
[----:B------:R1:W-:Y:S01]  /*efd0*/  STL.64 [R1+0x188], R204 ;  /* 0x000188cc01007387 */ /* 0x0003e20000100a00 */
[----:B------:R-:W-:Y:S02]  /*efe0*/  IMAD R62, R21, UR4, RZ ;  /* 0x00000004153e7c24 */ /* 0x000fe4000f8e02ff */
[----:B------:R-:W-:Y:S01]  /*eff0*/  IMAD R61, R20, UR4, RZ ;  /* 0x00000004143d7c24 */ /* 0x000fe2000f8e02ff */
[----:B-1----:R-:W-:-:S04]  /*f000*/  LEA R204, P4, R63, R5, 0x2 ;  /* 0x000000053fcc7211 */ /* 0x002fc800078810ff */
[----:B------:R-:W-:Y:S02]  /*f010*/  LEA R200, P3, R61, R5, 0x2 ;  /* 0x000000053dc87211 */ /* 0x000fe400078610ff */
[-C--:B------:R-:W-:Y:S02]  /*f020*/  LEA.HI.X.SX32 R205, R63, R6.reuse, 0x2, P4 ;  /* 0x000000063fcd7211 */ /* 0x080fe400020f16ff */
[----:B------:R-:W-:-:S03]  /*f030*/  LEA.HI.X.SX32 R201, R61, R6, 0x2, P3 ;  /* 0x000000063dc97211 */ /* 0x000fc600018f16ff */
[----:B------:R1:W-:Y:S01]  /*f040*/  STL.64 [R1+0x180], R204 ;  /* 0x000180cc01007387 */ /* 0x0003e20000100a00 */
        /* <DEDUP_REMOVED lines=8> */
[----:B--2---:R-:W-:Y:S02]  /*f0d0*/  IMAD R60, R19, UR4, RZ ;  /* 0x00000004133c7c24 */ /* 0x004fe4000f8e02ff */
[----:B------:R-:W-:-:S05]  /*f0e0*/  IMAD R59, R18, UR4, RZ ;  /* 0x00000004123b7c24 */ /* 0x000fca000f8e02ff */
[-C--:B------:R-:W-:Y:S01]  /*f0f0*/  LEA R212, P1, R59, R5.reuse, 0x2 ;  /* 0x000000053bd47211 */ /* 0x080fe200078210ff */
[----:B------:R-:W-:Y:S02]  /*f100*/  IMAD R58, R17, UR4, RZ ;  /* 0x00000004113a7c24 */ /* 0x000fe4000f8e02ff */
[----:B------:R-:W-:Y:S02]  /*f110*/  IMAD R57, R16, UR4, RZ ;  /* 0x0000000410397c24 */ /* 0x000fe4000f8e02ff */
[----:B------:R-:W-:Y:S01]  /*f120*/  IMAD R16, R192, UR4, RZ ;  /* 0x00000004c0107c24 */ /* 0x000fe2000f8e02ff */
[-C--:B------:R-:W-:Y:S01]  /*f130*/  LEA R192, P2, R60, R5.reuse, 0x2 ;  /* 0x000000053cc07211 */ /* 0x080fe200078410ff */
[----:B------:R-:W-:Y:S02]  /*f140*/  IMAD R56, R15, UR4, RZ ;  /* 0x000000040f387c24 */ /* 0x000fe4000f8e02ff */
[----:B------:R-:W-:Y:S01]  /*f150*/  IMAD R15, R202, UR4, RZ ;  /* 0x00000004ca0f7c24 */ /* 0x000fe2000f8e02ff */
[----:B------:R-:W-:-:S04]  /*f160*/  LEA R202, P5, R62, R5, 0x2 ;  /* 0x000000053eca7211 */ /* 0x000fc800078a10ff */
[-C--:B------:R-:W-:Y:S02]  /*f170*/  LEA.HI.X.SX32 R203, R62, R6.reuse, 0x2, P5 ;  /* 0x000000063ecb7211 */ /* 0x080fe400028f16ff */
[-C--:B------:R-:W-:Y:S02]  /*f180*/  LEA R208, P0, R58, R5.reuse, 0x2 ;  /* 0x000000053ad07211 */ /* 0x080fe400078010ff */
[----:B-1----:R-:W-:Y:S01]  /*f190*/  LEA R204, P4, R57, R5, 0x2 ;  /* 0x0000000539cc7211 */ /* 0x002fe200078810ff */
[----:B------:R1:W-:Y:S01]  /*f1a0*/  STL.64 [R1+0x178], R202 ;  /* 0x000178ca01007387 */ /* 0x0003e20000100a00 */
[-C--:B------:R-:W-:Y:S01]  /*f1b0*/  LEA.HI.X.SX32 R193, R60, R6.reuse, 0x2, P2 ;  /* 0x000000063cc17211 */ /* 0x080fe200010f16ff */
[----:B------:R-:W-:Y:S01]  /*f1c0*/  IMAD R17, R209, UR4, RZ ;  /* 0x00000004d1117c24 */ /* 0x000fe2000f8e02ff */
[-C--:B------:R-:W-:Y:S01]  /*f1d0*/  LEA.HI.X.SX32 R213, R59, R6.reuse, 0x2, P1 ;  /* 0x000000063bd57211 */ /* 0x080fe200008f16ff */
[----:B------:R2:W-:Y:S01]  /*f1e0*/  STL.64 [R1+0x170], R200 ;  /* 0x000170c801007387 */ /* 0x0005e20000100a00 */
[----:B------:R-:W-:-:S02]  /*f1f0*/  LEA.HI.X.SX32 R209, R58, R6, 0x2, P0 ;  /* 0x000000063ad17211 */ /* 0x000fc400000f16ff */
[-C--:B------:R-:W-:Y:S01]  /*f200*/  LEA.HI.X.SX32 R205, R57, R6.reuse, 0x2, P4 ;  /* 0x0000000639cd7211 */ /* 0x080fe200020f16ff */
[----:B------:R4:W-:Y:S01]  /*f210*/  STL.64 [R1+0x168], R192 ;  /* 0x000168c001007387 */ /* 0x0009e20000100a00 */
[CC--:B-1----:R-:W-:Y:S02]  /*f220*/  LEA R202, P5, R56.reuse, R5.reuse, 0x2 ;  /* 0x0000000538ca7211 */ /* 0x0c2fe400078a10ff */
[CC--:B--2---:R-:W-:Y:S02]  /*f230*/  LEA R200, P3, R55.reuse, R5.reuse, 0x2 ;  /* 0x0000000537c87211 */ /* 0x0c4fe400078610ff */
[-C--:B------:R-:W-:Y:S01]  /*f240*/  LEA.HI.X.SX32 R203, R56, R6.reuse, 0x2, P5 ;  /* 0x0000000638cb7211 */ /* 0x080fe200028f16ff */
[----:B------:R1:W-:Y:S01]  /*f250*/  STL.64 [R1+0x160], R212 ;  /* 0x000160d401007387 */ /* 0x0003e20000100a00 */
[C---:B----4-:R-:W-:Y:S02]  /*f260*/  LEA R192, P2, R54.reuse, R5, 0x2 ;  /* 0x0000000536c07211 */ /* 0x050fe400078410ff */
[-C--:B------:R-:W-:Y:S01]  /*f270*/  LEA.HI.X.SX32 R201, R55, R6.reuse, 0x2, P3 ;  /* 0x0000000637c97211 */ /* 0x080fe200018f16ff */
[----:B------:R2:W-:Y:S01]  /*f280*/  STL.64 [R1+0x158], R208 ;  /* 0x000158d001007387 */ /* 0x0005e20000100a00 */
[----:B------:R-:W-:-:S03]  /*f290*/  LEA.HI.X.SX32 R193, R54, R6, 0x2, P2 ;  /* 0x0000000636c17211 */ /* 0x000fc600010f16ff */
[----:B------:R4:W-:Y:S01]  /*f2a0*/  STL.64 [R1+0x150], R204 ;  /* 0x000150cc01007387 */ /* 0x0009e20000100a00 */
[----:B-1----:R-:W-:-:S03]  /*f2b0*/  LEA R212, P1, R53, R5, 0x2 ;  /* 0x0000000535d47211 */ /* 0x002fc600078210ff */
[----:B------:R1:W-:Y:S01]  /*f2c0*/  STL.64 [R1+0x148], R202 ;  /* 0x000148ca01007387 */ /* 0x0003e20000100a00 */
[----:B--2---:R-:W-:-:S03]  /*f2d0*/  LEA R208, P0, R52, R5, 0x2 ;  /* 0x0000000534d07211 */ /* 0x004fc600078010ff */
[----:B------:R2:W-:Y:S01]  /*f2e0*/  STL.64 [R1+0x140], R200 ;  /* 0x000140c801007387 */ /* 0x0005e20000100a00 */
[-C--:B------:R-:W-:Y:S02]  /*f2f0*/  LEA.HI.X.SX32 R213, R53, R6.reuse, 0x2, P1 ;  /* 0x0000000635d57211 */ /* 0x080fe400008f16ff */
[CC--:B----4-:R-:W-:Y:S02]  /*f300*/  LEA R204, P4, R51.reuse, R5.reuse, 0x2 ;  /* 0x0000000533cc7211 */ /* 0x0d0fe400078810ff */
[-C--:B------:R-:W-:Y:S02]  /*f310*/  LEA.HI.X.SX32 R209, R52, R6.reuse, 0x2, P0 ;  /* 0x0000000634d17211 */ /* 0x080fe400000f16ff */
[-C--:B-1----:R-:W-:Y:S01]  /*f320*/  LEA R202, P5, R50, R5.reuse, 0x2 ;  /* 0x0000000532ca7211 */ /* 0x082fe200078a10ff */
[----:B------:R1:W-:Y:S01]  /*f330*/  STL.64 [R1+0x138], R192 ;  /* 0x000138c001007387 */ /* 0x0003e20000100a00 */
[----:B------:R-:W-:Y:S02]  /*f340*/  LEA.HI.X.SX32 R205, R51, R6, 0x2, P4 ;  /* 0x0000000633cd7211 */ /* 0x000fe400020f16ff */
[----:B--2---:R-:W-:-:S02]  /*f350*/  LEA R200, P3, R49, R5, 0x2 ;  /* 0x0000000531c87211 */ /* 0x004fc400078610ff */
[-C--:B------:R-:W-:Y:S01]  /*f360*/  LEA.HI.X.SX32 R203, R50, R6.reuse, 0x2, P5 ;  /* 0x0000000632cb7211 */ /* 0x080fe200028f16ff */
[----:B------:R2:W-:Y:S01]  /*f370*/  STL.64 [R1+0x130], R212 ;  /* 0x000130d401007387 */ /* 0x0005e20000100a00 */
[----:B------:R-:W-:-:S03]  /*f380*/  LEA.HI.X.SX32 R201, R49, R6, 0x2, P3 ;  /* 0x0000000631c97211 */ /* 0x000fc600018f16ff */
[----:B------:R4:W-:Y:S01]  /*f390*/  STL.64 [R1+0x128], R208 ;  /* 0x000128d001007387 */ /* 0x0009e20000100a00 */
[----:B-1----:R-:W-:-:S03]  /*f3a0*/  LEA R192, P2, R48, R5, 0x2 ;  /* 0x0000000530c07211 */ /* 0x002fc600078410ff */
[----:B------:R1:W-:Y:S01]  /*f3b0*/  STL.64 [R1+0x120], R204 ;  /* 0x000120cc01007387 */ /* 0x0003e20000100a00 */
[----:B------:R-:W-:-:S03]  /*f3c0*/  LEA.HI.X.SX32 R193, R48, R6, 0x2, P2 ;  /* 0x0000000630c17211 */ /* 0x000fc600010f16ff */
[----:B------:R3:W-:Y:S01]  /*f3d0*/  STL.64 [R1+0x118], R202 ;  /* 0x000118ca01007387 */ /* 0x0007e20000100a00 */
[----:B--2---:R-:W-:-:S03]  /*f3e0*/  LEA R212, P1, R47, R5, 0x2 ;  /* 0x000000052fd47211 */ /* 0x004fc600078210ff */
[----:B------:R2:W-:Y:S01]  /*f3f0*/  STL.64 [R1+0x110], R200 ;  /* 0x000110c801007387 */ /* 0x0005e20000100a00 */
[-C--:B----4-:R-:W-:Y:S02]  /*f400*/  LEA R208, P0, R46, R5.reuse, 0x2 ;  /* 0x000000052ed07211 */ /* 0x090fe400078010ff */
[-C--:B-1----:R-:W-:Y:S01]  /*f410*/  LEA R204, P4, R45, R5.reuse, 0x2 ;  /* 0x000000052dcc7211 */ /* 0x082fe200078810ff */
[----:B------:R1:W-:Y:S01]  /*f420*/  STL.64 [R1+0x108], R192 ;  /* 0x000108c001007387 */ /* 0x0003e20000100a00 */
[-C--:B---3--:R-:W-:Y:S02]  /*f430*/  LEA R202, P5, R44, R5.reuse, 0x2 ;  /* 0x000000052cca7211 */ /* 0x088fe400078a10ff */
[-C--:B--2---:R-:W-:Y:S02]  /*f440*/  LEA R200, P3, R43, R5.reuse, 0x2 ;  /* 0x000000052bc87211 */ /* 0x084fe400078610ff */
[----:B------:R-:W-:Y:S02]  /*f450*/  LEA.HI.X.SX32 R213, R47, R6, 0x2, P1 ;  /* 0x000000062fd57211 */ /* 0x000fe400008f16ff */
[----:B------:R-:W-:-:S02]  /*f460*/  LEA R80, P1, R41, R5, 0x2 ;  /* 0x0000000529507211 */ /* 0x000fc400078210ff */
[-C--:B-1----:R-:W-:Y:S02]  /*f470*/  LEA R192, P2, R42, R5.reuse, 0x2 ;  /* 0x000000052ac07211 */ /* 0x082fe400078410ff */
[-C--:B------:R-:W-:Y:S02]  /*f480*/  LEA.HI.X.SX32 R209, R46, R6.reuse, 0x2, P0 ;  /* 0x000000062ed17211 */ /* 0x080fe400000f16ff */
[-C--:B------:R-:W-:Y:S02]  /*f490*/  LEA.HI.X.SX32 R205, R45, R6.reuse, 0x2, P4 ;  /* 0x000000062dcd7211 */ /* 0x080fe400020f16ff */
[-C--:B------:R-:W-:Y:S02]  /*f4a0*/  LEA.HI.X.SX32 R203, R44, R6.reuse, 0x2, P5 ;  /* 0x000000062ccb7211 */ /* 0x080fe400028f16ff */
[----:B------:R-:W-:Y:S02]  /*f4b0*/  LEA.HI.X.SX32 R201, R43, R6, 0x2, P3 ;  /* 0x000000062bc97211 */ /* 0x000fe400018f16ff */
[----:B------:R-:W-:-:S02]  /*f4c0*/  LEA R78, P0, R40, R5, 0x2 ;  /* 0x00000005284e7211 */ /* 0x000fc400078010ff */
[-C--:B------:R-:W-:Y:S02]  /*f4d0*/  LEA R76, P4, R39, R5.reuse, 0x2 ;  /* 0x00000005274c7211 */ /* 0x080fe400078810ff */
[-C--:B------:R-:W-:Y:S02]  /*f4e0*/  LEA R74, P5, R38, R5.reuse, 0x2 ;  /* 0x00000005264a7211 */ /* 0x080fe400078a10ff */
[-C--:B------:R-:W-:Y:S01]  /*f4f0*/  LEA R72, P3, R37, R5.reuse, 0x2 ;  /* 0x0000000525487211 */ /* 0x080fe200078610ff */
[----:B------:R-:W-:Y:S01]  /*f500*/  STL.64 [R1+0x100], R212 ;  /* 0x000100d401007387 */ /* 0x000fe20000100a00 */
[-C--:B------:R-:W-:Y:S02]  /*f510*/  LEA.HI.X.SX32 R193, R42, R6.reuse, 0x2, P2 ;  /* 0x000000062ac17211 */ /* 0x080fe400010f16ff */
[----:B------:R-:W-:Y:S01]  /*f520*/  LEA.HI.X.SX32 R81, R41, R6, 0x2, P1 ;  /* 0x0000000629517211 */ /* 0x000fe200008f16ff */
[----:B------:R-:W-:Y:S01]  /*f530*/  STL.64 [R1+0xf8], R208 ;  /* 0x0000f8d001007387 */ /* 0x000fe20000100a00 */
[----:B------:R-:W-:-:S02]  /*f540*/  LEA R70, P2, R36, R5, 0x2 ;  /* 0x0000000524467211 */ /* 0x000fc400078410ff */
[-C--:B------:R-:W-:Y:S02]  /*f550*/  LEA R68, P1, R35, R5.reuse, 0x2 ;  /* 0x0000000523447211 */ /* 0x080fe400078210ff */
[-C--:B------:R-:W-:Y:S02]  /*f560*/  LEA.HI.X.SX32 R79, R40, R6.reuse, 0x2, P0 ;  /* 0x00000006284f7211 */ /* 0x080fe400000f16ff */
[-C--:B------:R-:W-:Y:S02]  /*f570*/  LEA.HI.X.SX32 R77, R39, R6.reuse, 0x2, P4 ;  /* 0x00000006274d7211 */ /* 0x080fe400020f16ff */
[-C--:B------:R-:W-:Y:S02]  /*f580*/  LEA.HI.X.SX32 R75, R38, R6.reuse, 0x2, P5 ;  /* 0x00000006264b7211 */ /* 0x080fe400028f16ff */
[----:B------:R-:W-:Y:S01]  /*f590*/  LEA.HI.X.SX32 R73, R37, R6, 0x2, P3 ;  /* 0x0000000625497211 */ /* 0x000fe200018f16ff */
[----:B------:R-:W-:Y:S01]  /*f5a0*/  STL.64 [R1+0xf0], R204 ;  /* 0x0000f0cc01007387 */ /* 0x000fe20000100a00 */
[----:B------:R-:W-:-:S02]  /*f5b0*/  LEA R66, P0, R34, R5, 0x2 ;  /* 0x0000000522427211 */ /* 0x000fc400078010ff */
[-C--:B------:R-:W-:Y:S02]  /*f5c0*/  LEA R64, P4, R33, R5.reuse, 0x2 ;  /* 0x0000000521407211 */ /* 0x080fe400078810ff */
[-C--:B------:R-:W-:Y:S02]  /*f5d0*/  LEA R62, P5, R32, R5.reuse, 0x2 ;  /* 0x00000005203e7211 */ /* 0x080fe400078a10ff */
[-C--:B------:R-:W-:Y:S01]  /*f5e0*/  LEA R60, P3, R31, R5.reuse, 0x2 ;  /* 0x000000051f3c7211 */ /* 0x080fe200078610ff */
[----:B------:R-:W-:Y:S01]  /*f5f0*/  STL.64 [R1+0xe8], R202 ;  /* 0x0000e8ca01007387 */ /* 0x000fe20000100a00 */
[-C--:B------:R-:W-:Y:S02]  /*f600*/  LEA.HI.X.SX32 R71, R36, R6.reuse, 0x2, P2 ;  /* 0x0000000624477211 */ /* 0x080fe400010f16ff */
[-C--:B------:R-:W-:Y:S01]  /*f610*/  LEA.HI.X.SX32 R69, R35, R6.reuse, 0x2, P1 ;  /* 0x0000000623457211 */ /* 0x080fe200008f16ff */
[----:B------:R1:W-:Y:S01]  /*f620*/  STL.64 [R1+0xe0], R200 ;  /* 0x0000e0c801007387 */ /* 0x0003e20000100a00 */
[-C--:B------:R-:W-:Y:S01]  /*f630*/  LEA R58, P2, R30, R5.reuse, 0x2 ;  /* 0x000000051e3a7211 */ /* 0x080fe200078410ff */
[----:B------:R-:W-:Y:S01]  /*f640*/  IMAD R22, R244, UR4, RZ ;  /* 0x00000004f4167c24 */ /* 0x000fe2000f8e02ff */
[----:B------:R-:W-:Y:S01]  /*f650*/  LEA R56, P1, R29, R5, 0x2 ;  /* 0x000000051d387211 */ /* 0x000fe200078210ff */
[----:B------:R2:W-:Y:S01]  /*f660*/  STL.64 [R1+0xd8], R192 ;  /* 0x0000d8c001007387 */ /* 0x0005e20000100a00 */
[-C--:B------:R-:W-:Y:S01]  /*f670*/  LEA.HI.X.SX32 R67, R34, R6.reuse, 0x2, P0 ;  /* 0x0000000622437211 */ /* 0x080fe200000f16ff */
[----:B------:R-:W-:Y:S01]  /*f680*/  IMAD R21, R245, UR4, RZ ;  /* 0x00000004f5157c24 */ /* 0x000fe2000f8e02ff */
[-C--:B------:R-:W-:Y:S01]  /*f690*/  LEA.HI.X.SX32 R65, R33, R6.reuse, 0x2, P4 ;  /* 0x0000000621417211 */ /* 0x080fe200020f16ff */
[----:B------:R-:W-:Y:S01]  /*f6a0*/  IMAD R20, R246, UR4, RZ ;  /* 0x00000004f6147c24 */ /* 0x000fe2000f8e02ff */
[-C--:B------:R-:W-:Y:S01]  /*f6b0*/  LEA.HI.X.SX32 R63, R32, R6.reuse, 0x2, P5 ;  /* 0x00000006203f7211 */ /* 0x080fe200028f16ff */
[----:B------:R-:W-:Y:S01]  /*f6c0*/  IMAD R19, R247, UR4, RZ ;  /* 0x00000004f7137c24 */ /* 0x000fe2000f8e02ff */
[----:B------:R-:W-:-:S02]  /*f6d0*/  LEA.HI.X.SX32 R61, R31, R6, 0x2, P3 ;  /* 0x000000061f3d7211 */ /* 0x000fc400018f16ff */
[-C--:B------:R-:W-:Y:S02]  /*f6e0*/  LEA R54, P0, R28, R5.reuse, 0x2 ;  /* 0x000000051c367211 */ /* 0x080fe400078010ff */
[-C--:B------:R-:W-:Y:S02]  /*f6f0*/  LEA R52, P4, R27, R5.reuse, 0x2 ;  /* 0x000000051b347211 */ /* 0x080fe400078810ff */
[-C--:B------:R-:W-:Y:S02]  /*f700*/  LEA R50, P5, R26, R5.reuse, 0x2 ;  /* 0x000000051a327211 */ /* 0x080fe400078a10ff */
[-C--:B------:R-:W-:Y:S01]  /*f710*/  LEA R48, P3, R25, R5.reuse, 0x2 ;  /* 0x0000000519307211 */ /* 0x080fe200078610ff */
[----:B------:R-:W-:Y:S01]  /*f720*/  IMAD R18, R248, UR4, RZ ;  /* 0x00000004f8127c24 */ /* 0x000fe2000f8e02ff */
[-C--:B------:R-:W-:Y:S02]  /*f730*/  LEA.HI.X.SX32 R59, R30, R6.reuse, 0x2, P2 ;  /* 0x000000061e3b7211 */ /* 0x080fe400010f16ff */
[-C--:B------:R-:W-:Y:S01]  /*f740*/  LEA.HI.X.SX32 R57, R29, R6.reuse, 0x2, P1 ;  /* 0x000000061d397211 */ /* 0x080fe200008f16ff */
[----:B------:R-:W-:Y:S01]  /*f750*/  IMAD R14, R195, UR4, RZ ;  /* 0x00000004c30e7c24 */ /* 0x000fe2000f8e02ff */
[-C--:B------:R-:W-:Y:S01]  /*f760*/  LEA R46, P2, R24, R5.reuse, 0x2 ;  /* 0x00000005182e7211 */ /* 0x080fe200078410ff */
[----:B------:R-:W-:Y:S01]  /*f770*/  IMAD R12, R197, UR4, RZ ;  /* 0x00000004c50c7c24 */ /* 0x000fe2000f8e02ff */
[----:B------:R-:W-:Y:S01]  /*f780*/  LEA R44, P1, R23, R5, 0x2 ;  /* 0x00000005172c7211 */ /* 0x000fe200078210ff */
[----:B------:R-:W-:Y:S01]  /*f790*/  IMAD R10, R199, UR4, RZ ;  /* 0x00000004c70a7c24 */ /* 0x000fe2000f8e02ff */
[----:B------:R-:W-:-:S02]  /*f7a0*/  LEA.HI.X.SX32 R55, R28, R6, 0x2, P0 ;  /* 0x000000061c377211 */ /* 0x000fc400000f16ff */
[-C--:B------:R-:W-:Y:S02]  /*f7b0*/  LEA.HI.X.SX32 R53, R27, R6.reuse, 0x2, P4 ;  /* 0x000000061b357211 */ /* 0x080fe400020f16ff */
[-C--:B------:R-:W-:Y:S02]  /*f7c0*/  LEA.HI.X.SX32 R51, R26, R6.reuse, 0x2, P5 ;  /* 0x000000061a337211 */ /* 0x080fe400028f16ff */
[----:B------:R-:W-:Y:S02]  /*f7d0*/  LEA.HI.X.SX32 R49, R25, R6, 0x2, P3 ;  /* 0x0000000619317211 */ /* 0x000fe400018f16ff */
[-C--:B------:R-:W-:Y:S02]  /*f7e0*/  LEA R42, P0, R22, R5.reuse, 0x2 ;  /* 0x00000005162a7211 */ /* 0x080fe400078010ff */
[-C--:B------:R-:W-:Y:S02]  /*f7f0*/  LEA R40, P4, R21, R5.reuse, 0x2 ;  /* 0x0000000515287211 */ /* 0x080fe400078810ff */
[----:B------:R-:W-:-:S02]  /*f800*/  LEA R38, P5, R20, R5, 0x2 ;  /* 0x0000000514267211 */ /* 0x000fc400078a10ff */
[-C--:B------:R-:W-:Y:S02]  /*f810*/  LEA R36, P3, R19, R5.reuse, 0x2 ;  /* 0x0000000513247211 */ /* 0x080fe400078610ff */
[-C--:B------:R-:W-:Y:S02]  /*f820*/  LEA.HI.X.SX32 R47, R24, R6.reuse, 0x2, P2 ;  /* 0x00000006182f7211 */ /* 0x080fe400010f16ff */
[-C--:B------:R-:W-:Y:S01]  /*f830*/  LEA.HI.X.SX32 R45, R23, R6.reuse, 0x2, P1 ;  /* 0x00000006172d7211 */ /* 0x080fe200008f16ff */
[----:B------:R-:W-:Y:S01]  /*f840*/  IMAD R9, R214, UR4, RZ ;  /* 0x00000004d6097c24 */ /* 0x000fe2000f8e02ff */
[-C--:B------:R-:W-:Y:S01]  /*f850*/  LEA R34, P2, R18, R5.reuse, 0x2 ;  /* 0x0000000512227211 */ /* 0x080fe200078410ff */
[----:B------:R-:W-:Y:S01]  /*f860*/  IMAD R7, R210, UR4, RZ ;  /* 0x00000004d2077c24 */ /* 0x000fe2000f8e02ff */
[----:B------:R-:W-:Y:S02]  /*f870*/  LEA R32, P1, R17, R5, 0x2 ;  /* 0x0000000511207211 */ /* 0x000fe400078210ff */
        /* <DEDUP_REMOVED lines=9> */
[-C--:B------:R-:W-:Y:S02]  /*f910*/  LEA.HI.X.SX32 R33, R17, R6.reuse, 0x2, P1 ;  /* 0x0000000611217211 */ /* 0x080fe400008f16ff */
[-C--:B------:R-:W-:Y:S02]  /*f920*/  LEA R22, P2, R15, R5.reuse, 0x2 ;  /* 0x000000050f167211 */ /* 0x080fe400078410ff */
[----:B------:R-:W-:Y:S02]  /*f930*/  LEA R20, P1, R13, R5, 0x2 ;  /* 0x000000050d147211 */ /* 0x000fe400078210ff */
[----:B------:R-:W-:-:S02]  /*f940*/  LEA.HI.X.SX32 R31, R16, R6, 0x2, P0 ;  /* 0x00000006101f7211 */ /* 0x000fc400000f16ff */
[-C--:B------:R-:W-:Y:S02]  /*f950*/  LEA.HI.X.SX32 R29, R14, R6.reuse, 0x2, P4 ;  /* 0x000000060e1d7211 */ /* 0x080fe400020f16ff */
[-C--:B------:R-:W-:Y:S02]  /*f960*/  LEA.HI.X.SX32 R27, R12, R6.reuse, 0x2, P5 ;  /* 0x000000060c1b7211 */ /* 0x080fe400028f16ff */
[----:B------:R-:W-:Y:S02]  /*f970*/  LEA.HI.X.SX32 R25, R10, R6, 0x2, P3 ;  /* 0x000000060a197211 */ /* 0x000fe400018f16ff */
[----:B------:R-:W-:Y:S02]  /*f980*/  SHF.R.U32.HI R3, RZ, 0x6, R3 ;  /* 0x00000006ff037819 */ /* 0x000fe40000011603 */
[-C--:B------:R-:W-:Y:S02]  /*f990*/  LEA R18, P0, R11, R5.reuse, 0x2 ;  /* 0x000000050b127211 */ /* 0x080fe400078010ff */
[----:B------:R-:W-:-:S02]  /*f9a0*/  LEA R16, P4, R9, R5, 0x2 ;  /* 0x0000000509107211 */ /* 0x000fc400078810ff */
[-C--:B------:R-:W-:Y:S02]  /*f9b0*/  LEA R14, P5, R7, R5.reuse, 0x2 ;  /* 0x00000005070e7211 */ /* 0x080fe400078a10ff */
[----:B------:R-:W-:Y:S02]  /*f9c0*/  LEA R12, P3, R8, R5, 0x2 ;  /* 0x00000005080c7211 */ /* 0x000fe400078610ff */
[-C--:B------:R-:W-:Y:S02]  /*f9d0*/  LEA.HI.X.SX32 R23, R15, R6.reuse, 0x2, P2 ;  /* 0x000000060f177211 */ /* 0x080fe400010f16ff */
[-C--:B------:R-:W-:Y:S02]  /*f9e0*/  LEA.HI.X.SX32 R21, R13, R6.reuse, 0x2, P1 ;  /* 0x000000060d157211 */ /* 0x080fe400008f16ff */
[----:B------:R-:W-:Y:S02]  /*f9f0*/  SGXT.U32 R3, R3, 0x1 ;  /* 0x000000010303781a */ /* 0x000fe40000000000 */
[----:B------:R-:W-:-:S02]  /*fa00*/  LEA.HI.X.SX32 R19, R11, R6, 0x2, P0 ;  /* 0x000000060b137211 */ /* 0x000fc400000f16ff */
[-C--:B------:R-:W-:Y:S02]  /*fa10*/  LEA.HI.X.SX32 R17, R9, R6.reuse, 0x2, P4 ;  /* 0x0000000609117211 */ /* 0x080fe400020f16ff */
[-C--:B------:R-:W-:Y:S02]  /*fa20*/  LEA.HI.X.SX32 R15, R7, R6.reuse, 0x2, P5 ;  /* 0x00000006070f7211 */ /* 0x080fe400028f16ff */
[----:B------:R-:W-:Y:S01]  /*fa30*/  LEA.HI.X.SX32 R13, R8, R6, 0x2, P3 ;  /* 0x00000006080d7211 */ /* 0x000fe200018f16ff */
[----:B------:R-:W3:Y:S01]  /*fa40*/  LDL.LU R216, [R1+0x3ec] ;  /* 0x0003ec0001d87983 */ /* 0x000ee20000300800 */
[----:B------:R-:W-:Y:S01]  /*fa50*/  ULDC UR55, c[0x0][0x240] ;  /* 0x0000900000377ab9 */ /* 0x000fe20000000800 */
[----:B------:R-:W-:Y:S01]  /*fa60*/  ULDC UR5, c[0x0][0x240] ;  /* 0x0000900000057ab9 */ /* 0x000fe20000000800 */
[----:B------:R-:W-:Y:S01]  /*fa70*/  ULDC UR6, c[0x0][0x240] ;  /* 0x0000900000067ab9 */ /* 0x000fe20000000800 */
[----:B------:R-:W4:Y:S01]  /*fa80*/  LDL.LU R215, [R1+0x3e8] ;  /* 0x0003e80001d77983 */ /* 0x000f220000300800 */
[----:B------:R-:W-:Y:S01]  /*fa90*/  ULDC UR7, c[0x0][0x240] ;  /* 0x0000900000077ab9 */ /* 0x000fe20000000800 */
[----:B------:R-:W-:Y:S01]  /*faa0*/  ULDC UR8, c[0x0][0x240] ;  /* 0x0000900000087ab9 */ /* 0x000fe20000000800 */
[----:B------:R-:W-:Y:S01]  /*fab0*/  ULDC UR9, c[0x0][0x240] ;  /* 0x0000900000097ab9 */ /* 0x000fe20000000800 */
[----:B-1----:R-:W4:Y:S01]  /*fac0*/  LDL.LU R200, [R1+0x3e4] ;  /* 0x0003e40001c87983 */ /* 0x002f220000300800 */
[----:B------:R-:W-:Y:S01]  /*fad0*/  ULDC UR10, c[0x0][0x240] ;  /* 0x00009000000a7ab9 */ /* 0x000fe20000000800 */
[----:B------:R-:W-:Y:S01]  /*fae0*/  ULDC UR11, c[0x0][0x240] ;  /* 0x00009000000b7ab9 */ /* 0x000fe20000000800 */
[----:B------:R-:W-:Y:S01]  /*faf0*/  ULDC UR12, c[0x0][0x240] ;  /* 0x00009000000c7ab9 */ /* 0x000fe20000000800 */
[----:B------:R-:W4:Y:S01]  /*fb00*/  LDL.LU R252, [R1+0x3e0] ;  /* 0x0003e00001fc7983 */ /* 0x000f220000300800 */
        /* <DEDUP_REMOVED lines=49> */
[----:B------:R-:W-:Y:S01]  /*fe20*/  IMAD R211, R211, UR4, RZ ;  /* 0x00000004d3d37c24 */ /* 0x000fe2000f8e02ff */
[----:B------:R-:W-:Y:S01]  /*fe30*/  ULDC UR47, c[0x0][0x240] ;  /* 0x00009000002f7ab9 */ /* 0x000fe20000000800 */
[----:B------:R-:W4:Y:S01]  /*fe40*/  LDL.LU R191, [R1+0x3ac] ;  /* 0x0003ac0001bf7983 */ /* 0x000f220000300800 */
[----:B------:R-:W-:Y:S01]  /*fe50*/  ULDC UR52, c[0x0][0x240] ;  /* 0x0000900000347ab9 */ /* 0x000fe20000000800 */
[----:B------:R-:W-:Y:S01]  /*fe60*/  ULDC UR53, c[0x0][0x240] ;  /* 0x0000900000357ab9 */ /* 0x000fe20000000800 */
[----:B------:R-:W-:Y:S01]  /*fe70*/  ULDC UR54, c[0x0][0x240] ;  /* 0x0000900000367ab9 */ /* 0x000fe20000000800 */
[----:B--2---:R-:W2:Y:S04]  /*fe80*/  LDL.LU R193, [R1+0x3a8] ;  /* 0x0003a80001c17983 */ /* 0x004ea80000300800 */
[----:B------:R-:W2:Y:S04]  /*fe90*/  LDL.LU R201, [R1+0x3a4] ;  /* 0x0003a40001c97983 */ /* 0x000ea80000300800 */
[----:B------:R-:W2:Y:S04]  /*fea0*/  LDL.LU R204, [R1+0x3a0] ;  /* 0x0003a00001cc7983 */ /* 0x000ea80000300800 */
[----:B------:R-:W2:Y:S04]  /*feb0*/  LDL.LU R207, [R1+0x39c] ;  /* 0x00039c0001cf7983 */ /* 0x000ea80000300800 */
[----:B------:R-:W2:Y:S04]  /*fec0*/  LDL.LU R205, [R1+0x398] ;  /* 0x0003980001cd7983 */ /* 0x000ea80000300800 */
[----:B------:R-:W2:Y:S04]  /*fed0*/  LDL.LU R203, [R1+0x394] ;  /* 0x0003940001cb7983 */ /* 0x000ea80000300800 */
[----:B------:R-:W-:Y:S04]  /*fee0*/  STL [R1+0x1548], R4 ;  /* 0x0015480401007387 */ /* 0x000fe80000100800 */
        /* <DEDUP_REMOVED lines=8> */
[----:B------:R-:W-:Y:S04]  /*ff70*/  STL.64 [R1+0x14e0], R12 ;  /* 0x0014e00c01007387 */ /* 0x000fe80000100a00 */
[----:B------:R-:W-:Y:S04]  /*ff80*/  STL.64 [R1+0x1450], R22 ;  /* 0x0014501601007387 */ /* 0x000fe80000100a00 */
[----:B------:R1:W-:Y:S04]  /*ff90*/  STL.64 [R1+0x1418], R20 ;  /* 0x0014181401007387 */ /* 0x0003e80000100a00 */
[----:B------:R1:W-:Y:S04]  /*ffa0*/  STL.64 [R1+0x13f0], R18 ;  /* 0x0013f01201007387 */ /* 0x0003e80000100a00 */
[----:B------:R1:W-:Y:S01]  /*ffb0*/  STL.64 [R1+0x13b8], R16 ;  /* 0x0013b81001007387 */ /* 0x0003e20000100a00 */
[----:B---3--:R-:W-:-:S02]  /*ffc0*/  IMAD R8, R216, UR4, RZ ;  /* 0x00000004d8087c24 */ /* 0x008fc4000f8e02ff */
[----:B----4-:R-:W-:Y:S02]  /*ffd0*/  IMAD R9, R215, UR4, RZ ;  /* 0x00000004d7097c24 */ /* 0x010fe4000f8e02ff */
        /* <DEDUP_REMOVED lines=15> */
[----:B--2---:R-:W-:Y:S02]  /*100d0*/  IMAD R193, R193, UR4, RZ ;  /* 0x00000004c1c17c24 */ /* 0x004fe4000f8e02ff */
[----:B------:R-:W-:-:S02]  /*100e0*/  IMAD R195, R201, UR4, RZ ;  /* 0x00000004c9c37c24 */ /* 0x000fc4000f8e02ff */
[----:B------:R-:W-:Y:S02]  /*100f0*/  IMAD R197, R204, UR4, RZ ;  /* 0x00000004ccc57c24 */ /* 0x000fe4000f8e02ff */
[----:B------:R-:W-:Y:S02]  /*10100*/  IMAD R199, R207, UR4, RZ ;  /* 0x00000004cfc77c24 */ /* 0x000fe4000f8e02ff */
[----:B------:R-:W-:Y:S02]  /*10110*/  IMAD R201, R205, UR4, RZ ;  /* 0x00000004cdc97c24 */ /* 0x000fe4000f8e02ff */
[----:B------:R-:W2:Y:S04]  /*10120*/  LDL.LU R205, [R1+0x390] ;  /* 0x0003900001cd7983 */ /* 0x000ea80000300800 */
[----:B------:R-:W3:Y:S04]  /*10130*/  LDL.LU R207, [R1+0x38c] ;  /* 0x00038c0001cf7983 */ /* 0x000ee80000300800 */
[----:B------:R-:W4:Y:S01]  /*10140*/  LDL.LU R239, [R1+0x388] ;  /* 0x0003880001ef7983 */ /* 0x000f220000300800 */
[----:B------:R-:W-:-:S03]  /*10150*/  IMAD R203, R203, UR4, RZ ;  /* 0x00000004cbcb7c24 */ /* 0x000fc6000f8e02ff */
[----:B------:R-:W4:Y:S04]  /*10160*/  LDL.LU R238, [R1+0x384] ;  /* 0x0003840001ee7983 */ /* 0x000f280000300800 */
        /* <DEDUP_REMOVED lines=25> */
[----:B------:R-:W4:Y:S01]  /*10300*/  LDL.LU R204, [R1+0x1ec] ;  /* 0x0001ec0001cc7983 */ /* 0x000f220000300800 */
[----:B-1----:R-:W-:-:S02]  /*10310*/  IMAD R21, R158, UR45, RZ ;  /* 0x0000002d9e157c24 */ /* 0x002fc4000f8e02ff */
[----:B------:R-:W-:Y:S02]  /*10320*/  IMAD R19, R162, UR39, RZ ;  /* 0x00000027a2137c24 */ /* 0x000fe4000f8e02ff */
[----:B------:R-:W-:Y:S02]  /*10330*/  IMAD R23, R163, UR37, RZ ;  /* 0x00000025a3177c24 */ /* 0x000fe4000f8e02ff */
[----:B------:R-:W-:Y:S02]  /*10340*/  IMAD R22, R186, UR38, RZ ;  /* 0x00000026ba167c24 */ /* 0x000fe4000f8e02ff */
[----:B------:R-:W-:Y:S02]  /*10350*/  IMAD R18, R188, UR40, RZ ;  /* 0x00000028bc127c24 */ /* 0x000fe4000f8e02ff */
[----:B------:R-:W-:Y:S02]  /*10360*/  IMAD R20, R194, UR46, RZ ;  /* 0x0000002ec2147c24 */ /* 0x000fe4000f8e02ff */
[----:B------:R-:W-:-:S02]  /*10370*/  IMAD R16, R196, UR48, RZ ;  /* 0x00000030c4107c24 */ /* 0x000fc4000f8e02ff */
[----:B------:R-:W-:Y:S02]  /*10380*/  IMAD R17, R206, UR47, RZ ;  /* 0x0000002fce117c24 */ /* 0x000fe4000f8e02ff */
[----:B--2---:R-:W-:Y:S02]  /*10390*/  IMAD R205, R205, UR4, RZ ;  /* 0x00000004cdcd7c24 */ /* 0x004fe4000f8e02ff */
[----:B---3--:R-:W-:Y:S02]  /*103a0*/  IMAD R207, R207, UR4, RZ ;  /* 0x00000004cfcf7c24 */ /* 0x008fe4000f8e02ff */
[----:B----4-:R-:W-:Y:S02]  /*103b0*/  IMAD R209, R239, UR4, RZ ;  /* 0x00000004efd17c24 */ /* 0x010fe4000f8e02ff */
        /* <DEDUP_REMOVED lines=24> */
[----:B------:R-:W-:-:S03]  /*10540*/  IMAD R0, R216, UR4, RZ ;  /* 0x00000004d8007c24 */ /* 0x000fc6000f8e02ff */
[----:B------:R1:W-:Y:S01]  /*10550*/  STL [R1+0x1d4], R2 ;  /* 0x0001d40201007387 */ /* 0x0003e20000100800 */
[----:B------:R-:W-:-:S03]  /*10560*/  IMAD R4, R200, UR4, RZ ;  /* 0x00000004c8047c24 */ /* 0x000fc6000f8e02ff */
[----:B------:R2:W-:Y:S01]  /*10570*/  STL [R1+0x1dc], R0 ;  /* 0x0001dc0001007387 */ /* 0x0005e20000100800 */
[----:B-1----:R-:W-:-:S03]  /*10580*/  IMAD R2, R204, UR4, RZ ;  /* 0x00000004cc027c24 */ /* 0x002fc6000f8e02ff */
[----:B--2---:R-:W2:Y:S04]  /*10590*/  LDL.LU R0, [R1+0x1f4] ;  /* 0x0001f40001007983 */ /* 0x004ea80000300800 */
[----:B------:R-:W-:Y:S04]  /*105a0*/  STL [R1+0x1e4], R4 ;  /* 0x0001e40401007387 */ /* 0x000fe80000100800 */
[----:B------:R-:W3:Y:S04]  /*105b0*/  LDL.LU R15, [R1+0x1fc] ;  /* 0x0001fc00010f7983 */ /* 0x000ee80000300800 */
[----:B------:R1:W-:Y:S04]  /*105c0*/  STL [R1+0x1ec], R2 ;  /* 0x0001ec0201007387 */ /* 0x0003e80000100800 */
[----:B------:R-:W4:Y:S04]  /*105d0*/  LDL.LU R14, [R1+0x204] ;  /* 0x00020400010e7983 */ /* 0x000f280000300800 */
[----:B------:R-:W4:Y:S04]  /*105e0*/  LDL.LU R153, [R1+0x20c] ;  /* 0x00020c0001997983 */ /* 0x000f280000300800 */
[----:B------:R-:W4:Y:S04]  /*105f0*/  LDL.LU R152, [R1+0x214] ;  /* 0x0002140001987983 */ /* 0x000f280000300800 */
[----:B------:R-:W4:Y:S04]  /*10600*/  LDL.LU R155, [R1+0x21c] ;  /* 0x00021c00019b7983 */ /* 0x000f280000300800 */
[----:B------:R-:W4:Y:S04]  /*10610*/  LDL.LU R154, [R1+0x224] ;  /* 0x00022400019a7983 */ /* 0x000f280000300800 */
[----:B-1----:R-:W4:Y:S04]  /*10620*/  LDL.LU R2, [R1+0x22c] ;  /* 0x00022c0001027983 */ /* 0x002f280000300800 */
        /* <DEDUP_REMOVED lines=23> */
[----:B--2---:R-:W-:-:S05]  /*107a0*/  IMAD R12, R0, UR4, RZ ;  /* 0x00000004000c7c24 */ /* 0x004fca000f8e02ff */
[----:B------:R1:W-:Y:S01]  /*107b0*/  STL [R1+0x1f4], R12 ;  /* 0x0001f40c01007387 */ /* 0x0003e20000100800 */
[----:B---3--:R-:W-:-:S05]  /*107c0*/  IMAD R0, R15, UR4, RZ ;  /* 0x000000040f007c24 */ /* 0x008fca000f8e02ff */
[----:B------:R2:W-:Y:S01]  /*107d0*/  STL [R1+0x1fc], R0 ;  /* 0x0001fc0001007387 */ /* 0x0005e20000100800 */
[----:B----4-:R-:W-:Y:S02]  /*107e0*/  IMAD R13, R14, UR4, RZ ;  /* 0x000000040e0d7c24 */ /* 0x010fe4000f8e02ff */
[----:B-1----:R-:W-:-:S03]  /*107f0*/  IMAD R12, R153, UR4, RZ ;  /* 0x00000004990c7c24 */ /* 0x002fc6000f8e02ff */
[----:B------:R1:W-:Y:S01]  /*10800*/  STL [R1+0x204], R13 ;  /* 0x0002040d01007387 */ /* 0x0003e20000100800 */
[----:B--2---:R-:W-:-:S03]  /*10810*/  IMAD R0, R152, UR4, RZ ;  /* 0x0000000498007c24 */ /* 0x004fc6000f8e02ff */
[----:B------:R2:W-:Y:S04]  /*10820*/  STL [R1+0x20c], R12 ;  /* 0x00020c0c01007387 */ /* 0x0005e80000100800 */
[----:B------:R3:W-:Y:S01]  /*10830*/  STL [R1+0x214], R0 ;  /* 0x0002140001007387 */ /* 0x0007e20000100800 */
[----:B-1----:R-:W-:Y:S02]  /*10840*/  IMAD R13, R155, UR4, RZ ;  /* 0x000000049b0d7c24 */ /* 0x002fe4000f8e02ff */
[----:B--2---:R-:W-:-:S03]  /*10850*/  IMAD R12, R154, UR4, RZ ;  /* 0x000000049a0c7c24 */ /* 0x004fc6000f8e02ff */
[----:B------:R-:W-:Y:S01]  /*10860*/  STL [R1+0x21c], R13 ;  /* 0x00021c0d01007387 */ /* 0x000fe20000100800 */
[----:B---3--:R-:W-:-:S03]  /*10870*/  IMAD R0, R2, UR4, RZ ;  /* 0x0000000402007c24 */ /* 0x008fc6000f8e02ff */
[----:B------:R-:W-:Y:S01]  /*10880*/  STL [R1+0x224], R12 ;  /* 0x0002240c01007387 */ /* 0x000fe20000100800 */
[----:B------:R-:W-:Y:S02]  /*10890*/  IMAD R4, R4, UR4, RZ ;  /* 0x0000000404047c24 */ /* 0x000fe4000f8e02ff */
[----:B------:R-:W-:Y:S01]  /*108a0*/  IMAD R2, R7, UR4, RZ ;  /* 0x0000000407027c24 */ /* 0x000fe2000f8e02ff */
[----:B------:R1:W-:Y:S04]  /*108b0*/  STL [R1+0x22c], R0 ;  /* 0x00022c0001007387 */ /* 0x0003e80000100800 */
[----:B------:R2:W-:Y:S04]  /*108c0*/  STL [R1+0x234], R4 ;  /* 0x0002340401007387 */ /* 0x0005e80000100800 */
[----:B------:R3:W-:Y:S01]  /*108d0*/  STL [R1+0x23c], R2 ;  /* 0x00023c0201007387 */ /* 0x0007e20000100800 */
[----:B-1----:R-:W-:-:S02]  /*108e0*/  IMAD R0, R212, UR4, RZ ;  /* 0x00000004d4007c24 */ /* 0x002fc4000f8e02ff */
[----:B--2---:R-:W-:-:S03]  /*108f0*/  IMAD R4, R210, UR4, RZ ;  /* 0x00000004d2047c24 */ /* 0x004fc6000f8e02ff */
[----:B------:R1:W-:Y:S01]  /*10900*/  STL [R1+0x244], R0 ;  /* 0x0002440001007387 */ /* 0x0003e20000100800 */
[----:B---3--:R-:W-:-:S03]  /*10910*/  IMAD R2, R214, UR4, RZ ;  /* 0x00000004d6027c24 */ /* 0x008fc6000f8e02ff */
[----:B------:R2:W-:Y:S04]  /*10920*/  STL [R1+0x24c], R4 ;  /* 0x00024c0401007387 */ /* 0x0005e80000100800 */
[----:B------:R3:W-:Y:S01]  /*10930*/  STL [R1+0x254], R2 ;  /* 0x0002540201007387 */ /* 0x0007e20000100800 */
[----:B-1----:R-:W-:Y:S02]  /*10940*/  IMAD R0, R208, UR4, RZ ;  /* 0x00000004d0007c24 */ /* 0x002fe4000f8e02ff */
        /* <DEDUP_REMOVED lines=33> */
[----:B-1----:R-:W2:Y:S04]  /*10b60*/  LDL.LU R0, [R1+0x2ec] ;  /* 0x0002ec0001007983 */ /* 0x002ea80000300800 */
        /* <DEDUP_REMOVED lines=139> */
[----:B------:R1:W-:Y:S01]  /*11420*/  STL [R1+0x414], R0 ;  /* 0x0004140001007387 */ /* 0x0003e20000100800 */
[----:B------:R-:W-:-:S03]  /*11430*/  IMAD R2, R4, UR4, RZ ;  /* 0x0000000404027c24 */ /* 0x000fc6000f8e02ff */
[----:B------:R-:W-:Y:S01]  /*11440*/  STL [R1+0x41c], R12 ;  /* 0x00041c0c01007387 */ /* 0x000fe20000100800 */
[----:B------:R-:W-:-:S03]  /*11450*/  IMAD R4, R212, UR4, RZ ;  /* 0x00000004d4047c24 */ /* 0x000fc6000f8e02ff */
[----:B------:R2:W-:Y:S01]  /*11460*/  STL [R1+0x424], R2 ;  /* 0x0004240201007387 */ /* 0x0005e20000100800 */
[----:B-1----:R-:W-:-:S05]  /*11470*/  IMAD R0, R7, UR4, RZ ;  /* 0x0000000407007c24 */ /* 0x002fca000f8e02ff */
[----:B------:R1:W-:Y:S01]  /*11480*/  STL [R1+0x42c], R0 ;  /* 0x00042c0001007387 */ /* 0x0003e20000100800 */
[----:B--2---:R-:W-:-:S03]  /*11490*/  IMAD R2, R210, UR4, RZ ;  /* 0x00000004d2027c24 */ /* 0x004fc6000f8e02ff */
        /* <DEDUP_REMOVED lines=36> */
[----:B------:R-:W-:Y:S04]  /*116e0*/  STL [R1+0x4c4], R4 ;  /* 0x0004c40401007387 */ /* 0x000fe80000100800 */
[----:B------:R-:W2:Y:S01]  /*116f0*/  LDL.LU R212, [R1+0x480] ;  /* 0x0004800001d47983 */ /* 0x000ea20000300800 */
[----:B-1----:R-:W-:-:S03]  /*11700*/  IMAD R0, R204, UR4, RZ ;  /* 0x00000004cc007c24 */ /* 0x002fc6000f8e02ff */
[----:B------:R-:W-:Y:S04]  /*11710*/  STL [R1+0x4cc], R2 ;  /* 0x0004cc0201007387 */ /* 0x000fe80000100800 */
[----:B------:R-:W3:Y:S04]  /*11720*/  LDL.LU R210, [R1+0x488] ;  /* 0x0004880001d27983 */ /* 0x000ee80000300800 */
[----:B------:R3:W-:Y:S04]  /*11730*/  STL [R1+0x4d4], R0 ;  /* 0x0004d40001007387 */ /* 0x0007e80000100800 */
[----:B------:R-:W4:Y:S04]  /*11740*/  LDL.LU R214, [R1+0x478] ;  /* 0x0004780001d67983 */ /* 0x000f280000300800 */
[----:B------:R-:W2:Y:S04]  /*11750*/  LDL.LU R208, [R1+0x470] ;  /* 0x0004700001d07983 */ /* 0x000ea80000300800 */
        /* <DEDUP_REMOVED lines=16> */
[----:B------:R-:W2:Y:S01]  /*11860*/  LDL.LU R204, [R1+0x1a4] ;  /* 0x0001a40001cc7983 */ /* 0x000ea20000300800 */
[----:B------:R-:W-:Y:S01]  /*11870*/  IMAD R12, R160, UR43, RZ ;  /* 0x0000002ba00c7c24 */ /* 0x000fe2000f8e02ff */
[-C--:B------:R-:W-:Y:S01]  /*11880*/  LEA R158, P5, R8, R5.reuse, 0x2 ;  /* 0x00000005089e7211 */ /* 0x080fe200078a10ff */
[----:B------:R-:W-:Y:S01]  /*11890*/  IMAD R14, R157, UR49, RZ ;  /* 0x000000319d0e7c24 */ /* 0x000fe2000f8e02ff */
[-C--:B------:R-:W-:Y:S01]  /*118a0*/  LEA R160, P3, R9, R5.reuse, 0x2 ;  /* 0x0000000509a07211 */ /* 0x080fe200078610ff */
[----:B------:R-:W-:Y:S01]  /*118b0*/  IMAD R154, R164, UR35, RZ ;  /* 0x00000023a49a7c24 */ /* 0x000fe2000f8e02ff */
[-C--:B------:R-:W-:Y:S01]  /*118c0*/  LEA R162, P2, R10, R5.reuse, 0x2 ;  /* 0x000000050aa27211 */ /* 0x080fe200078410ff */
[----:B------:R-:W-:Y:S01]  /*118d0*/  IMAD R153, R159, UR44, RZ ;  /* 0x0000002c9f997c24 */ /* 0x000fe2000f8e02ff */
[----:B------:R-:W-:Y:S01]  /*118e0*/  LEA R164, P1, R11, R5, 0x2 ;  /* 0x000000050ba47211 */ /* 0x000fe200078210ff */
[----:B------:R-:W-:Y:S01]  /*118f0*/  IMAD R152, R161, UR41, RZ ;  /* 0x00000029a1987c24 */ /* 0x000fe2000f8e02ff */
[----:B------:R-:W-:-:S02]  /*11900*/  LEA.HI.X.SX32 R159, R8, R6, 0x2, P5 ;  /* 0x00000006089f7211 */ /* 0x000fc400028f16ff */
[-C--:B------:R-:W-:Y:S02]  /*11910*/  LEA.HI.X.SX32 R161, R9, R6.reuse, 0x2, P3 ;  /* 0x0000000609a17211 */ /* 0x080fe400018f16ff */
[----:B------:R-:W-:Y:S01]  /*11920*/  LEA.HI.X.SX32 R163, R10, R6, 0x2, P2 ;  /* 0x000000060aa37211 */ /* 0x000fe200010f16ff */
[----:B---3--:R-:W-:-:S05]  /*11930*/  IMAD R0, R210, UR55, RZ ;  /* 0x00000037d2007c24 */ /* 0x008fca000f8e02ff */
[----:B------:R1:W-:Y:S01]  /*11940*/  STL [R1+0x4dc], R0 ;  /* 0x0004dc0001007387 */ /* 0x0003e20000100800 */
[----:B----4-:R-:W-:Y:S01]  /*11950*/  IMAD R4, R214, UR5, RZ ;  /* 0x00000005d6047c24 */ /* 0x010fe2000f8e02ff */
[----:B------:R-:W-:Y:S01]  /*11960*/  ULDC UR5, c[0x0][0x230] ;  /* 0x00008c0000057ab9 */ /* 0x000fe20000000800 */
[----:B--2---:R-:W-:-:S03]  /*11970*/  IMAD R2, R208, UR6, RZ ;  /* 0x00000006d0027c24 */ /* 0x004fc6000f8e02ff */
[----:B------:R2:W-:Y:S01]  /*11980*/  STL [R1+0x4e4], R4 ;  /* 0x0004e40401007387 */ /* 0x0005e20000100800 */
[----:B------:R-:W-:Y:S01]  /*11990*/  IMAD R7, R212, UR4, RZ ;  /* 0x00000004d4077c24 */ /* 0x000fe2000f8e02ff */
[----:B------:R-:W-:Y:S01]  /*119a0*/  ULDC UR4, c[0x0][0x230] ;  /* 0x00008c0000047ab9 */ /* 0x000fe20000000800 */
[----:B-1----:R-:W-:Y:S01]  /*119b0*/  IMAD R0, R202, UR7, RZ ;  /* 0x00000007ca007c24 */ /* 0x002fe2000f8e02ff */
[----:B------:R1:W-:Y:S01]  /*119c0*/  STL [R1+0x4ec], R2 ;  /* 0x0004ec0201007387 */ /* 0x0003e20000100800 */
[----:B------:R-:W-:Y:S01]  /*119d0*/  IMAD R155, R184, UR36, RZ ;  /* 0x00000024b89b7c24 */ /* 0x000fe2000f8e02ff */
[----:B------:R-:W-:Y:S01]  /*119e0*/  ULDC UR6, c[0x0][0x230] ;  /* 0x00008c0000067ab9 */ /* 0x000fe20000000800 */
[----:B--2---:R-:W-:Y:S01]  /*119f0*/  IMAD R4, R192, UR8, RZ ;  /* 0x00000008c0047c24 */ /* 0x004fe2000f8e02ff */
[----:B------:R2:W-:Y:S01]  /*11a00*/  STL [R1+0x4f4], R0 ;  /* 0x0004f40001007387 */ /* 0x0005e20000100800 */
[----:B------:R-:W-:Y:S02]  /*11a10*/  IMAD R13, R190, UR42, RZ ;  /* 0x0000002abe0d7c24 */ /* 0x000fe4000f8e02ff */
[----:B------:R-:W-:Y:S01]  /*11a20*/  IMAD R15, R198, UR50, RZ ;  /* 0x00000032c60f7c24 */ /* 0x000fe2000f8e02ff */
[----:B------:R-:W-:Y:S01]  /*11a30*/  ISETP.GE.AND P0, PT, R3, UR4, PT ;  /* 0x0000000403007c0c */ /* 0x000fe2000bf06270 */
[----:B-1----:R-:W-:Y:S01]  /*11a40*/  IMAD R2, R240, UR9, RZ ;  /* 0x00000009f0027c24 */ /* 0x002fe2000f8e02ff */
[----:B------:R1:W-:Y:S01]  /*11a50*/  STL [R1+0x4fc], R4 ;  /* 0x0004fc0401007387 */ /* 0x0003e20000100800 */
[----:B------:R-:W-:Y:S01]  /*11a60*/  IMAD R250, R250, UR52, RZ ;  /* 0x00000034fafa7c24 */ /* 0x000fe2000f8e02ff */
[----:B------:R-:W-:Y:S01]  /*11a70*/  ULDC UR7, c[0x0][0x230] ;  /* 0x00008c0000077ab9 */ /* 0x000fe20000000800 */
[----:B------:R-:W-:Y:S01]  /*11a80*/  IMAD R251, R251, UR53, RZ ;  /* 0x00000035fbfb7c24 */ /* 0x000fe2000f8e02ff */
[----:B------:R-:W-:Y:S01]  /*11a90*/  ULDC UR8, c[0x0][0x230] ;  /* 0x00008c0000087ab9 */ /* 0x000fe20000000800 */
[----:B--2---:R-:W-:Y:S01]  /*11aa0*/  IMAD R0, R238, UR10, RZ ;  /* 0x0000000aee007c24 */ /* 0x004fe2000f8e02ff */
[----:B------:R2:W-:Y:S01]  /*11ab0*/  STL [R1+0x504], R2 ;  /* 0x0005040201007387 */ /* 0x0005e20000100800 */
[----:B-1----:R-:W-:-:S03]  /*11ac0*/  IMAD R4, R236, UR11, RZ ;  /* 0x0000000bec047c24 */ /* 0x002fc6000f8e02ff */
[----:B------:R1:W-:Y:S01]  /*11ad0*/  STL [R1+0x50c], R0 ;  /* 0x00050c0001007387 */ /* 0x0003e20000100800 */
[----:B--2---:R-:W-:-:S03]  /*11ae0*/  IMAD R2, R234, UR12, RZ ;  /* 0x0000000cea027c24 */ /* 0x004fc6000f8e02ff */
[----:B------:R2:W-:Y:S01]  /*11af0*/  STL [R1+0x514], R4 ;  /* 0x0005140401007387 */ /* 0x0005e20000100800 */
[----:B-1----:R-:W-:-:S03]  /*11b00*/  IMAD R0, R232, UR13, RZ ;  /* 0x0000000de8007c24 */ /* 0x002fc6000f8e02ff */
[----:B------:R1:W-:Y:S04]  /*11b10*/  STL [R1+0x51c], R2 ;  /* 0x00051c0201007387 */ /* 0x0003e80000100800 */
[----:B------:R3:W-:Y:S01]  /*11b20*/  STL [R1+0x524], R0 ;  /* 0x0005240001007387 */ /* 0x0007e20000100800 */
[----:B--2---:R-:W-:Y:S02]  /*11b30*/  IMAD R4, R230, UR14, RZ ;  /* 0x0000000ee6047c24 */ /* 0x004fe4000f8e02ff */
[----:B-1----:R-:W-:-:S03]  /*11b40*/  IMAD R2, R228, UR15, RZ ;  /* 0x0000000fe4027c24 */ /* 0x002fc6000f8e02ff */
        /* <DEDUP_REMOVED lines=30> */
[----:B------:R-:W-:Y:S01]  /*11d30*/  STL [R1+0x5a4], R4 ;  /* 0x0005a40401007387 */ /* 0x000fe20000100800 */
[----:B---3--:R-:W-:-:S03]  /*11d40*/  IMAD R0, R180, UR32, RZ ;  /* 0x00000020b4007c24 */ /* 0x008fc6000f8e02ff */
[----:B------:R-:W-:Y:S04]  /*11d50*/  STL [R1+0x5ac], R2 ;  /* 0x0005ac0201007387 */ /* 0x000fe80000100800 */
[----:B------:R1:W-:Y:S01]  /*11d60*/  STL [R1+0x5b4], R0 ;  /* 0x0005b40001007387 */ /* 0x0003e20000100800 */
[-C--:B------:R-:W-:Y:S01]  /*11d70*/  LEA R170, P3, R171, R5.reuse, 0x2 ;  /* 0x00000005abaa7211 */ /* 0x080fe200078610ff */
[----:B-1----:R-:W-:Y:S01]  /*11d80*/  IMAD R0, R156, UR51, RZ ;  /* 0x000000339c007c24 */ /* 0x002fe2000f8e02ff */
[----:B------:R-:W-:-:S04]  /*11d90*/  LEA R156, P4, R7, R5, 0x2 ;  /* 0x00000005079c7211 */ /* 0x000fc800078810ff */
[-C--:B------:R-:W-:Y:S02]  /*11da0*/  LEA.HI.X.SX32 R157, R7, R6.reuse, 0x2, P4 ;  /* 0x00000006079d7211 */ /* 0x080fe400020f16ff */
[-C--:B------:R-:W-:Y:S01]  /*11db0*/  LEA R166, P4, R167, R5.reuse, 0x2 ;  /* 0x00000005a7a67211 */ /* 0x080fe200078810ff */
[----:B------:R-:W-:Y:S01]  /*11dc0*/  IMAD R4, R165, UR33, RZ ;  /* 0x00000021a5047c24 */ /* 0x000fe2000f8e02ff */
[----:B------:R-:W2:Y:S01]  /*11dd0*/  LDL.LU R7, [R1+0x204] ;  /* 0x0002040001077983 */ /* 0x000ea20000300800 */
[----:B------:R-:W-:Y:S02]  /*11de0*/  LEA R172, P2, R173, R5, 0x2 ;  /* 0x00000005adac7211 */ /* 0x000fe400078410ff */
[-C--:B------:R-:W-:Y:S01]  /*11df0*/  LEA.HI.X.SX32 R165, R11, R6.reuse, 0x2, P1 ;  /* 0x000000060ba57211 */ /* 0x080fe200008f16ff */
[----:B------:R-:W-:Y:S01]  /*11e00*/  STL.64 [R1+0x14b0], R156 ;  /* 0x0014b09c01007387 */ /* 0x000fe20000100a00 */
[----:B------:R-:W-:-:S03]  /*11e10*/  LEA.HI.X.SX32 R167, R167, R6, 0x2, P4 ;  /* 0x00000006a7a77211 */ /* 0x000fc600020f16ff */
[----:B------:R-:W-:Y:S01]  /*11e20*/  STL.64 [R1+0x1480], R158 ;  /* 0x0014809e01007387 */ /* 0x000fe20000100a00 */
[----:B------:R-:W-:Y:S02]  /*11e30*/  LEA R174, P1, R175, R5, 0x2 ;  /* 0x00000005afae7211 */ /* 0x000fe400078210ff */
[-C--:B------:R-:W-:Y:S01]  /*11e40*/  LEA.HI.X.SX32 R171, R171, R6.reuse, 0x2, P3 ;  /* 0x00000006abab7211 */ /* 0x080fe200018f16ff */
[----:B------:R-:W-:Y:S01]  /*11e50*/  STL.64 [R1+0x1448], R160 ;  /* 0x001448a001007387 */ /* 0x000fe20000100a00 */
[----:B------:R-:W-:-:S03]  /*11e60*/  LEA.HI.X.SX32 R173, R173, R6, 0x2, P2 ;  /* 0x00000006adad7211 */ /* 0x000fc600010f16ff */
[----:B------:R-:W-:Y:S01]  /*11e70*/  STL.64 [R1+0x1420], R162 ;  /* 0x001420a201007387 */ /* 0x000fe20000100a00 */
[----:B------:R-:W-:-:S03]  /*11e80*/  LEA R176, P4, R177, R5, 0x2 ;  /* 0x00000005b1b07211 */ /* 0x000fc600078810ff */
[----:B------:R-:W3:Y:S01]  /*11e90*/  LDL.LU R11, [R1+0x1fc] ;  /* 0x0001fc00010b7983 */ /* 0x000ee20000300800 */
[----:B------:R-:W-:-:S03]  /*11ea0*/  LEA.HI.X.SX32 R175, R175, R6, 0x2, P1 ;  /* 0x00000006afaf7211 */ /* 0x000fc600008f16ff */
[----:B------:R-:W-:Y:S01]  /*11eb0*/  STL.64 [R1+0x13f8], R164 ;  /* 0x0013f8a401007387 */ /* 0x000fe20000100a00 */
[----:B------:R-:W-:-:S03]  /*11ec0*/  LEA.HI.X.SX32 R177, R177, R6, 0x2, P4 ;  /* 0x00000006b1b17211 */ /* 0x000fc600020f16ff */
[----:B------:R1:W-:Y:S04]  /*11ed0*/  STL.64 [R1+0x13c0], R166 ;  /* 0x0013c0a601007387 */ /* 0x0003e80000100a00 */
[----:B-1----:R-:W4:Y:S04]  /*11ee0*/  LDL.LU R166, [R1+0x1dc] ;  /* 0x0001dc0001a67983 */ /* 0x002f280000300800 */
[----:B------:R-:W-:Y:S04]  /*11ef0*/  STL.64 [R1+0x14e8], R170 ;  /* 0x0014e8aa01007387 */ /* 0x000fe80000100a00 */
[----:B------:R1:W-:Y:S04]  /*11f00*/  STL.64 [R1+0x14b8], R172 ;  /* 0x0014b8ac01007387 */ /* 0x0003e80000100a00 */
[----:B-1----:R-:W2:Y:S04]  /*11f10*/  LDL.LU R172, [R1+0x1ec] ;  /* 0x0001ec0001ac7983 */ /* 0x002ea80000300800 */
[----:B------:R-:W3:Y:S04]  /*11f20*/  LDL.LU R173, [R1+0x1f4] ;  /* 0x0001f40001ad7983 */ /* 0x000ee80000300800 */
[----:B------:R1:W-:Y:S04]  /*11f30*/  STL.64 [R1+0x1488], R174 ;  /* 0x001488ae01007387 */ /* 0x0003e80000100a00 */
[----:B-1----:R-:W3:Y:S04]  /*11f40*/  LDL.LU R174, [R1+0x1e4] ;  /* 0x0001e40001ae7983 */ /* 0x002ee80000300800 */
[----:B------:R1:W-:Y:S04]  /*11f50*/  STL.64 [R1+0x1458], R176 ;  /* 0x001458b001007387 */ /* 0x0003e80000100a00 */
[----:B-1----:R-:W3:Y:S01]  /*11f60*/  LDL.LU R177, [R1+0x1d4] ;  /* 0x0001d40001b17983 */ /* 0x002ee20000300800 */
[-C--:B------:R-:W-:Y:S01]  /*11f70*/  LEA R168, P5, R169, R5.reuse, 0x2 ;  /* 0x00000005a9a87211 */ /* 0x080fe200078a10ff */
[----:B------:R-:W-:Y:S01]  /*11f80*/  IMAD R2, R182, UR34, RZ ;  /* 0x00000022b6027c24 */ /* 0x000fe2000f8e02ff */
[----:B------:R-:W-:-:S02]  /*11f90*/  LEA R180, P3, R181, R5, 0x2 ;  /* 0x00000005b5b47211 */ /* 0x000fc400078610ff */
[-C--:B------:R-:W-:Y:S02]  /*11fa0*/  LEA.HI.X.SX32 R169, R169, R6.reuse, 0x2, P5 ;  /* 0x00000006a9a97211 */ /* 0x080fe400028f16ff */
[-C--:B------:R-:W-:Y:S02]  /*11fb0*/  LEA R178, P5, R179, R5.reuse, 0x2 ;  /* 0x00000005b3b27211 */ /* 0x080fe400078a10ff */
[-C--:B------:R-:W-:Y:S02]  /*11fc0*/  LEA R182, P2, R183, R5.reuse, 0x2 ;  /* 0x00000005b7b67211 */ /* 0x080fe400078410ff */
[-C--:B------:R-:W-:Y:S02]  /*11fd0*/  LEA R184, P1, R185, R5.reuse, 0x2 ;  /* 0x00000005b9b87211 */ /* 0x080fe400078210ff */
[----:B------:R-:W-:Y:S02]  /*11fe0*/  LEA R186, P4, R187, R5, 0x2 ;  /* 0x00000005bbba7211 */ /* 0x000fe400078810ff */
[----:B------:R-:W-:-:S02]  /*11ff0*/  LEA.HI.X.SX32 R179, R179, R6, 0x2, P5 ;  /* 0x00000006b3b37211 */ /* 0x000fc400028f16ff */
[-C--:B------:R-:W-:Y:S02]  /*12000*/  LEA R188, P5, R189, R5.reuse, 0x2 ;  /* 0x00000005bdbc7211 */ /* 0x080fe400078a10ff */
[-C--:B------:R-:W-:Y:S02]  /*12010*/  LEA.HI.X.SX32 R181, R181, R6.reuse, 0x2, P3 ;  /* 0x00000006b5b57211 */ /* 0x080fe400018f16ff */
[-C--:B------:R-:W-:Y:S02]  /*12020*/  LEA R190, P3, R191, R5.reuse, 0x2 ;  /* 0x00000005bfbe7211 */ /* 0x080fe400078610ff */
[-C--:B------:R-:W-:Y:S02]  /*12030*/  LEA.HI.X.SX32 R183, R183, R6.reuse, 0x2, P2 ;  /* 0x00000006b7b77211 */ /* 0x080fe400010f16ff */
[----:B------:R-:W-:Y:S02]  /*12040*/  LEA.HI.X.SX32 R185, R185, R6, 0x2, P1 ;  /* 0x00000006b9b97211 */ /* 0x000fe400008f16ff */
[----:B------:R-:W-:-:S02]  /*12050*/  LEA R192, P2, R193, R5, 0x2 ;  /* 0x00000005c1c07211 */ /* 0x000fc400078410ff */
[-C--:B------:R-:W-:Y:S02]  /*12060*/  LEA R194, P1, R195, R5.reuse, 0x2 ;  /* 0x00000005c3c27211 */ /* 0x080fe400078210ff */
[-C--:B------:R-:W-:Y:S02]  /*12070*/  LEA.HI.X.SX32 R187, R187, R6.reuse, 0x2, P4 ;  /* 0x00000006bbbb7211 */ /* 0x080fe400020f16ff */
[-C--:B------:R-:W-:Y:S02]  /*12080*/  LEA R196, P4, R197, R5.reuse, 0x2 ;  /* 0x00000005c5c47211 */ /* 0x080fe400078810ff */
[-C--:B------:R-:W-:Y:S02]  /*12090*/  LEA.HI.X.SX32 R189, R189, R6.reuse, 0x2, P5 ;  /* 0x00000006bdbd7211 */ /* 0x080fe400028f16ff */
[----:B------:R-:W-:Y:S02]  /*120a0*/  LEA R198, P5, R199, R5, 0x2 ;  /* 0x00000005c7c67211 */ /* 0x000fe400078a10ff */
[----:B------:R-:W-:-:S02]  /*120b0*/  LEA.HI.X.SX32 R191, R191, R6, 0x2, P3 ;  /* 0x00000006bfbf7211 */ /* 0x000fc400018f16ff */
[-C--:B------:R-:W-:Y:S01]  /*120c0*/  LEA R200, P3, R201, R5.reuse, 0x2 ;  /* 0x00000005c9c87211 */ /* 0x080fe200078610ff */
[----:B------:R-:W-:Y:S01]  /*120d0*/  STL.64 [R1+0x1428], R178 ;  /* 0x001428b201007387 */ /* 0x000fe20000100a00 */
[-C--:B------:R-:W-:Y:S02]  /*120e0*/  LEA.HI.X.SX32 R193, R193, R6.reuse, 0x2, P2 ;  /* 0x00000006c1c17211 */ /* 0x080fe400010f16ff */
[-C--:B------:R-:W-:Y:S01]  /*120f0*/  LEA.HI.X.SX32 R195, R195, R6.reuse, 0x2, P1 ;  /* 0x00000006c3c37211 */ /* 0x080fe200008f16ff */
[----:B------:R-:W-:Y:S01]  /*12100*/  STL.64 [R1+0x13e8], R180 ;  /* 0x0013e8b401007387 */ /* 0x000fe20000100a00 */
[-C--:B------:R-:W-:Y:S02]  /*12110*/  LEA R202, P2, R203, R5.reuse, 0x2 ;  /* 0x00000005cbca7211 */ /* 0x080fe400078410ff */
[-C--:B------:R-:W-:Y:S02]  /*12120*/  LEA R204, P1, R205, R5.reuse, 0x2 ;  /* 0x00000005cdcc7211 */ /* 0x080fe400078210ff */
[----:B------:R-:W-:Y:S01]  /*12130*/  LEA.HI.X.SX32 R197, R197, R6, 0x2, P4 ;  /* 0x00000006c5c57211 */ /* 0x000fe200020f16ff */
[----:B------:R-:W-:Y:S01]  /*12140*/  STL.64 [R1+0x13c8], R182 ;  /* 0x0013c8b601007387 */ /* 0x000fe20000100a00 */
[----:B------:R-:W-:-:S02]  /*12150*/  LEA R206, P4, R207, R5, 0x2 ;  /* 0x00000005cfce7211 */ /* 0x000fc400078810ff */
[-C--:B------:R-:W-:Y:S01]  /*12160*/  LEA.HI.X.SX32 R199, R199, R6.reuse, 0x2, P5 ;  /* 0x00000006c7c77211 */ /* 0x080fe200028f16ff */
[----:B------:R-:W-:Y:S01]  /*12170*/  STL.64 [R1+0x14f0], R186 ;  /* 0x0014f0ba01007387 */ /* 0x000fe20000100a00 */
[-C--:B------:R-:W-:Y:S02]  /*12180*/  LEA R208, P5, R209, R5.reuse, 0x2 ;  /* 0x00000005d1d07211 */ /* 0x080fe400078a10ff */
[-C--:B------:R-:W-:Y:S01]  /*12190*/  LEA.HI.X.SX32 R201, R201, R6.reuse, 0x2, P3 ;  /* 0x00000006c9c97211 */ /* 0x080fe200018f16ff */
[----:B------:R-:W-:Y:S01]  /*121a0*/  STL.64 [R1+0x14c0], R188 ;  /* 0x0014c0bc01007387 */ /* 0x000fe20000100a00 */
[----:B------:R-:W-:Y:S02]  /*121b0*/  LEA R210, P3, R211, R5, 0x2 ;  /* 0x00000005d3d27211 */ /* 0x000fe400078610ff */
[-C--:B------:R-:W-:Y:S01]  /*121c0*/  LEA.HI.X.SX32 R203, R203, R6.reuse, 0x2, P2 ;  /* 0x00000006cbcb7211 */ /* 0x080fe200010f16ff */
[----:B------:R-:W-:Y:S01]  /*121d0*/  STL.64 [R1+0x1490], R190 ;  /* 0x001490be01007387 */ /* 0x000fe20000100a00 */
[----:B------:R-:W-:-:S02]  /*121e0*/  LEA.HI.X.SX32 R205, R205, R6, 0x2, P1 ;  /* 0x00000006cdcd7211 */ /* 0x000fc400008f16ff */
[-C--:B------:R-:W-:Y:S01]  /*121f0*/  LEA R212, P2, R213, R5.reuse, 0x2 ;  /* 0x00000005d5d47211 */ /* 0x080fe200078410ff */
[----:B------:R-:W-:Y:S01]  /*12200*/  STL.64 [R1+0x1460], R192 ;  /* 0x001460c001007387 */ /* 0x000fe20000100a00 */
[-C--:B------:R-:W-:Y:S02]  /*12210*/  LEA R214, P1, R215, R5.reuse, 0x2 ;  /* 0x00000005d7d67211 */ /* 0x080fe400078210ff */
[-C--:B------:R-:W-:Y:S01]  /*12220*/  LEA.HI.X.SX32 R207, R207, R6.reuse, 0x2, P4 ;  /* 0x00000006cfcf7211 */ /* 0x080fe200020f16ff */
[----:B------:R-:W-:Y:S01]  /*12230*/  STL.64 [R1+0x1430], R194 ;  /* 0x001430c201007387 */ /* 0x000fe20000100a00 */
        /* <DEDUP_REMOVED lines=9> */
[----:B------:R-:W-:Y:S02]  /*122d0*/  LEA.HI.X.SX32 R215, R215, R6, 0x2, P1 ;  /* 0x00000006d7d77211 */ /* 0x000fe400008f16ff */
[-C--:B------:R-:W-:Y:S01]  /*122e0*/  LEA R222, P2, R223, R5.reuse, 0x2 ;  /* 0x00000005dfde7211 */ /* 0x080fe200078410ff */
[----:B------:R-:W-:Y:S01]  /*122f0*/  STL.64 [R1+0x14c8], R204 ;  /* 0x0014c8cc01007387 */ /* 0x000fe20000100a00 */
[----:B------:R-:W-:-:S02]  /*12300*/  LEA R224, P1, R225, R5, 0x2 ;  /* 0x00000005e1e07211 */ /* 0x000fc400078210ff */
[-C--:B------:R-:W-:Y:S01]  /*12310*/  LEA.HI.X.SX32 R217, R217, R6.reuse, 0x2, P4 ;  /* 0x00000006d9d97211 */ /* 0x080fe200020f16ff */
        /* <DEDUP_REMOVED lines=10> */
[-C--:B------:R-:W-:Y:S02]  /*123c0*/  LEA.HI.X.SX32 R225, R225, R6.reuse, 0x2, P1 ;  /* 0x00000006e1e17211 */ /* 0x080fe400008f16ff */
[-C--:B------:R-:W-:Y:S01]  /*123d0*/  LEA R234, P1, R235, R5.reuse, 0x2 ;  /* 0x00000005ebea7211 */ /* 0x080fe200078210ff */
[----:B------:R-:W-:Y:S01]  /*123e0*/  STL.64 [R1+0x13d8], R214 ;  /* 0x0013d8d601007387 */ /* 0x000fe20000100a00 */
[-C--:B------:R-:W-:Y:S02]  /*123f0*/  LEA.HI.X.SX32 R227, R227, R6.reuse, 0x2, P4 ;  /* 0x00000006e3e37211 */ /* 0x080fe400020f16ff */
[----:B------:R-:W-:Y:S01]  /*12400*/  LEA R236, P4, R237, R5, 0x2 ;  /* 0x00000005edec7211 */ /* 0x000fe200078810ff */
[----:B------:R-:W-:Y:S01]  /*12410*/  STL.64 [R1+0x1500], R218 ;  /* 0x001500da01007387 */ /* 0x000fe20000100a00 */
[----:B------:R-:W-:-:S02]  /*12420*/  LEA.HI.X.SX32 R229, R229, R6, 0x2, P5 ;  /* 0x00000006e5e57211 */ /* 0x000fc400028f16ff */
[-C--:B------:R-:W-:Y:S01]  /*12430*/  LEA R238, P5, R239, R5.reuse, 0x2 ;  /* 0x00000005efee7211 */ /* 0x080fe200078a10ff */
[----:B------:R-:W-:Y:S01]  /*12440*/  STL.64 [R1+0x14d0], R220 ;  /* 0x0014d0dc01007387 */ /* 0x000fe20000100a00 */
[-C--:B------:R-:W-:Y:S02]  /*12450*/  LEA.HI.X.SX32 R231, R231, R6.reuse, 0x2, P3 ;  /* 0x00000006e7e77211 */ /* 0x080fe400018f16ff */
[-C--:B------:R-:W-:Y:S01]  /*12460*/  LEA R232, P2, R233, R5.reuse, 0x2 ;  /* 0x00000005e9e87211 */ /* 0x080fe200078410ff */
[----:B------:R-:W-:Y:S01]  /*12470*/  STL.64 [R1+0x14a0], R222 ;  /* 0x0014a0de01007387 */ /* 0x000fe20000100a00 */
[----:B------:R-:W-:Y:S02]  /*12480*/  LEA R240, P3, R241, R5, 0x2 ;  /* 0x00000005f1f07211 */ /* 0x000fe400078610ff */
[-C--:B------:R-:W-:Y:S01]  /*12490*/  LEA.HI.X.SX32 R235, R235, R6.reuse, 0x2, P1 ;  /* 0x00000006ebeb7211 */ /* 0x080fe200008f16ff */
[----:B------:R-:W-:Y:S01]  /*124a0*/  STL.64 [R1+0x1470], R224 ;  /* 0x001470e001007387 */ /* 0x000fe20000100a00 */
[----:B------:R-:W-:-:S02]  /*124b0*/  LEA.HI.X.SX32 R237, R237, R6, 0x2, P4 ;  /* 0x00000006eded7211 */ /* 0x000fc400020f16ff */
[-C--:B------:R-:W-:Y:S01]  /*124c0*/  LEA.HI.X.SX32 R239, R239, R6.reuse, 0x2, P5 ;  /* 0x00000006efef7211 */ /* 0x080fe200028f16ff */
[----:B------:R-:W-:Y:S01]  /*124d0*/  STL.64 [R1+0x1440], R226 ;  /* 0x001440e201007387 */ /* 0x000fe20000100a00 */
[-C--:B------:R-:W-:Y:S02]  /*124e0*/  LEA.HI.X.SX32 R233, R233, R6.reuse, 0x2, P2 ;  /* 0x00000006e9e97211 */ /* 0x080fe400010f16ff */
[----:B------:R-:W-:Y:S01]  /*124f0*/  LEA.HI.X.SX32 R241, R241, R6, 0x2, P3 ;  /* 0x00000006f1f17211 */ /* 0x000fe200018f16ff */
[----:B------:R-:W-:Y:S01]  /*12500*/  STL.64 [R1+0x1410], R228 ;  /* 0x001410e401007387 */ /* 0x000fe20000100a00 */
[----:B------:R-:W-:-:S03]  /*12510*/  LEA R160, P2, R242, R5, 0x2 ;  /* 0x00000005f2a07211 */ /* 0x000fc600078410ff */
[----:B------:R-:W-:Y:S01]  /*12520*/  STL.64 [R1+0x13e0], R230 ;  /* 0x0013e0e601007387 */ /* 0x000fe20000100a00 */
[----:B------:R-:W-:-:S03]  /*12530*/  LEA R158, P1, R243, R5, 0x2 ;  /* 0x00000005f39e7211 */ /* 0x000fc600078210ff */
[----:B------:R-:W-:Y:S01]  /*12540*/  STL.64 [R1+0x1508], R234 ;  /* 0x001508ea01007387 */ /* 0x000fe20000100a00 */
[----:B------:R-:W-:-:S03]  /*12550*/  LEA.HI.X.SX32 R161, R242, R6, 0x2, P2 ;  /* 0x00000006f2a17211 */ /* 0x000fc600010f16ff */
[----:B------:R-:W-:Y:S01]  /*12560*/  STL.64 [R1+0x14d8], R236 ;  /* 0x0014d8ec01007387 */ /* 0x000fe20000100a00 */
[----:B------:R-:W-:-:S03]  /*12570*/  LEA R162, P4, R244, R5, 0x2 ;  /* 0x00000005f4a27211 */ /* 0x000fc600078810ff */
[----:B------:R-:W-:Y:S01]  /*12580*/  STL.64 [R1+0x14a8], R238 ;  /* 0x0014a8ee01007387 */ /* 0x000fe20000100a00 */
[----:B------:R-:W-:-:S03]  /*12590*/  LEA.HI.X.SX32 R159, R243, R6, 0x2, P1 ;  /* 0x00000006f39f7211 */ /* 0x000fc600008f16ff */
[----:B------:R-:W-:Y:S01]  /*125a0*/  STL.64 [R1+0x1478], R240 ;  /* 0x001478f001007387 */ /* 0x000fe20000100a00 */
[----:B------:R-:W-:-:S03]  /*125b0*/  LEA R8, P5, R245, R5, 0x2 ;  /* 0x00000005f5087211 */ /* 0x000fc600078a10ff */
[----:B------:R-:W3:Y:S01]  /*125c0*/  LDL.LU R175, [R1+0x20c] ;  /* 0x00020c0001af7983 */ /* 0x000ee20000300800 */
[----:B------:R-:W-:Y:S02]  /*125d0*/  LEA R156, P3, R246, R5, 0x2 ;  /* 0x00000005f69c7211 */ /* 0x000fe400078610ff */
[-C--:B------:R-:W-:Y:S01]  /*125e0*/  LEA.HI.X.SX32 R163, R244, R6.reuse, 0x2, P4 ;  /* 0x00000006f4a37211 */ /* 0x080fe200020f16ff */
[----:B------:R1:W-:Y:S01]  /*125f0*/  STL.64 [R1+0x190], R160 ;  /* 0x000190a001007387 */ /* 0x0003e20000100a00 */
[----:B------:R-:W-:-:S03]  /*12600*/  LEA.HI.X.SX32 R9, R245, R6, 0x2, P5 ;  /* 0x00000006f5097211 */ /* 0x000fc600028f16ff */
[----:B------:R-:W3:Y:S01]  /*12610*/  LDL.LU R167, [R1+0x214] ;  /* 0x0002140001a77983 */ /* 0x000ee20000300800 */
[----:B------:R-:W-:-:S03]  /*12620*/  LEA.HI.X.SX32 R157, R246, R6, 0x2, P3 ;  /* 0x00000006f69d7211 */ /* 0x000fc600018f16ff */
[----:B------:R1:W-:Y:S02]  /*12630*/  STL.64 [R1+0x198], R158 ;  /* 0x0001989e01007387 */ /* 0x0003e40000100a00 */
[CC--:B-1----:R-:W-:Y:S02]  /*12640*/  LEA R160, P2, R247.reuse, R5.reuse, 0x2 ;  /* 0x00000005f7a07211 */ /* 0x0c2fe400078410ff */
[----:B------:R-:W3:Y:S01]  /*12650*/  LDL.LU R176, [R1+0x21c] ;  /* 0x00021c0001b07983 */ /* 0x000ee20000300800 */
[-C--:B------:R-:W-:Y:S02]  /*12660*/  LEA R164, P4, R252, R5.reuse, 0x2 ;  /* 0x00000005fca47211 */ /* 0x080fe400078810ff */
[----:B------:R-:W-:Y:S01]  /*12670*/  LEA.HI.X.SX32 R161, R247, R6, 0x2, P2 ;  /* 0x00000006f7a17211 */ /* 0x000fe200010f16ff */
[----:B------:R-:W-:Y:S01]  /*12680*/  STL.64 [R1+0x1a0], R162 ;  /* 0x0001a0a201007387 */ /* 0x000fe20000100a00 */
[----:B------:R-:W-:-:S03]  /*12690*/  LEA R158, P1, R248, R5, 0x2 ;  /* 0x00000005f89e7211 */ /* 0x000fc600078210ff */
[----:B------:R-:W3:Y:S01]  /*126a0*/  LDL.LU R10, [R1+0x224] ;  /* 0x00022400010a7983 */ /* 0x000ee20000300800 */
[----:B------:R-:W-:-:S03]  /*126b0*/  LEA.HI.X.SX32 R159, R248, R6, 0x2, P1 ;  /* 0x00000006f89f7211 */ /* 0x000fc600008f16ff */
[----:B------:R-:W-:Y:S04]  /*126c0*/  STL.64 [R1+0x1a8], R8 ;  /* 0x0001a80801007387 */ /* 0x000fe80000100a00 */
[----:B------:R1:W-:Y:S01]  /*126d0*/  STL.64 [R1+0x1b0], R156 ;  /* 0x0001b09c01007387 */ /* 0x0003e20000100a00 */
[----:B------:R-:W-:-:S03]  /*126e0*/  LEA.HI.X.SX32 R165, R252, R6, 0x2, P4 ;  /* 0x00000006fca57211 */ /* 0x000fc600020f16ff */
[----:B-1----:R-:W3:Y:S04]  /*126f0*/  LDL.LU R156, [R1+0x22c] ;  /* 0x00022c00019c7983 */ /* 0x002ee80000300800 */
[----:B------:R-:W3:Y:S04]  /*12700*/  LDL.LU R157, [R1+0x234] ;  /* 0x00023400019d7983 */ /* 0x000ee80000300800 */
[----:B------:R-:W-:Y:S04]  /*12710*/  STL.64 [R1+0x1b8], R160 ;  /* 0x0001b8a001007387 */ /* 0x000fe80000100a00 */
[----:B------:R1:W-:Y:S04]  /*12720*/  STL.64 [R1+0x1c0], R158 ;  /* 0x0001c09e01007387 */ /* 0x0003e80000100a00 */
[----:B-1----:R-:W3:Y:S04]  /*12730*/  LDL.LU R158, [R1+0x23c] ;  /* 0x00023c00019e7983 */ /* 0x002ee80000300800 */
[----:B------:R-:W3:Y:S04]  /*12740*/  LDL.LU R159, [R1+0x244] ;  /* 0x00024400019f7983 */ /* 0x000ee80000300800 */
[----:B------:R3:W-:Y:S01]  /*12750*/  STL.64 [R1+0x1c8], R164 ;  /* 0x0001c8a401007387 */ /* 0x0007e20000100a00 */
[----:B----4-:R-:W-:-:S04]  /*12760*/  LEA R8, P3, R166, R5, 0x2 ;  /* 0x00000005a6087211 */ /* 0x010fc800078610ff */
[----:B------:R-:W-:Y:S02]  /*12770*/  LEA.HI.X.SX32 R9, R166, R6, 0x2, P3 ;  /* 0x00000006a6097211 */ /* 0x000fe400018f16ff */
[----:B--2---:R-:W-:-:S04]  /*12780*/  LEA R170, P1, R172, R5, 0x2 ;  /* 0x00000005acaa7211 */ /* 0x004fc800078210ff */
[----:B------:R-:W-:Y:S02]  /*12790*/  LEA.HI.X.SX32 R171, R172, R6, 0x2, P1 ;  /* 0x00000006acab7211 */ /* 0x000fe400008f16ff */
[-C--:B---3--:R-:W-:Y:S02]  /*127a0*/  LEA R164, P4, R173, R5.reuse, 0x2 ;  /* 0x00000005ada47211 */ /* 0x088fe400078810ff */
[-C--:B------:R-:W-:Y:S02]  /*127b0*/  LEA R160, P2, R174, R5.reuse, 0x2 ;  /* 0x00000005aea07211 */ /* 0x080fe400078410ff */
[----:B------:R-:W-:-:S04]  /*127c0*/  LEA R162, P5, R177, R5, 0x2 ;  /* 0x00000005b1a27211 */ /* 0x000fc800078a10ff */
[-C--:B------:R-:W-:Y:S02]  /*127d0*/  LEA.HI.X.SX32 R163, R177, R6.reuse, 0x2, P5 ;  /* 0x00000006b1a37211 */ /* 0x080fe400028f16ff */
[----:B------:R-:W2:Y:S04]  /*127e0*/  LDL.LU R177, [R1+0x24c] ;  /* 0x00024c0001b17983 */ /* 0x000ea80000300800 */
[----:B------:R1:W-:Y:S04]  /*127f0*/  STL.64 [R1+0x1d0], R162 ;  /* 0x0001d0a201007387 */ /* 0x0003e80000100a00 */
[----:B------:R-:W3:Y:S01]  /*12800*/  LDL.LU R166, [R1+0x254] ;  /* 0x0002540001a67983 */ /* 0x000ee20000300800 */
[----:B------:R-:W-:-:S03]  /*12810*/  LEA.HI.X.SX32 R161, R174, R6, 0x2, P2 ;  /* 0x00000006aea17211 */ /* 0x000fc600010f16ff */
[----:B------:R4:W-:Y:S04]  /*12820*/  STL.64 [R1+0x1d8], R8 ;  /* 0x0001d80801007387 */ /* 0x0009e80000100a00 */
[----:B------:R-:W3:Y:S04]  /*12830*/  LDL.LU R174, [R1+0x25c] ;  /* 0x00025c0001ae7983 */ /* 0x000ee80000300800 */
[----:B------:R4:W-:Y:S04]  /*12840*/  STL.64 [R1+0x1e0], R160 ;  /* 0x0001e0a001007387 */ /* 0x0009e80000100a00 */
[----:B------:R-:W3:Y:S01]  /*12850*/  LDL.LU R172, [R1+0x264] ;  /* 0x0002640001ac7983 */ /* 0x000ee20000300800 */
[----:B------:R-:W-:-:S03]  /*12860*/  LEA.HI.X.SX32 R165, R173, R6, 0x2, P4 ;  /* 0x00000006ada57211 */ /* 0x000fc600020f16ff */
[----:B------:R4:W-:Y:S04]  /*12870*/  STL.64 [R1+0x1e8], R170 ;  /* 0x0001e8aa01007387 */ /* 0x0009e80000100a00 */
[----:B------:R-:W3:Y:S01]  /*12880*/  LDL.LU R173, [R1+0x26c] ;  /* 0x00026c0001ad7983 */ /* 0x000ee20000300800 */
[-C--:B-1----:R-:W-:Y:S02]  /*12890*/  LEA R162, P5, R11, R5.reuse, 0x2 ;  /* 0x000000050ba27211 */ /* 0x082fe400078a10ff */
[----:B----4-:R-:W-:Y:S01]  /*128a0*/  LEA R8, P3, R7, R5, 0x2 ;  /* 0x0000000507087211 */ /* 0x010fe200078610ff */
[----:B------:R1:W-:Y:S01]  /*128b0*/  STL.64 [R1+0x1f0], R164 ;  /* 0x0001f0a401007387 */ /* 0x0003e20000100a00 */
[----:B------:R-:W-:-:S03]  /*128c0*/  LEA.HI.X.SX32 R163, R11, R6, 0x2, P5 ;  /* 0x000000060ba37211 */ /* 0x000fc600028f16ff */
[----:B------:R-:W4:Y:S01]  /*128d0*/  LDL.LU R11, [R1+0x274] ;  /* 0x00027400010b7983 */ /* 0x000f220000300800 */
[----:B------:R-:W-:-:S03]  /*128e0*/  LEA.HI.X.SX32 R9, R7, R6, 0x2, P3 ;  /* 0x0000000607097211 */ /* 0x000fc600018f16ff */
[----:B------:R1:W-:Y:S04]  /*128f0*/  STL.64 [R1+0x1f8], R162 ;  /* 0x0001f8a201007387 */ /* 0x0003e80000100a00 */
[----:B------:R-:W4:Y:S04]  /*12900*/  LDL.LU R7, [R1+0x27c] ;  /* 0x00027c0001077983 */ /* 0x000f280000300800 */
[----:B------:R1:W-:Y:S01]  /*12910*/  STL.64 [R1+0x200], R8 ;  /* 0x0002000801007387 */ /* 0x0003e20000100a00 */
[----:B------:R-:W-:-:S04]  /*12920*/  LEA R160, P2, R175, R5, 0x2 ;  /* 0x00000005afa07211 */ /* 0x000fc800078410ff */
[----:B------:R-:W-:Y:S02]  /*12930*/  LEA.HI.X.SX32 R161, R175, R6, 0x2, P2 ;  /* 0x00000006afa17211 */ /* 0x000fe400010f16ff */
[----:B------:R-:W4:Y:S01]  /*12940*/  LDL.LU R175, [R1+0x284] ;  /* 0x0002840001af7983 */ /* 0x000f220000300800 */
[----:B------:R-:W-:-:S03]  /*12950*/  LEA R170, P1, R167, R5, 0x2 ;  /* 0x00000005a7aa7211 */ /* 0x000fc600078210ff */
[----:B------:R1:W-:Y:S01]  /*12960*/  STL.64 [R1+0x208], R160 ;  /* 0x000208a001007387 */ /* 0x0003e20000100a00 */
[----:B------:R-:W-:-:S03]  /*12970*/  LEA.HI.X.SX32 R171, R167, R6, 0x2, P1 ;  /* 0x00000006a7ab7211 */ /* 0x000fc600008f16ff */
[----:B------:R-:W4:Y:S01]  /*12980*/  LDL.LU R167, [R1+0x28c] ;  /* 0x00028c0001a77983 */ /* 0x000f220000300800 */
[----:B-1----:R-:W-:-:S03]  /*12990*/  LEA R164, P4, R176, R5, 0x2 ;  /* 0x00000005b0a47211 */ /* 0x002fc600078810ff */
[----:B------:R1:W-:Y:S01]  /*129a0*/  STL.64 [R1+0x210], R170 ;  /* 0x000210aa01007387 */ /* 0x0003e20000100a00 */
[----:B------:R-:W-:-:S03]  /*129b0*/  LEA.HI.X.SX32 R165, R176, R6, 0x2, P4 ;  /* 0x00000006b0a57211 */ /* 0x000fc600020f16ff */
[----:B------:R-:W4:Y:S01]  /*129c0*/  LDL.LU R176, [R1+0x294] ;  /* 0x0002940001b07983 */ /* 0x000f220000300800 */
[----:B------:R-:W-:-:S04]  /*129d0*/  LEA R162, P5, R10, R5, 0x2 ;  /* 0x000000050aa27211 */ /* 0x000fc800078a10ff */
[----:B------:R-:W-:Y:S01]  /*129e0*/  LEA.HI.X.SX32 R163, R10, R6, 0x2, P5 ;  /* 0x000000060aa37211 */ /* 0x000fe200028f16ff */
[----:B------:R1:W-:Y:S04]  /*129f0*/  STL.64 [R1+0x218], R164 ;  /* 0x000218a401007387 */ /* 0x0003e80000100a00 */
[----:B------:R-:W4:Y:S04]  /*12a00*/  LDL.LU R10, [R1+0x29c] ;  /* 0x00029c00010a7983 */ /* 0x000f280000300800 */
[----:B------:R2:W-:Y:S01]  /*12a10*/  STL.64 [R1+0x220], R162 ;  /* 0x000220a201007387 */ /* 0x0005e20000100a00 */
[----:B------:R-:W-:-:S02]  /*12a20*/  LEA R8, P3, R156, R5, 0x2 ;  /* 0x000000059c087211 */ /* 0x000fc400078610ff */
[CC--:B------:R-:W-:Y:S02]  /*12a30*/  LEA R160, P2, R157.reuse, R5.reuse, 0x2 ;  /* 0x000000059da07211 */ /* 0x0c0fe400078410ff */
[-C--:B------:R-:W-:Y:S02]  /*12a40*/  LEA.HI.X.SX32 R9, R156, R6.reuse, 0x2, P3 ;  /* 0x000000069c097211 */ /* 0x080fe400018f16ff */
[----:B------:R-:W-:Y:S01]  /*12a50*/  LEA.HI.X.SX32 R161, R157, R6, 0x2, P2 ;  /* 0x000000069da17211 */ /* 0x000fe200010f16ff */
[----:B------:R-:W4:Y:S04]  /*12a60*/  LDL.LU R156, [R1+0x2a4] ;  /* 0x0002a400019c7983 */ /* 0x000f280000300800 */
[----:B------:R3:W-:Y:S04]  /*12a70*/  STL.64 [R1+0x228], R8 ;  /* 0x0002280801007387 */ /* 0x0007e80000100a00 */
[----:B------:R-:W4:Y:S01]  /*12a80*/  LDL.LU R157, [R1+0x2ac] ;  /* 0x0002ac00019d7983 */ /* 0x000f220000300800 */
[----:B-1----:R-:W-:-:S02]  /*12a90*/  LEA R170, P1, R158, R5, 0x2 ;  /* 0x000000059eaa7211 */ /* 0x002fc400078210ff */
[C---:B------:R-:W-:Y:S02]  /*12aa0*/  LEA R164, P4, R159.reuse, R5, 0x2 ;  /* 0x000000059fa47211 */ /* 0x040fe400078810ff */
[-C--:B------:R-:W-:Y:S01]  /*12ab0*/  LEA.HI.X.SX32 R171, R158, R6.reuse, 0x2, P1 ;  /* 0x000000069eab7211 */ /* 0x080fe200008f16ff */
[----:B------:R1:W-:Y:S01]  /*12ac0*/  STL.64 [R1+0x230], R160 ;  /* 0x000230a001007387 */ /* 0x0003e20000100a00 */
[----:B------:R-:W-:-:S03]  /*12ad0*/  LEA.HI.X.SX32 R165, R159, R6, 0x2, P4 ;  /* 0x000000069fa57211 */ /* 0x000fc600020f16ff */
[----:B------:R-:W4:Y:S04]  /*12ae0*/  LDL.LU R158, [R1+0x2b4] ;  /* 0x0002b400019e7983 */ /* 0x000f280000300800 */
[----:B------:R1:W-:Y:S04]  /*12af0*/  STL.64 [R1+0x238], R170 ;  /* 0x000238aa01007387 */ /* 0x0003e80000100a00 */
[----:B------:R-:W4:Y:S04]  /*12b00*/  LDL.LU R159, [R1+0x2bc] ;  /* 0x0002bc00019f7983 */ /* 0x000f280000300800 */
[----:B------:R1:W-:Y:S01]  /*12b10*/  STL.64 [R1+0x240], R164 ;  /* 0x000240a401007387 */ /* 0x0003e20000100a00 */
[----:B--2---:R-:W-:-:S04]  /*12b20*/  LEA R162, P5, R177, R5, 0x2 ;  /* 0x00000005b1a27211 */ /* 0x004fc800078a10ff */
[----:B------:R-:W-:Y:S02]  /*12b30*/  LEA.HI.X.SX32 R163, R177, R6, 0x2, P5 ;  /* 0x00000006b1a37211 */ /* 0x000fe400028f16ff */
[----:B------:R-:W2:Y:S01]  /*12b40*/  LDL.LU R177, [R1+0x2c4] ;  /* 0x0002c40001b17983 */ /* 0x000ea20000300800 */
[----:B---3--:R-:W-:-:S04]  /*12b50*/  LEA R8, P3, R166, R5, 0x2 ;  /* 0x00000005a6087211 */ /* 0x008fc800078610ff */
[----:B------:R-:W-:Y:S01]  /*12b60*/  LEA.HI.X.SX32 R9, R166, R6, 0x2, P3 ;  /* 0x00000006a6097211 */ /* 0x000fe200018f16ff */
[----:B------:R4:W-:Y:S01]  /*12b70*/  STL.64 [R1+0x248], R162 ;  /* 0x000248a201007387 */ /* 0x0009e20000100a00 */
[----:B-1----:R-:W-:-:S03]  /*12b80*/  LEA R160, P2, R174, R5, 0x2 ;  /* 0x00000005aea07211 */ /* 0x002fc600078410ff */
[----:B------:R-:W3:Y:S01]  /*12b90*/  LDL.LU R166, [R1+0x2cc] ;  /* 0x0002cc0001a67983 */ /* 0x000ee20000300800 */
[----:B------:R-:W-:-:S03]  /*12ba0*/  LEA.HI.X.SX32 R161, R174, R6, 0x2, P2 ;  /* 0x00000006aea17211 */ /* 0x000fc600010f16ff */
[----:B------:R1:W-:Y:S01]  /*12bb0*/  STL.64 [R1+0x250], R8 ;  /* 0x0002500801007387 */ /* 0x0003e20000100a00 */
[----:B------:R-:W-:-:S03]  /*12bc0*/  LEA R170, P1, R172, R5, 0x2 ;  /* 0x00000005acaa7211 */ /* 0x000fc600078210ff */
[----:B------:R-:W3:Y:S01]  /*12bd0*/  LDL.LU R174, [R1+0x2d4] ;  /* 0x0002d40001ae7983 */ /* 0x000ee20000300800 */
[----:B------:R-:W-:-:S03]  /*12be0*/  LEA.HI.X.SX32 R171, R172, R6, 0x2, P1 ;  /* 0x00000006acab7211 */ /* 0x000fc600008f16ff */
[----:B------:R1:W-:Y:S01]  /*12bf0*/  STL.64 [R1+0x258], R160 ;  /* 0x000258a001007387 */ /* 0x0003e20000100a00 */
[----:B------:R-:W-:-:S03]  /*12c00*/  LEA R164, P4, R173, R5, 0x2 ;  /* 0x00000005ada47211 */ /* 0x000fc600078810ff */
[----:B------:R-:W3:Y:S01]  /*12c10*/  LDL.LU R172, [R1+0x2dc] ;  /* 0x0002dc0001ac7983 */ /* 0x000ee20000300800 */
[----:B------:R-:W-:-:S03]  /*12c20*/  LEA.HI.X.SX32 R165, R173, R6, 0x2, P4 ;  /* 0x00000006ada57211 */ /* 0x000fc600020f16ff */
[----:B------:R1:W-:Y:S04]  /*12c30*/  STL.64 [R1+0x260], R170 ;  /* 0x000260aa01007387 */ /* 0x0003e80000100a00 */
[----:B------:R-:W3:Y:S01]  /*12c40*/  LDL.LU R173, [R1+0x2e4] ;  /* 0x0002e40001ad7983 */ /* 0x000ee20000300800 */
[----:B----4-:R-:W-:-:S03]  /*12c50*/  LEA R162, P5, R11, R5, 0x2 ;  /* 0x000000050ba27211 */ /* 0x010fc600078a10ff */
[----:B------:R4:W-:Y:S01]  /*12c60*/  STL.64 [R1+0x268], R164 ;  /* 0x000268a401007387 */ /* 0x0009e20000100a00 */
[-C--:B------:R-:W-:Y:S02]  /*12c70*/  LEA.HI.X.SX32 R163, R11, R6.reuse, 0x2, P5 ;  /* 0x000000060ba37211 */ /* 0x080fe400028f16ff */
[CC--:B-1----:R-:W-:Y:S01]  /*12c80*/  LEA R8, P3, R7.reuse, R5.reuse, 0x2 ;  /* 0x0000000507087211 */ /* 0x0c2fe200078610ff */
[----:B------:R-:W3:Y:S03]  /*12c90*/  LDL.LU R11, [R1+0x2ec] ;  /* 0x0002ec00010b7983 */ /* 0x000ee60000300800 */
[----:B------:R-:W-:Y:S01]  /*12ca0*/  LEA.HI.X.SX32 R9, R7, R6, 0x2, P3 ;  /* 0x0000000607097211 */ /* 0x000fe200018f16ff */
[----:B------:R1:W-:Y:S04]  /*12cb0*/  STL.64 [R1+0x270], R162 ;  /* 0x000270a201007387 */ /* 0x0003e80000100a00 */
[----:B------:R-:W3:Y:S04]  /*12cc0*/  LDL.LU R7, [R1+0x2f4] ;  /* 0x0002f40001077983 */ /* 0x000ee80000300800 */
[----:B------:R1:W-:Y:S01]  /*12cd0*/  STL.64 [R1+0x278], R8 ;  /* 0x0002780801007387 */ /* 0x0003e20000100a00 */
[----:B------:R-:W-:-:S04]  /*12ce0*/  LEA R160, P2, R175, R5, 0x2 ;  /* 0x00000005afa07211 */ /* 0x000fc800078410ff */
[----:B------:R-:W-:Y:S02]  /*12cf0*/  LEA.HI.X.SX32 R161, R175, R6, 0x2, P2 ;  /* 0x00000006afa17211 */ /* 0x000fe400010f16ff */
[----:B------:R-:W3:Y:S01]  /*12d00*/  LDL.LU R175, [R1+0x2fc] ;  /* 0x0002fc0001af7983 */ /* 0x000ee20000300800 */
[----:B------:R-:W-:-:S04]  /*12d10*/  LEA R170, P1, R167, R5, 0x2 ;  /* 0x00000005a7aa7211 */ /* 0x000fc800078210ff */
[----:B------:R-:W-:Y:S01]  /*12d20*/  LEA.HI.X.SX32 R171, R167, R6, 0x2, P1 ;  /* 0x00000006a7ab7211 */ /* 0x000fe200008f16ff */
[----:B------:R1:W-:Y:S01]  /*12d30*/  STL.64 [R1+0x280], R160 ;  /* 0x000280a001007387 */ /* 0x0003e20000100a00 */
[----:B----4-:R-:W-:-:S03]  /*12d40*/  LEA R164, P4, R176, R5, 0x2 ;  /* 0x00000005b0a47211 */ /* 0x010fc600078810ff */
[----:B------:R-:W4:Y:S01]  /*12d50*/  LDL.LU R167, [R1+0x304] ;  /* 0x0003040001a77983 */ /* 0x000f220000300800 */
[----:B------:R-:W-:-:S03]  /*12d60*/  LEA.HI.X.SX32 R165, R176, R6, 0x2, P4 ;  /* 0x00000006b0a57211 */ /* 0x000fc600020f16ff */
[----:B------:R1:W-:Y:S04]  /*12d70*/  STL.64 [R1+0x288], R170 ;  /* 0x000288aa01007387 */ /* 0x0003e80000100a00 */
[----:B------:R-:W4:Y:S01]  /*12d80*/  LDL.LU R176, [R1+0x30c] ;  /* 0x00030c0001b07983 */ /* 0x000f220000300800 */
[----:B-1----:R-:W-:-:S03]  /*12d90*/  LEA R162, P5, R10, R5, 0x2 ;  /* 0x000000050aa27211 */ /* 0x002fc600078a10ff */
[----:B------:R1:W-:Y:S01]  /*12da0*/  STL.64 [R1+0x290], R164 ;  /* 0x000290a401007387 */ /* 0x0003e20000100a00 */
[----:B------:R-:W-:-:S03]  /*12db0*/  LEA.HI.X.SX32 R163, R10, R6, 0x2, P5 ;  /* 0x000000060aa37211 */ /* 0x000fc600028f16ff */
[----:B------:R-:W4:Y:S04]  /*12dc0*/  LDL.LU R10, [R1+0x314] ;  /* 0x00031400010a7983 */ /* 0x000f280000300800 */
[----:B------:R2:W-:Y:S01]  /*12dd0*/  STL.64 [R1+0x298], R162 ;  /* 0x000298a201007387 */ /* 0x0005e20000100a00 */
[----:B------:R-:W-:-:S04]  /*12de0*/  LEA R8, P3, R156, R5, 0x2 ;  /* 0x000000059c087211 */ /* 0x000fc800078610ff */
[----:B------:R-:W-:Y:S02]  /*12df0*/  LEA.HI.X.SX32 R9, R156, R6, 0x2, P3 ;  /* 0x000000069c097211 */ /* 0x000fe400018f16ff */
[----:B------:R-:W4:Y:S01]  /*12e00*/  LDL.LU R156, [R1+0x31c] ;  /* 0x00031c00019c7983 */ /* 0x000f220000300800 */
[----:B------:R-:W-:-:S04]  /*12e10*/  LEA R160, P2, R157, R5, 0x2 ;  /* 0x000000059da07211 */ /* 0x000fc800078410ff */
[----:B------:R-:W-:Y:S01]  /*12e20*/  LEA.HI.X.SX32 R161, R157, R6, 0x2, P2 ;  /* 0x000000069da17211 */ /* 0x000fe200010f16ff */
[----:B------:R3:W-:Y:S04]  /*12e30*/  STL.64 [R1+0x2a0], R8 ;  /* 0x0002a00801007387 */ /* 0x0007e80000100a00 */
[----:B------:R-:W4:Y:S01]  /*12e40*/  LDL.LU R157, [R1+0x324] ;  /* 0x00032400019d7983 */ /* 0x000f220000300800 */
[----:B------:R-:W-:-:S03]  /*12e50*/  LEA R170, P1, R158, R5, 0x2 ;  /* 0x000000059eaa7211 */ /* 0x000fc600078210ff */
[----:B------:R3:W-:Y:S01]  /*12e60*/  STL.64 [R1+0x2a8], R160 ;  /* 0x0002a8a001007387 */ /* 0x0007e20000100a00 */
[----:B------:R-:W-:-:S03]  /*12e70*/  LEA.HI.X.SX32 R171, R158, R6, 0x2, P1 ;  /* 0x000000069eab7211 */ /* 0x000fc600008f16ff */
[----:B------:R-:W4:Y:S01]  /*12e80*/  LDL.LU R158, [R1+0x32c] ;  /* 0x00032c00019e7983 */ /* 0x000f220000300800 */
[----:B-1----:R-:W-:-:S04]  /*12e90*/  LEA R164, P4, R159, R5, 0x2 ;  /* 0x000000059fa47211 */ /* 0x002fc800078810ff */
[----:B------:R-:W-:Y:S01]  /*12ea0*/  LEA.HI.X.SX32 R165, R159, R6, 0x2, P4 ;  /* 0x000000069fa57211 */ /* 0x000fe200020f16ff */
[----:B------:R1:W-:Y:S04]  /*12eb0*/  STL.64 [R1+0x2b0], R170 ;  /* 0x0002b0aa01007387 */ /* 0x0003e80000100a00 */
[----:B------:R-:W4:Y:S04]  /*12ec0*/  LDL.LU R159, [R1+0x334] ;  /* 0x00033400019f7983 */ /* 0x000f280000300800 */
[----:B------:R1:W-:Y:S01]  /*12ed0*/  STL.64 [R1+0x2b8], R164 ;  /* 0x0002b8a401007387 */ /* 0x0003e20000100a00 */
[----:B--2---:R-:W-:-:S04]  /*12ee0*/  LEA R162, P5, R177, R5, 0x2 ;  /* 0x00000005b1a27211 */ /* 0x004fc800078a10ff */
[----:B------:R-:W-:Y:S02]  /*12ef0*/  LEA.HI.X.SX32 R163, R177, R6, 0x2, P5 ;  /* 0x00000006b1a37211 */ /* 0x000fe400028f16ff */
[----:B------:R-:W2:Y:S01]  /*12f00*/  LDL.LU R177, [R1+0x33c] ;  /* 0x00033c0001b17983 */ /* 0x000ea20000300800 */
[----:B---3--:R-:W-:-:S03]  /*12f10*/  LEA R8, P3, R166, R5, 0x2 ;  /* 0x00000005a6087211 */ /* 0x008fc600078610ff */
[----:B------:R3:W-:Y:S01]  /*12f20*/  STL.64 [R1+0x2c0], R162 ;  /* 0x0002c0a201007387 */ /* 0x0007e20000100a00 */
[----:B------:R-:W-:-:S03]  /*12f30*/  LEA.HI.X.SX32 R9, R166, R6, 0x2, P3 ;  /* 0x00000006a6097211 */ /* 0x000fc600018f16ff */
[----:B------:R-:W2:Y:S01]  /*12f40*/  LDL.LU R166, [R1+0x344] ;  /* 0x0003440001a67983 */ /* 0x000ea20000300800 */
[----:B------:R-:W-:-:S04]  /*12f50*/  LEA R160, P2, R174, R5, 0x2 ;  /* 0x00000005aea07211 */ /* 0x000fc800078410ff */
[----:B------:R-:W-:Y:S01]  /*12f60*/  LEA.HI.X.SX32 R161, R174, R6, 0x2, P2 ;  /* 0x00000006aea17211 */ /* 0x000fe200010f16ff */
[----:B------:R3:W-:Y:S01]  /*12f70*/  STL.64 [R1+0x2c8], R8 ;  /* 0x0002c80801007387 */ /* 0x0007e20000100a00 */
[----:B-1----:R-:W-:-:S03]  /*12f80*/  LEA R170, P1, R172, R5, 0x2 ;  /* 0x00000005acaa7211 */ /* 0x002fc600078210ff */
[----:B------:R-:W2:Y:S01]  /*12f90*/  LDL.LU R174, [R1+0x34c] ;  /* 0x00034c0001ae7983 */ /* 0x000ea20000300800 */
[----:B------:R-:W-:-:S03]  /*12fa0*/  LEA.HI.X.SX32 R171, R172, R6, 0x2, P1 ;  /* 0x00000006acab7211 */ /* 0x000fc600008f16ff */
[----:B------:R1:W-:Y:S01]  /*12fb0*/  STL.64 [R1+0x2d0], R160 ;  /* 0x0002d0a001007387 */ /* 0x0003e20000100a00 */
[----:B------:R-:W-:-:S03]  /*12fc0*/  LEA R164, P4, R173, R5, 0x2 ;  /* 0x00000005ada47211 */ /* 0x000fc600078810ff */
[----:B------:R-:W2:Y:S01]  /*12fd0*/  LDL.LU R172, [R1+0x354] ;  /* 0x0003540001ac7983 */ /* 0x000ea20000300800 */
[----:B------:R-:W-:-:S03]  /*12fe0*/  LEA.HI.X.SX32 R165, R173, R6, 0x2, P4 ;  /* 0x00000006ada57211 */ /* 0x000fc600020f16ff */
[----:B------:R4:W-:Y:S04]  /*12ff0*/  STL.64 [R1+0x2d8], R170 ;  /* 0x0002d8aa01007387 */ /* 0x0009e80000100a00 */
[----:B------:R-:W2:Y:S01]  /*13000*/  LDL.LU R173, [R1+0x35c] ;  /* 0x00035c0001ad7983 */ /* 0x000ea20000300800 */
[----:B---3--:R-:W-:-:S03]  /*13010*/  LEA R162, P5, R11, R5, 0x2 ;  /* 0x000000050ba27211 */ /* 0x008fc600078a10ff */
[----:B------:R3:W-:Y:S01]  /*13020*/  STL.64 [R1+0x2e0], R164 ;  /* 0x0002e0a401007387 */ /* 0x0007e20000100a00 */
[-C--:B------:R-:W-:Y:S02]  /*13030*/  LEA.HI.X.SX32 R163, R11, R6.reuse, 0x2, P5 ;  /* 0x000000060ba37211 */ /* 0x080fe400028f16ff */
[CC--:B------:R-:W-:Y:S01]  /*13040*/  LEA R8, P3, R7.reuse, R5.reuse, 0x2 ;  /* 0x0000000507087211 */ /* 0x0c0fe200078610ff */
[----:B------:R-:W2:Y:S03]  /*13050*/  LDL.LU R11, [R1+0x364] ;  /* 0x00036400010b7983 */ /* 0x000ea60000300800 */
[----:B------:R-:W-:Y:S01]  /*13060*/  LEA.HI.X.SX32 R9, R7, R6, 0x2, P3 ;  /* 0x0000000607097211 */ /* 0x000fe200018f16ff */
[----:B------:R3:W-:Y:S04]  /*13070*/  STL.64 [R1+0x2e8], R162 ;  /* 0x0002e8a201007387 */ /* 0x0007e80000100a00 */
[----:B------:R-:W2:Y:S04]  /*13080*/  LDL.LU R7, [R1+0x36c] ;  /* 0x00036c0001077983 */ /* 0x000ea80000300800 */
[----:B------:R3:W-:Y:S01]  /*13090*/  STL.64 [R1+0x2f0], R8 ;  /* 0x0002f00801007387 */ /* 0x0007e20000100a00 */
[----:B-1----:R-:W-:-:S04]  /*130a0*/  LEA R160, P2, R175, R5, 0x2 ;  /* 0x00000005afa07211 */ /* 0x002fc800078410ff */
[----:B------:R-:W-:Y:S02]  /*130b0*/  LEA.HI.X.SX32 R161, R175, R6, 0x2, P2 ;  /* 0x00000006afa17211 */ /* 0x000fe400010f16ff */
[----:B------:R-:W2:Y:S01]  /*130c0*/  LDL.LU R175, [R1+0x374] ;  /* 0x0003740001af7983 */ /* 0x000ea20000300800 */
[----:B----4-:R-:W-:-:S03]  /*130d0*/  LEA R170, P1, R167, R5, 0x2 ;  /* 0x00000005a7aa7211 */ /* 0x010fc600078210ff */
[----:B------:R1:W-:Y:S01]  /*130e0*/  STL.64 [R1+0x2f8], R160 ;  /* 0x0002f8a001007387 */ /* 0x0003e20000100a00 */
[----:B------:R-:W-:-:S03]  /*130f0*/  LEA.HI.X.SX32 R171, R167, R6, 0x2, P1 ;  /* 0x00000006a7ab7211 */ /* 0x000fc600008f16ff */
[----:B------:R-:W4:Y:S01]  /*13100*/  LDL.LU R167, [R1+0x37c] ;  /* 0x00037c0001a77983 */ /* 0x000f220000300800 */
[----:B---3--:R-:W-:-:S04]  /*13110*/  LEA R164, P4, R176, R5, 0x2 ;  /* 0x00000005b0a47211 */ /* 0x008fc800078810ff */
[----:B------:R-:W-:Y:S01]  /*13120*/  LEA.HI.X.SX32 R165, R176, R6, 0x2, P4 ;  /* 0x00000006b0a57211 */ /* 0x000fe200020f16ff */
[----:B------:R3:W-:Y:S01]  /*13130*/  STL.64 [R1+0x300], R170 ;  /* 0x000300aa01007387 */ /* 0x0007e20000100a00 */
[----:B------:R-:W-:-:S03]  /*13140*/  LEA R162, P5, R10, R5, 0x2 ;  /* 0x000000050aa27211 */ /* 0x000fc600078a10ff */
        /* <DEDUP_REMOVED lines=8> */
[----:B-1----:R-:W-:-:S03]  /*131d0*/  LEA R160, P2, R157, R5, 0x2 ;  /* 0x000000059da07211 */ /* 0x002fc600078410ff */
[----:B------:R1:W-:Y:S01]  /*131e0*/  STL.64 [R1+0x318], R8 ;  /* 0x0003180801007387 */ /* 0x0003e20000100a00 */
[----:B------:R-:W-:-:S03]  /*131f0*/  LEA.HI.X.SX32 R161, R157, R6, 0x2, P2 ;  /* 0x000000069da17211 */ /* 0x000fc600010f16ff */
[----:B------:R-:W4:Y:S01]  /*13200*/  LDL.LU R157, [R1+0x39c] ;  /* 0x00039c00019d7983 */ /* 0x000f220000300800 */
[----:B---3--:R-:W-:-:S03]  /*13210*/  LEA R170, P1, R158, R5, 0x2 ;  /* 0x000000059eaa7211 */ /* 0x008fc600078210ff */
[----:B------:R3:W-:Y:S01]  /*13220*/  STL.64 [R1+0x320], R160 ;  /* 0x000320a001007387 */ /* 0x0007e20000100a00 */
[----:B------:R-:W-:-:S03]  /*13230*/  LEA.HI.X.SX32 R171, R158, R6, 0x2, P1 ;  /* 0x000000069eab7211 */ /* 0x000fc600008f16ff */
[----:B------:R-:W4:Y:S01]  /*13240*/  LDL.LU R158, [R1+0x3a4] ;  /* 0x0003a400019e7983 */ /* 0x000f220000300800 */
[----:B------:R-:W-:-:S03]  /*13250*/  LEA R164, P4, R159, R5, 0x2 ;  /* 0x000000059fa47211 */ /* 0x000fc600078810ff */
[----:B------:R3:W-:Y:S01]  /*13260*/  STL.64 [R1+0x328], R170 ;  /* 0x000328aa01007387 */ /* 0x0007e20000100a00 */
[----:B------:R-:W-:-:S03]  /*13270*/  LEA.HI.X.SX32 R165, R159, R6, 0x2, P4 ;  /* 0x000000069fa57211 */ /* 0x000fc600020f16ff */
[----:B------:R-:W4:Y:S04]  /*13280*/  LDL.LU R159, [R1+0x3ac] ;  /* 0x0003ac00019f7983 */ /* 0x000f280000300800 */
[----:B------:R3:W-:Y:S04]  /*13290*/  STL.64 [R1+0x330], R164 ;  /* 0x000330a401007387 */ /* 0x0007e80000100a00 */
[----:B------:R-:W4:Y:S01]  /*132a0*/  LDL.LU R176, [R1+0x3b4] ;  /* 0x0003b40001b07983 */ /* 0x000f220000300800 */
[----:B--2---:R-:W-:-:S04]  /*132b0*/  LEA R162, P5, R177, R5, 0x2 ;  /* 0x00000005b1a27211 */ /* 0x004fc800078a10ff */
[----:B------:R-:W-:Y:S02]  /*132c0*/  LEA.HI.X.SX32 R163, R177, R6, 0x2, P5 ;  /* 0x00000006b1a37211 */ /* 0x000fe400028f16ff */
[----:B-1----:R-:W-:-:S03]  /*132d0*/  LEA R8, P3, R166, R5, 0x2 ;  /* 0x00000005a6087211 */ /* 0x002fc600078610ff */
[----:B------:R1:W-:Y:S01]  /*132e0*/  STL.64 [R1+0x338], R162 ;  /* 0x000338a201007387 */ /* 0x0003e20000100a00 */
[----:B------:R-:W-:-:S03]  /*132f0*/  LEA.HI.X.SX32 R9, R166, R6, 0x2, P3 ;  /* 0x00000006a6097211 */ /* 0x000fc600018f16ff */
[----:B------:R-:W2:Y:S01]  /*13300*/  LDL.LU R166, [R1+0x3bc] ;  /* 0x0003bc0001a67983 */ /* 0x000ea20000300800 */
[----:B---3--:R-:W-:-:S03]  /*13310*/  LEA R160, P2, R174, R5, 0x2 ;  /* 0x00000005aea07211 */ /* 0x008fc600078410ff */
[----:B------:R3:W-:Y:S01]  /*13320*/  STL.64 [R1+0x340], R8 ;  /* 0x0003400801007387 */ /* 0x0007e20000100a00 */
[----:B------:R-:W-:-:S03]  /*13330*/  LEA.HI.X.SX32 R161, R174, R6, 0x2, P2 ;  /* 0x00000006aea17211 */ /* 0x000fc600010f16ff */
[----:B------:R-:W2:Y:S01]  /*13340*/  LDL.LU R177, [R1+0x3c4] ;  /* 0x0003c40001b17983 */ /* 0x000ea20000300800 */
[----:B------:R-:W-:-:S03]  /*13350*/  LEA R170, P1, R172, R5, 0x2 ;  /* 0x00000005acaa7211 */ /* 0x000fc600078210ff */
[----:B------:R3:W-:Y:S01]  /*13360*/  STL.64 [R1+0x348], R160 ;  /* 0x000348a001007387 */ /* 0x0007e20000100a00 */
[----:B------:R-:W-:-:S03]  /*13370*/  LEA.HI.X.SX32 R171, R172, R6, 0x2, P1 ;  /* 0x00000006acab7211 */ /* 0x000fc600008f16ff */
[----:B------:R-:W2:Y:S01]  /*13380*/  LDL.LU R172, [R1+0x3cc] ;  /* 0x0003cc0001ac7983 */ /* 0x000ea20000300800 */
[----:B------:R-:W-:-:S03]  /*13390*/  LEA R164, P4, R173, R5, 0x2 ;  /* 0x00000005ada47211 */ /* 0x000fc600078810ff */
[----:B------:R4:W-:Y:S01]  /*133a0*/  STL.64 [R1+0x350], R170 ;  /* 0x000350aa01007387 */ /* 0x0009e20000100a00 */
[----:B------:R-:W-:-:S03]  /*133b0*/  LEA.HI.X.SX32 R165, R173, R6, 0x2, P4 ;  /* 0x00000006ada57211 */ /* 0x000fc600020f16ff */
        /* <DEDUP_REMOVED lines=8> */
[----:B------:R-:W2:Y:S04]  /*13440*/  LDL.LU R7, [R1+0x3e4] ;  /* 0x0003e40001077983 */ /* 0x000ea80000300800 */
[----:B------:R-:W2:Y:S04]  /*13450*/  LDL.LU R174, [R1+0x3ec] ;  /* 0x0003ec0001ae7983 */ /* 0x000ea80000300800 */
[----:B------:R3:W-:Y:S01]  /*13460*/  STL.64 [R1+0x368], R8 ;  /* 0x0003680801007387 */ /* 0x0007e20000100a00 */
[----:B------:R-:W-:-:S04]  /*13470*/  LEA R160, P2, R175, R5, 0x2 ;  /* 0x00000005afa07211 */ /* 0x000fc800078410ff */
[----:B------:R-:W-:Y:S02]  /*13480*/  LEA.HI.X.SX32 R161, R175, R6, 0x2, P2 ;  /* 0x00000006afa17211 */ /* 0x000fe400010f16ff */
[----:B------:R-:W2:Y:S01]  /*13490*/  LDL.LU R175, [R1+0x3f4] ;  /* 0x0003f40001af7983 */ /* 0x000ea20000300800 */
[----:B----4-:R-:W-:-:S03]  /*134a0*/  LEA R170, P1, R167, R5, 0x2 ;  /* 0x00000005a7aa7211 */ /* 0x010fc600078210ff */
[----:B------:R4:W-:Y:S01]  /*134b0*/  STL.64 [R1+0x370], R160 ;  /* 0x000370a001007387 */ /* 0x0009e20000100a00 */
[----:B------:R-:W-:-:S03]  /*134c0*/  LEA.HI.X.SX32 R171, R167, R6, 0x2, P1 ;  /* 0x00000006a7ab7211 */ /* 0x000fc600008f16ff */
[----:B------:R-:W2:Y:S01]  /*134d0*/  LDL.LU R167, [R1+0x3fc] ;  /* 0x0003fc0001a77983 */ /* 0x000ea20000300800 */
[----:B-1----:R-:W-:-:S04]  /*134e0*/  LEA R164, P4, R179, R5, 0x2 ;  /* 0x00000005b3a47211 */ /* 0x002fc800078810ff */
[-C--:B------:R-:W-:Y:S02]  /*134f0*/  LEA.HI.X.SX32 R165, R179, R6.reuse, 0x2, P4 ;  /* 0x00000006b3a57211 */ /* 0x080fe400020f16ff */
[CC--:B---3--:R-:W-:Y:S01]  /*13500*/  LEA R162, P5, R10.reuse, R5.reuse, 0x2 ;  /* 0x000000050aa27211 */ /* 0x0c8fe200078a10ff */
[----:B------:R1:W-:Y:S03]  /*13510*/  STL.64 [R1+0x378], R170 ;  /* 0x000378aa01007387 */ /* 0x0003e60000100a00 */
[----:B------:R-:W-:Y:S01]  /*13520*/  LEA.HI.X.SX32 R163, R10, R6, 0x2, P5 ;  /* 0x000000060aa37211 */ /* 0x000fe200028f16ff */
[----:B------:R3:W-:Y:S04]  /*13530*/  STL.64 [R1+0x380], R164 ;  /* 0x000380a401007387 */ /* 0x0007e80000100a00 */
        /* <DEDUP_REMOVED lines=22> */
[----:B--2---:R-:W-:-:S04]  /*136a0*/  LEA R8, P3, R166, R5, 0x2 ;  /* 0x00000005a6087211 */ /* 0x004fc800078610ff */
[----:B------:R-:W-:Y:S02]  /*136b0*/  LEA.HI.X.SX32 R9, R166, R6, 0x2, P3 ;  /* 0x00000006a6097211 */ /* 0x000fe400018f16ff */
[----:B------:R-:W2:Y:S01]  /*136c0*/  LDL.LU R166, [R1+0x434] ;  /* 0x0004340001a67983 */ /* 0x000ea20000300800 */
[----:B-1----:R-:W-:-:S04]  /*136d0*/  LEA R160, P2, R177, R5, 0x2 ;  /* 0x00000005b1a07211 */ /* 0x002fc800078410ff */
[----:B------:R-:W-:Y:S01]  /*136e0*/  LEA.HI.X.SX32 R161, R177, R6, 0x2, P2 ;  /* 0x00000006b1a17211 */ /* 0x000fe200010f16ff */
[----:B------:R-:W-:Y:S01]  /*136f0*/  STL.64 [R1+0x3b8], R8 ;  /* 0x0003b80801007387 */ /* 0x000fe20000100a00 */
[----:B---3--:R-:W-:-:S03]  /*13700*/  LEA R170, P1, R172, R5, 0x2 ;  /* 0x00000005acaa7211 */ /* 0x008fc600078210ff */
[----:B------:R-:W-:Y:S01]  /*13710*/  STL.64 [R1+0x3c0], R160 ;  /* 0x0003c0a001007387 */ /* 0x000fe20000100a00 */
[----:B------:R-:W-:-:S03]  /*13720*/  LEA.HI.X.SX32 R171, R172, R6, 0x2, P1 ;  /* 0x00000006acab7211 */ /* 0x000fc600008f16ff */
[----:B------:R-:W3:Y:S01]  /*13730*/  LDL.LU R179, [R1+0x43c] ;  /* 0x00043c0001b37983 */ /* 0x000ee20000300800 */
[----:B------:R-:W-:-:S04]  /*13740*/  LEA R164, P4, R173, R5, 0x2 ;  /* 0x00000005ada47211 */ /* 0x000fc800078810ff */
[----:B------:R-:W-:Y:S01]  /*13750*/  LEA.HI.X.SX32 R165, R173, R6, 0x2, P4 ;  /* 0x00000006ada57211 */ /* 0x000fe200020f16ff */
[----:B------:R-:W-:Y:S04]  /*13760*/  STL.64 [R1+0x3c8], R170 ;  /* 0x0003c8aa01007387 */ /* 0x000fe80000100a00 */
[----:B------:R1:W-:Y:S01]  /*13770*/  STL.64 [R1+0x3d0], R164 ;  /* 0x0003d0a401007387 */ /* 0x0003e20000100a00 */
[----:B------:R-:W-:-:S04]  /*13780*/  LEA R162, P5, R11, R5, 0x2 ;  /* 0x000000050ba27211 */ /* 0x000fc800078a10ff */
[----:B------:R-:W-:Y:S01]  /*13790*/  LEA.HI.X.SX32 R163, R11, R6, 0x2, P5 ;  /* 0x000000060ba37211 */ /* 0x000fe200028f16ff */
[----:B-1----:R-:W3:Y:S01]  /*137a0*/  LDL.LU R164, [R1+0x444] ;  /* 0x0004440001a47983 */ /* 0x002ee20000300800 */
[----:B------:R-:W-:-:S03]  /*137b0*/  LEA R8, P3, R7, R5, 0x2 ;  /* 0x0000000507087211 */ /* 0x000fc600078610ff */
[----:B------:R-:W3:Y:S04]  /*137c0*/  LDL.LU R165, [R1+0x44c] ;  /* 0x00044c0001a57983 */ /* 0x000ee80000300800 */
[----:B------:R-:W3:Y:S01]  /*137d0*/  LDL.LU R11, [R1+0x454] ;  /* 0x00045400010b7983 */ /* 0x000ee20000300800 */
[----:B------:R-:W-:-:S03]  /*137e0*/  LEA.HI.X.SX32 R9, R7, R6, 0x2, P3 ;  /* 0x0000000607097211 */ /* 0x000fc600018f16ff */
[----:B------:R1:W-:Y:S04]  /*137f0*/  STL.64 [R1+0x3d8], R162 ;  /* 0x0003d8a201007387 */ /* 0x0003e80000100a00 */
[----:B------:R-:W3:Y:S01]  /*13800*/  LDL.LU R7, [R1+0x45c] ;  /* 0x00045c0001077983 */ /* 0x000ee20000300800 */
[----:B------:R-:W-:-:S04]  /*13810*/  LEA R160, P2, R174, R5, 0x2 ;  /* 0x00000005aea07211 */ /* 0x000fc800078410ff */
[----:B------:R-:W-:Y:S01]  /*13820*/  LEA.HI.X.SX32 R161, R174, R6, 0x2, P2 ;  /* 0x00000006aea17211 */ /* 0x000fe200010f16ff */
[----:B------:R1:W-:Y:S04]  /*13830*/  STL.64 [R1+0x3e0], R8 ;  /* 0x0003e00801007387 */ /* 0x0003e80000100a00 */
[----:B------:R-:W3:Y:S04]  /*13840*/  LDL.LU R176, [R1+0x464] ;  /* 0x0004640001b07983 */ /* 0x000ee80000300800 */
[----:B------:R4:W-:Y:S04]  /*13850*/  STL.64 [R1+0x3e8], R160 ;  /* 0x0003e8a001007387 */ /* 0x0009e80000100a00 */
[----:B------:R-:W3:Y:S01]  /*13860*/  LDL.LU R177, [R1+0x46c] ;  /* 0x00046c0001b17983 */ /* 0x000ee20000300800 */
[----:B------:R-:W-:-:S04]  /*13870*/  LEA R170, P1, R175, R5, 0x2 ;  /* 0x00000005afaa7211 */ /* 0x000fc800078210ff */
[----:B------:R-:W-:Y:S02]  /*13880*/  LEA.HI.X.SX32 R171, R175, R6, 0x2, P1 ;  /* 0x00000006afab7211 */ /* 0x000fe400008f16ff */
[----:B------:R-:W-:-:S03]  /*13890*/  LEA R172, P4, R167, R5, 0x2 ;  /* 0x00000005a7ac7211 */ /* 0x000fc600078810ff */
[----:B------:R-:W-:Y:S01]  /*138a0*/  STL.64 [R1+0x3f0], R170 ;  /* 0x0003f0aa01007387 */ /* 0x000fe20000100a00 */
[----:B------:R-:W-:-:S03]  /*138b0*/  LEA.HI.X.SX32 R173, R167, R6, 0x2, P4 ;  /* 0x00000006a7ad7211 */ /* 0x000fc600020f16ff */
[----:B------:R-:W3:Y:S04]  /*138c0*/  LDL.LU R167, [R1+0x474] ;  /* 0x0004740001a77983 */ /* 0x000ee80000300800 */
[----:B------:R-:W-:Y:S01]  /*138d0*/  STL.64 [R1+0x3f8], R172 ;  /* 0x0003f8ac01007387 */ /* 0x000fe20000100a00 */
[----:B-1----:R-:W-:-:S04]  /*138e0*/  LEA R162, P5, R10, R5, 0x2 ;  /* 0x000000050aa27211 */ /* 0x002fc800078a10ff */
[----:B------:R-:W-:Y:S02]  /*138f0*/  LEA.HI.X.SX32 R163, R10, R6, 0x2, P5 ;  /* 0x000000060aa37211 */ /* 0x000fe400028f16ff */
[----:B------:R-:W3:Y:S01]  /*13900*/  LDL.LU R10, [R1+0x47c] ;  /* 0x00047c00010a7983 */ /* 0x000ee20000300800 */
[----:B------:R-:W-:-:S04]  /*13910*/  LEA R8, P3, R156, R5, 0x2 ;  /* 0x000000059c087211 */ /* 0x000fc800078610ff */
[----:B------:R-:W-:Y:S01]  /*13920*/  LEA.HI.X.SX32 R9, R156, R6, 0x2, P3 ;  /* 0x000000069c097211 */ /* 0x000fe200018f16ff */
[----:B------:R-:W-:Y:S04]  /*13930*/  STL.64 [R1+0x400], R162 ;  /* 0x000400a201007387 */ /* 0x000fe80000100a00 */
[----:B------:R1:W-:Y:S01]  /*13940*/  STL.64 [R1+0x408], R8 ;  /* 0x0004080801007387 */ /* 0x0003e20000100a00 */
[----:B----4-:R-:W-:-:S04]  /*13950*/  LEA R160, P2, R157, R5, 0x2 ;  /* 0x000000059da07211 */ /* 0x010fc800078410ff */
[----:B------:R-:W-:Y:S01]  /*13960*/  LEA.HI.X.SX32 R161, R157, R6, 0x2, P2 ;  /* 0x000000069da17211 */ /* 0x000fe200010f16ff */
[----:B-1----:R-:W4:Y:S04]  /*13970*/  LDL.LU R9, [R1+0x484] ;  /* 0x0004840001097983 */ /* 0x002f280000300800 */
[----:B------:R-:W4:Y:S01]  /*13980*/  LDL.LU R156, [R1+0x48c] ;  /* 0x00048c00019c7983 */ /* 0x000f220000300800 */
[----:B------:R-:W-:-:S03]  /*13990*/  LEA R170, P1, R158, R5, 0x2 ;  /* 0x000000059eaa7211 */ /* 0x000fc600078210ff */
[----:B------:R-:W4:Y:S01]  /*139a0*/  LDL.LU R157, [R1+0x494] ;  /* 0x00049400019d7983 */ /* 0x000f220000300800 */
[----:B------:R-:W-:-:S03]  /*139b0*/  LEA.HI.X.SX32 R171, R158, R6, 0x2, P1 ;  /* 0x000000069eab7211 */ /* 0x000fc600008f16ff */
[----:B------:R-:W4:Y:S01]  /*139c0*/  LDL.LU R8, [R1+0x49c] ;  /* 0x00049c0001087983 */ /* 0x000f220000300800 */
[----:B------:R-:W-:-:S03]  /*139d0*/  LEA R174, P4, R159, R5, 0x2 ;  /* 0x000000059fae7211 */ /* 0x000fc600078810ff */
        /* <DEDUP_REMOVED lines=8> */
[----:B------:R1:W-:Y:S01]  /*13a60*/  STL.64 [R1+0x428], R172 ;  /* 0x000428ac01007387 */ /* 0x0003e20000100a00 */
[----:B--2---:R-:W-:-:S04]  /*13a70*/  LEA R162, P3, R166, R5, 0x2 ;  /* 0x00000005a6a27211 */ /* 0x004fc800078610ff */
[----:B------:R-:W-:Y:S02]  /*13a80*/  LEA.HI.X.SX32 R163, R166, R6, 0x2, P3 ;  /* 0x00000006a6a37211 */ /* 0x000fe400018f16ff */
[----:B------:R-:W2:Y:S04]  /*13a90*/  LDL.LU R166, [R1+0x4b4] ;  /* 0x0004b40001a67983 */ /* 0x000ea80000300800 */
[----:B------:R1:W-:Y:S01]  /*13aa0*/  STL.64 [R1+0x430], R162 ;  /* 0x000430a201007387 */ /* 0x0003e20000100a00 */
[----:B---3--:R-:W-:-:S04]  /*13ab0*/  LEA R160, P2, R179, R5, 0x2 ;  /* 0x00000005b3a07211 */ /* 0x008fc800078410ff */
[----:B------:R-:W-:-:S05]  /*13ac0*/  LEA.HI.X.SX32 R161, R179, R6, 0x2, P2 ;  /* 0x00000006b3a17211 */ /* 0x000fca00010f16ff */
[----:B------:R3:W-:Y:S01]  /*13ad0*/  STL.64 [R1+0x438], R160 ;  /* 0x000438a001007387 */ /* 0x0007e20000100a00 */
[----:B-1----:R-:W-:-:S04]  /*13ae0*/  LEA R170, P1, R164, R5, 0x2 ;  /* 0x00000005a4aa7211 */ /* 0x002fc800078210ff */
[-C--:B------:R-:W-:Y:S02]  /*13af0*/  LEA.HI.X.SX32 R171, R164, R6.reuse, 0x2, P1 ;  /* 0x00000006a4ab7211 */ /* 0x080fe400008f16ff */
[----:B------:R-:W2:Y:S01]  /*13b00*/  LDL.LU R164, [R1+0x4bc] ;  /* 0x0004bc0001a47983 */ /* 0x000ea20000300800 */
[-C--:B------:R-:W-:Y:S02]  /*13b10*/  LEA R174, P4, R165, R5.reuse, 0x2 ;  /* 0x00000005a5ae7211 */ /* 0x080fe400078810ff */
[-C--:B------:R-:W-:Y:S02]  /*13b20*/  LEA R172, P5, R11, R5.reuse, 0x2 ;  /* 0x000000050bac7211 */ /* 0x080fe400078a10ff */
[-C--:B------:R-:W-:Y:S01]  /*13b30*/  LEA.HI.X.SX32 R175, R165, R6.reuse, 0x2, P4 ;  /* 0x00000006a5af7211 */ /* 0x080fe200020f16ff */
[----:B------:R1:W-:Y:S01]  /*13b40*/  STL.64 [R1+0x440], R170 ;  /* 0x000440aa01007387 */ /* 0x0003e20000100a00 */
[-C--:B------:R-:W-:Y:S02]  /*13b50*/  LEA.HI.X.SX32 R173, R11, R6.reuse, 0x2, P5 ;  /* 0x000000060bad7211 */ /* 0x080fe400028f16ff */
[C---:B------:R-:W-:Y:S01]  /*13b60*/  LEA R162, P3, R7.reuse, R5, 0x2 ;  /* 0x0000000507a27211 */ /* 0x040fe200078610ff */
[----:B------:R-:W2:Y:S04]  /*13b70*/  LDL.LU R165, [R1+0x4c4] ;  /* 0x0004c40001a57983 */ /* 0x000ea80000300800 */
[----:B------:R1:W-:Y:S01]  /*13b80*/  STL.64 [R1+0x448], R174 ;  /* 0x000448ae01007387 */ /* 0x0003e20000100a00 */
[----:B------:R-:W-:-:S03]  /*13b90*/  LEA.HI.X.SX32 R163, R7, R6, 0x2, P3 ;  /* 0x0000000607a37211 */ /* 0x000fc600018f16ff */
[----:B------:R-:W2:Y:S04]  /*13ba0*/  LDL.LU R11, [R1+0x4cc] ;  /* 0x0004cc00010b7983 */ /* 0x000ea80000300800 */
[----:B------:R1:W-:Y:S04]  /*13bb0*/  STL.64 [R1+0x450], R172 ;  /* 0x000450ac01007387 */ /* 0x0003e80000100a00 */
[----:B------:R-:W2:Y:S01]  /*13bc0*/  LDL.LU R7, [R1+0x4d4] ;  /* 0x0004d40001077983 */ /* 0x000ea20000300800 */
[-C--:B---3--:R-:W-:Y:S02]  /*13bd0*/  LEA R160, P2, R176, R5.reuse, 0x2 ;  /* 0x00000005b0a07211 */ /* 0x088fe400078410ff */
[----:B-1----:R-:W-:-:S02]  /*13be0*/  LEA R170, P1, R177, R5, 0x2 ;  /* 0x00000005b1aa7211 */ /* 0x002fc400078210ff */
[-C--:B------:R-:W-:Y:S01]  /*13bf0*/  LEA.HI.X.SX32 R161, R176, R6.reuse, 0x2, P2 ;  /* 0x00000006b0a17211 */ /* 0x080fe200010f16ff */
[----:B------:R4:W-:Y:S01]  /*13c00*/  STL.64 [R1+0x458], R162 ;  /* 0x000458a201007387 */ /* 0x0009e20000100a00 */
[----:B------:R-:W-:-:S03]  /*13c10*/  LEA.HI.X.SX32 R171, R177, R6, 0x2, P1 ;  /* 0x00000006b1ab7211 */ /* 0x000fc600008f16ff */
[----:B------:R1:W-:Y:S04]  /*13c20*/  STL.64 [R1+0x460], R160 ;  /* 0x000460a001007387 */ /* 0x0003e80000100a00 */
[----:B------:R3:W-:Y:S01]  /*13c30*/  STL.64 [R1+0x468], R170 ;  /* 0x000468aa01007387 */ /* 0x0007e20000100a00 */
[----:B------:R-:W-:-:S04]  /*13c40*/  LEA R174, P4, R167, R5, 0x2 ;  /* 0x00000005a7ae7211 */ /* 0x000fc800078810ff */
[----:B------:R-:W-:Y:S02]  /*13c50*/  LEA.HI.X.SX32 R175, R167, R6, 0x2, P4 ;  /* 0x00000006a7af7211 */ /* 0x000fe400020f16ff */
[----:B------:R-:W-:-:S04]  /*13c60*/  LEA R172, P5, R10, R5, 0x2 ;  /* 0x000000050aac7211 */ /* 0x000fc800078a10ff */
[----:B------:R-:W-:Y:S02]  /*13c70*/  LEA.HI.X.SX32 R173, R10, R6, 0x2, P5 ;  /* 0x000000060aad7211 */ /* 0x000fe400028f16ff */
[----:B------:R-:W2:Y:S04]  /*13c80*/  LDL.LU R10, [R1+0x4dc] ;  /* 0x0004dc00010a7983 */ /* 0x000ea80000300800 */
[----:B------:R3:W-:Y:S04]  /*13c90*/  STL.64 [R1+0x470], R174 ;  /* 0x000470ae01007387 */ /* 0x0007e80000100a00 */
[----:B------:R-:W-:Y:S04]  /*13ca0*/  STL.64 [R1+0x478], R172 ;  /* 0x000478ac01007387 */ /* 0x000fe80000100a00 */
[----:B------:R-:W2:Y:S01]  /*13cb0*/  LDL.LU R167, [R1+0x4e4] ;  /* 0x0004e40001a77983 */ /* 0x000ea20000300800 */
[----:B----4-:R-:W-:-:S02]  /*13cc0*/  LEA R162, P3, R9, R5, 0x2 ;  /* 0x0000000509a27211 */ /* 0x010fc400078610ff */
[CC--:B-1----:R-:W-:Y:S02]  /*13cd0*/  LEA R160, P2, R156.reuse, R5.reuse, 0x2 ;  /* 0x000000059ca07211 */ /* 0x0c2fe400078410ff */
[-C--:B------:R-:W-:Y:S02]  /*13ce0*/  LEA.HI.X.SX32 R163, R9, R6.reuse, 0x2, P3 ;  /* 0x0000000609a37211 */ /* 0x080fe400018f16ff */
[----:B------:R-:W-:Y:S02]  /*13cf0*/  LEA.HI.X.SX32 R161, R156, R6, 0x2, P2 ;  /* 0x000000069ca17211 */ /* 0x000fe400010f16ff */
[-C--:B---3--:R-:W-:Y:S01]  /*13d00*/  LEA R170, P1, R157, R5.reuse, 0x2 ;  /* 0x000000059daa7211 */ /* 0x088fe200078210ff */
[----:B------:R-:W-:Y:S01]  /*13d10*/  STL.64 [R1+0x480], R162 ;  /* 0x000480a201007387 */ /* 0x000fe20000100a00 */
[----:B------:R-:W-:-:S03]  /*13d20*/  LEA R176, P4, R8, R5, 0x2 ;  /* 0x0000000508b07211 */ /* 0x000fc600078810ff */
[----:B------:R1:W-:Y:S01]  /*13d30*/  STL.64 [R1+0x488], R160 ;  /* 0x000488a001007387 */ /* 0x0003e20000100a00 */
[-C--:B------:R-:W-:Y:S02]  /*13d40*/  LEA.HI.X.SX32 R171, R157, R6.reuse, 0x2, P1 ;  /* 0x000000069dab7211 */ /* 0x080fe400008f16ff */
[----:B------:R-:W-:Y:S02]  /*13d50*/  LEA.HI.X.SX32 R177, R8, R6, 0x2, P4 ;  /* 0x0000000608b17211 */ /* 0x000fe400020f16ff */
[-C--:B------:R-:W-:Y:S01]  /*13d60*/  LEA R174, P5, R158, R5.reuse, 0x2 ;  /* 0x000000059eae7211 */ /* 0x080fe200078a10ff */
[----:B-1----:R-:W3:Y:S04]  /*13d70*/  LDL.LU R160, [R1+0x4ec] ;  /* 0x0004ec0001a07983 */ /* 0x002ee80000300800 */
[----:B------:R-:W4:Y:S01]  /*13d80*/  LDL.LU R161, [R1+0x4f4] ;  /* 0x0004f40001a17983 */ /* 0x000f220000300800 */
[----:B------:R-:W-:-:S03]  /*13d90*/  LEA R162, P3, R159, R5, 0x2 ;  /* 0x000000059fa27211 */ /* 0x000fc600078610ff */
[----:B------:R-:W4:Y:S01]  /*13da0*/  LDL.LU R156, [R1+0x4fc] ;  /* 0x0004fc00019c7983 */ /* 0x000f220000300800 */
[----:B------:R-:W-:-:S03]  /*13db0*/  LEA.HI.X.SX32 R175, R158, R6, 0x2, P5 ;  /* 0x000000069eaf7211 */ /* 0x000fc600028f16ff */
[----:B------:R-:W4:Y:S04]  /*13dc0*/  LDL.LU R157, [R1+0x504] ;  /* 0x00050400019d7983 */ /* 0x000f280000300800 */
[----:B------:R-:W4:Y:S01]  /*13dd0*/  LDL.LU R9, [R1+0x50c] ;  /* 0x00050c0001097983 */ /* 0x000f220000300800 */
[----:B------:R-:W-:-:S03]  /*13de0*/  LEA.HI.X.SX32 R163, R159, R6, 0x2, P3 ;  /* 0x000000069fa37211 */ /* 0x000fc600018f16ff */
[----:B------:R1:W-:Y:S04]  /*13df0*/  STL.64 [R1+0x490], R170 ;  /* 0x000490aa01007387 */ /* 0x0003e80000100a00 */
[----:B------:R-:W4:Y:S04]  /*13e00*/  LDL.LU R8, [R1+0x514] ;  /* 0x0005140001087983 */ /* 0x000f280000300800 */
[----:B------:R-:W-:Y:S04]  /*13e10*/  STL.64 [R1+0x498], R176 ;  /* 0x000498b001007387 */ /* 0x000fe80000100a00 */
[----:B------:R-:W4:Y:S04]  /*13e20*/  LDL.LU R158, [R1+0x51c] ;  /* 0x00051c00019e7983 */ /* 0x000f280000300800 */
[----:B------:R-:W-:Y:S04]  /*13e30*/  STL.64 [R1+0x4a0], R174 ;  /* 0x0004a0ae01007387 */ /* 0x000fe80000100a00 */
[----:B------:R-:W4:Y:S04]  /*13e40*/  LDL.LU R159, [R1+0x524] ;  /* 0x00052400019f7983 */ /* 0x000f280000300800 */
[----:B------:R1:W-:Y:S01]  /*13e50*/  STL.64 [R1+0x4a8], R162 ;  /* 0x0004a8a201007387 */ /* 0x0003e20000100a00 */
[----:B--2---:R-:W-:-:S04]  /*13e60*/  LEA R172, P2, R166, R5, 0x2 ;  /* 0x00000005a6ac7211 */ /* 0x004fc800078410ff */
[----:B------:R-:W-:-:S05]  /*13e70*/  LEA.HI.X.SX32 R173, R166, R6, 0x2, P2 ;  /* 0x00000006a6ad7211 */ /* 0x000fca00010f16ff */
[----:B------:R-:W-:Y:S01]  /*13e80*/  STL.64 [R1+0x4b0], R172 ;  /* 0x0004b0ac01007387 */ /* 0x000fe20000100a00 */
[----:B-1----:R-:W-:-:S04]  /*13e90*/  LEA R170, P1, R164, R5, 0x2 ;  /* 0x00000005a4aa7211 */ /* 0x002fc800078210ff */
[----:B------:R-:W-:-:S05]  /*13ea0*/  LEA.HI.X.SX32 R171, R164, R6, 0x2, P1 ;  /* 0x00000006a4ab7211 */ /* 0x000fca00008f16ff */
[----:B------:R1:W-:Y:S04]  /*13eb0*/  STL.64 [R1+0x4b8], R170 ;  /* 0x0004b8aa01007387 */ /* 0x0003e80000100a00 */
[----:B------:R-:W2:Y:S01]  /*13ec0*/  LDL.LU R166, [R1+0x52c] ;  /* 0x00052c0001a67983 */ /* 0x000ea20000300800 */
[----:B------:R-:W-:-:S04]  /*13ed0*/  LEA R162, P3, R7, R5, 0x2 ;  /* 0x0000000507a27211 */ /* 0x000fc800078610ff */
[-C--:B------:R-:W-:Y:S02]  /*13ee0*/  LEA.HI.X.SX32 R163, R7, R6.reuse, 0x2, P3 ;  /* 0x0000000607a37211 */ /* 0x080fe400018f16ff */
[----:B------:R-:W2:Y:S01]  /*13ef0*/  LDL.LU R7, [R1+0x534] ;  /* 0x0005340001077983 */ /* 0x000ea20000300800 */
[-C--:B------:R-:W-:Y:S02]  /*13f00*/  LEA R240, P4, R165, R5.reuse, 0x2 ;  /* 0x00000005a5f07211 */ /* 0x080fe400078810ff */
[-C--:B------:R-:W-:Y:S02]  /*13f10*/  LEA R226, P5, R11, R5.reuse, 0x2 ;  /* 0x000000050be27211 */ /* 0x080fe400078a10ff */
[-C--:B------:R-:W-:Y:S02]  /*13f20*/  LEA.HI.X.SX32 R241, R165, R6.reuse, 0x2, P4 ;  /* 0x00000006a5f17211 */ /* 0x080fe400020f16ff */
[----:B------:R-:W-:Y:S02]  /*13f30*/  LEA.HI.X.SX32 R227, R11, R6, 0x2, P5 ;  /* 0x000000060be37211 */ /* 0x000fe400028f16ff */
[----:B------:R-:W2:Y:S04]  /*13f40*/  LDL.LU R11, [R1+0x53c] ;  /* 0x00053c00010b7983 */ /* 0x000ea80000300800 */
[----:B------:R3:W-:Y:S04]  /*13f50*/  STL.64 [R1+0x4d0], R162 ;  /* 0x0004d0a201007387 */ /* 0x0007e80000100a00 */
[----:B------:R-:W-:Y:S04]  /*13f60*/  STL.64 [R1+0x4c0], R240 ;  /* 0x0004c0f001007387 */ /* 0x000fe80000100a00 */
[----:B------:R-:W-:Y:S04]  /*13f70*/  STL.64 [R1+0x1510], R240 ;  /* 0x001510f001007387 */ /* 0x000fe80000100a00 */
[----:B------:R-:W-:Y:S04]  /*13f80*/  STL.64 [R1+0x4c8], R226 ;  /* 0x0004c8e201007387 */ /* 0x000fe80000100a00 */
[----:B------:R-:W-:Y:S01]  /*13f90*/  STL.64 [R1+0x1518], R226 ;  /* 0x001518e201007387 */ /* 0x000fe20000100a00 */
[----:B-1----:R-:W-:-:S04]  /*13fa0*/  LEA R170, P3, R10, R5, 0x2 ;  /* 0x000000050aaa7211 */ /* 0x002fc800078610ff */
[----:B------:R-:W-:Y:S02]  /*13fb0*/  LEA.HI.X.SX32 R171, R10, R6, 0x2, P3 ;  /* 0x000000060aab7211 */ /* 0x000fe400018f16ff */
[----:B------:R-:W2:Y:S01]  /*13fc0*/  LDL.LU R10, [R1+0x544] ;  /* 0x00054400010a7983 */ /* 0x000ea20000300800 */
[----:B------:R-:W-:-:S03]  /*13fd0*/  LEA R164, P4, R167, R5, 0x2 ;  /* 0x00000005a7a47211 */ /* 0x000fc600078810ff */
[----:B------:R-:W-:Y:S01]  /*13fe0*/  STL.64 [R1+0x660], R170 ;  /* 0x000660aa01007387 */ /* 0x000fe20000100a00 */
[----:B------:R-:W-:-:S03]  /*13ff0*/  LEA.HI.X.SX32 R165, R167, R6, 0x2, P4 ;  /* 0x00000006a7a57211 */ /* 0x000fc600020f16ff */
[----:B------:R-:W2:Y:S04]  /*14000*/  LDL.LU R167, [R1+0x54c] ;  /* 0x00054c0001a77983 */ /* 0x000ea80000300800 */
[----:B------:R1:W-:Y:S01]  /*14010*/  STL.64 [R1+0x4d8], R164 ;  /* 0x0004d8a401007387 */ /* 0x0003e20000100a00 */
[CC--:B---3--:R-:W-:Y:S02]  /*14020*/  LEA R162, P5, R160.reuse, R5.reuse, 0x2 ;  /* 0x00000005a0a27211 */ /* 0x0c8fe400078a10ff */
[-C--:B----4-:R-:W-:Y:S02]  /*14030*/  LEA R234, P1, R161, R5.reuse, 0x2 ;  /* 0x00000005a1ea7211 */ /* 0x090fe400078210ff */
[----:B------:R-:W-:Y:S02]  /*14040*/  LEA.HI.X.SX32 R163, R160, R6, 0x2, P5 ;  /* 0x00000006a0a37211 */ /* 0x000fe400028f16ff */
[----:B------:R-:W-:-:S02]  /*14050*/  LEA R236, P2, R156, R5, 0x2 ;  /* 0x000000059cec7211 */ /* 0x000fc400078410ff */
[-C--:B------:R-:W-:Y:S01]  /*14060*/  LEA.HI.X.SX32 R235, R161, R6.reuse, 0x2, P1 ;  /* 0x00000006a1eb7211 */ /* 0x080fe200008f16ff */
[----:B------:R3:W-:Y:S01]  /*14070*/  STL.64 [R1+0x4e0], R162 ;  /* 0x0004e0a201007387 */ /* 0x0007e20000100a00 */
[-C--:B------:R-:W-:Y:S02]  /*14080*/  LEA R238, P3, R157, R5.reuse, 0x2 ;  /* 0x000000059dee7211 */ /* 0x080fe400078610ff */
[----:B------:R-:W-:Y:S01]  /*14090*/  LEA.HI.X.SX32 R237, R156, R6, 0x2, P2 ;  /* 0x000000069ced7211 */ /* 0x000fe200010f16ff */
[----:B-1----:R-:W4:Y:S01]  /*140a0*/  LDL.LU R164, [R1+0x554] ;  /* 0x0005540001a47983 */ /* 0x002f220000300800 */
[----:B------:R-:W-:-:S03]  /*140b0*/  LEA R224, P4, R9, R5, 0x2 ;  /* 0x0000000509e07211 */ /* 0x000fc600078810ff */
[----:B------:R-:W4:Y:S01]  /*140c0*/  LDL.LU R165, [R1+0x55c] ;  /* 0x00055c0001a57983 */ /* 0x000f220000300800 */
[----:B------:R-:W-:-:S03]  /*140d0*/  LEA.HI.X.SX32 R239, R157, R6, 0x2, P3 ;  /* 0x000000069def7211 */ /* 0x000fc600018f16ff */
[----:B------:R-:W-:Y:S01]  /*140e0*/  STL.64 [R1+0x4e8], R234 ;  /* 0x0004e8ea01007387 */ /* 0x000fe20000100a00 */
[----:B------:R-:W-:-:S03]  /*140f0*/  LEA R210, P5, R8, R5, 0x2 ;  /* 0x0000000508d27211 */ /* 0x000fc600078a10ff */
[----:B------:R-:W-:Y:S01]  /*14100*/  STL.64 [R1+0x1520], R234 ;  /* 0x001520ea01007387 */ /* 0x000fe20000100a00 */
[----:B------:R-:W-:-:S03]  /*14110*/  LEA.HI.X.SX32 R225, R9, R6, 0x2, P4 ;  /* 0x0000000609e17211 */ /* 0x000fc600020f16ff */
[----:B---3--:R-:W3:Y:S01]  /*14120*/  LDL.LU R162, [R1+0x564] ;  /* 0x0005640001a27983 */ /* 0x008ee20000300800 */
[----:B------:R-:W-:-:S03]  /*14130*/  LEA R228, P1, R158, R5, 0x2 ;  /* 0x000000059ee47211 */ /* 0x000fc600078210ff */
[----:B------:R-:W3:Y:S01]  /*14140*/  LDL.LU R163, [R1+0x56c] ;  /* 0x00056c0001a37983 */ /* 0x000ee20000300800 */
[----:B------:R-:W-:-:S03]  /*14150*/  LEA.HI.X.SX32 R211, R8, R6, 0x2, P5 ;  /* 0x0000000608d37211 */ /* 0x000fc600028f16ff */
[----:B------:R-:W-:Y:S01]  /*14160*/  STL.64 [R1+0x4f0], R236 ;  /* 0x0004f0ec01007387 */ /* 0x000fe20000100a00 */
[----:B------:R-:W-:-:S03]  /*14170*/  LEA R230, P2, R159, R5, 0x2 ;  /* 0x000000059fe67211 */ /* 0x000fc600078410ff */
[----:B------:R-:W3:Y:S01]  /*14180*/  LDL.LU R160, [R1+0x574] ;  /* 0x0005740001a07983 */ /* 0x000ee20000300800 */
[----:B------:R-:W-:-:S03]  /*14190*/  LEA.HI.X.SX32 R229, R158, R6, 0x2, P1 ;  /* 0x000000069ee57211 */ /* 0x000fc600008f16ff */
[----:B------:R-:W-:Y:S04]  /*141a0*/  STL.64 [R1+0x4f8], R238 ;  /* 0x0004f8ee01007387 */ /* 0x000fe80000100a00 */
[----:B------:R-:W3:Y:S04]  /*141b0*/  LDL.LU R9, [R1+0x57c] ;  /* 0x00057c0001097983 */ /* 0x000ee80000300800 */
[----:B------:R-:W3:Y:S01]  /*141c0*/  LDL.LU R8, [R1+0x584] ;  /* 0x0005840001087983 */ /* 0x000ee20000300800 */
[----:B------:R-:W-:-:S03]  /*141d0*/  LEA.HI.X.SX32 R231, R159, R6, 0x2, P2 ;  /* 0x000000069fe77211 */ /* 0x000fc600010f16ff */
[----:B------:R-:W-:Y:S04]  /*141e0*/  STL.64 [R1+0x500], R224 ;  /* 0x000500e001007387 */ /* 0x000fe80000100a00 */
[----:B------:R-:W3:Y:S04]  /*141f0*/  LDL.LU R161, [R1+0x58c] ;  /* 0x00058c0001a17983 */ /* 0x000ee80000300800 */
[----:B------:R-:W-:Y:S04]  /*14200*/  STL.64 [R1+0x508], R210 ;  /* 0x000508d201007387 */ /* 0x000fe80000100a00 */
[----:B------:R-:W3:Y:S04]  /*14210*/  LDL.LU R158, [R1+0x594] ;  /* 0x00059400019e7983 */ /* 0x000ee80000300800 */
[----:B------:R-:W3:Y:S04]  /*14220*/  LDL.LU R159, [R1+0x59c] ;  /* 0x00059c00019f7983 */ /* 0x000ee80000300800 */
[----:B------:R-:W-:Y:S01]  /*14230*/  STL.64 [R1+0x510], R228 ;  /* 0x000510e401007387 */ /* 0x000fe20000100a00 */
[----:B--2---:R-:W-:-:S04]  /*14240*/  LEA R156, P3, R166, R5, 0x2 ;  /* 0x00000005a69c7211 */ /* 0x004fc800078610ff */
[----:B------:R-:W-:-:S05]  /*14250*/  LEA.HI.X.SX32 R157, R166, R6, 0x2, P3 ;  /* 0x00000006a69d7211 */ /* 0x000fca00018f16ff */
[----:B------:R1:W-:Y:S01]  /*14260*/  STL.64 [R1+0x520], R156 ;  /* 0x0005209c01007387 */ /* 0x0003e20000100a00 */
[----:B------:R-:W-:-:S03]  /*14270*/  LEA R218, P4, R7, R5, 0x2 ;  /* 0x0000000507da7211 */ /* 0x000fc600078810ff */
[----:B-1----:R-:W2:Y:S01]  /*14280*/  LDL.LU R156, [R1+0x5a4] ;  /* 0x0005a400019c7983 */ /* 0x002ea20000300800 */
[----:B------:R-:W-:-:S03]  /*14290*/  LEA.HI.X.SX32 R219, R7, R6, 0x2, P4 ;  /* 0x0000000607db7211 */ /* 0x000fc600020f16ff */
[----:B------:R-:W2:Y:S04]  /*142a0*/  LDL.LU R157, [R1+0x5ac] ;  /* 0x0005ac00019d7983 */ /* 0x000ea80000300800 */
[----:B------:R-:W-:Y:S04]  /*142b0*/  STL.64 [R1+0x518], R230 ;  /* 0x000518e601007387 */ /* 0x000fe80000100a00 */
[----:B------:R-:W2:Y:S01]  /*142c0*/  LDL.LU R7, [R1+0x5b4] ;  /* 0x0005b40001077983 */ /* 0x000ea20000300800 */
[----:B------:R-:W-:-:S04]  /*142d0*/  LEA R220, P5, R11, R5, 0x2 ;  /* 0x000000050bdc7211 */ /* 0x000fc800078a10ff */
[----:B------:R-:W-:Y:S01]  /*142e0*/  LEA.HI.X.SX32 R221, R11, R6, 0x2, P5 ;  /* 0x000000060bdd7211 */ /* 0x000fe200028f16ff */
[----:B------:R-:W-:Y:S04]  /*142f0*/  STL.64 [R1+0x528], R218 ;  /* 0x000528da01007387 */ /* 0x000fe80000100a00 */
[----:B------:R-:W-:Y:S01]  /*14300*/  STL.64 [R1+0x530], R220 ;  /* 0x000530dc01007387 */ /* 0x000fe20000100a00 */
[----:B------:R-:W-:-:S04]  /*14310*/  LEA R222, P1, R10, R5, 0x2 ;  /* 0x000000050ade7211 */ /* 0x000fc800078210ff */
[----:B------:R-:W-:Y:S02]  /*14320*/  LEA.HI.X.SX32 R223, R10, R6, 0x2, P1 ;  /* 0x000000060adf7211 */ /* 0x000fe400008f16ff */
[----:B------:R-:W-:-:S04]  /*14330*/  LEA R208, P2, R167, R5, 0x2 ;  /* 0x00000005a7d07211 */ /* 0x000fc800078410ff */
[-C--:B------:R-:W-:Y:S01]  /*14340*/  LEA.HI.X.SX32 R209, R167, R6.reuse, 0x2, P2 ;  /* 0x00000006a7d17211 */ /* 0x080fe200010f16ff */
[----:B------:R-:W-:Y:S04]  /*14350*/  STL.64 [R1+0x538], R222 ;  /* 0x000538de01007387 */ /* 0x000fe80000100a00 */
[----:B------:R-:W-:Y:S01]  /*14360*/  STL.64 [R1+0x540], R208 ;  /* 0x000540d001007387 */ /* 0x000fe20000100a00 */
[CC--:B----4-:R-:W-:Y:S02]  /*14370*/  LEA R194, P3, R164.reuse, R5.reuse, 0x2 ;  /* 0x00000005a4c27211 */ /* 0x0d0fe400078610ff */
[----:B------:R-:W-:Y:S02]  /*14380*/  LEA R212, P4, R165, R5, 0x2 ;  /* 0x00000005a5d47211 */ /* 0x000fe400078810ff */
[----:B------:R-:W-:-:S02]  /*14390*/  LEA.HI.X.SX32 R195, R164, R6, 0x2, P3 ;  /* 0x00000006a4c37211 */ /* 0x000fc400018f16ff */
[-C--:B------:R-:W-:Y:S02]  /*143a0*/  LEA.HI.X.SX32 R213, R165, R6.reuse, 0x2, P4 ;  /* 0x00000006a5d57211 */ /* 0x080fe400020f16ff */
[CC--:B---3--:R-:W-:Y:S02]  /*143b0*/  LEA R214, P5, R162.reuse, R5.reuse, 0x2 ;  /* 0x00000005a2d67211 */ /* 0x0c8fe400078a10ff */
[CC--:B------:R-:W-:Y:S02]  /*143c0*/  LEA R10, P1, R163.reuse, R5.reuse, 0x2 ;  /* 0x00000005a30a7211 */ /* 0x0c0fe400078210ff */
[-C--:B------:R-:W-:Y:S02]  /*143d0*/  LEA.HI.X.SX32 R215, R162, R6.reuse, 0x2, P5 ;  /* 0x00000006a2d77211 */ /* 0x080fe400028f16ff */
[-C--:B------:R-:W-:Y:S02]  /*143e0*/  LEA.HI.X.SX32 R11, R163, R6.reuse, 0x2, P1 ;  /* 0x00000006a30b7211 */ /* 0x080fe400008f16ff */
[C---:B------:R-:W-:Y:S01]  /*143f0*/  LEA R202, P2, R160.reuse, R5, 0x2 ;  /* 0x00000005a0ca7211 */ /* 0x040fe200078410ff */
[----:B------:R-:W-:Y:S03]  /*14400*/  STL.64 [R1+0x548], R194 ;  /* 0x000548c201007387 */ /* 0x000fe60000100a00 */
[----:B------:R-:W-:-:S02]  /*14410*/  LEA.HI.X.SX32 R203, R160, R6, 0x2, P2 ;  /* 0x00000006a0cb7211 */ /* 0x000fc400010f16ff */
[CC--:B------:R-:W-:Y:S02]  /*14420*/  LEA R204, P3, R9.reuse, R5.reuse, 0x2 ;  /* 0x0000000509cc7211 */ /* 0x0c0fe400078610ff */
[CC--:B------:R-:W-:Y:S01]  /*14430*/  LEA R206, P4, R8.reuse, R5.reuse, 0x2 ;  /* 0x0000000508ce7211 */ /* 0x0c0fe200078810ff */
[----:B------:R-:W-:Y:S01]  /*14440*/  STL.64 [R1+0x550], R212 ;  /* 0x000550d401007387 */ /* 0x000fe20000100a00 */
[-C--:B------:R-:W-:Y:S02]  /*14450*/  LEA.HI.X.SX32 R205, R9, R6.reuse, 0x2, P3 ;  /* 0x0000000609cd7211 */ /* 0x080fe400018f16ff */
[-C--:B------:R-:W-:Y:S02]  /*14460*/  LEA.HI.X.SX32 R207, R8, R6.reuse, 0x2, P4 ;  /* 0x0000000608cf7211 */ /* 0x080fe400020f16ff */
[C---:B------:R-:W-:Y:S01]  /*14470*/  LEA R192, P5, R161.reuse, R5, 0x2 ;  /* 0x00000005a1c07211 */ /* 0x040fe200078a10ff */
[----:B------:R-:W-:Y:S03]  /*14480*/  STL.64 [R1+0x558], R214 ;  /* 0x000558d601007387 */ /* 0x000fe60000100a00 */
[----:B------:R-:W-:-:S02]  /*14490*/  LEA.HI.X.SX32 R193, R161, R6, 0x2, P5 ;  /* 0x00000006a1c17211 */ /* 0x000fc400028f16ff */
[-C--:B------:R-:W-:Y:S01]  /*144a0*/  LEA R178, P1, R158, R5.reuse, 0x2 ;  /* 0x000000059eb27211 */ /* 0x080fe200078210ff */
[----:B------:R1:W-:Y:S01]  /*144b0*/  STL.64 [R1+0x560], R10 ;  /* 0x0005600a01007387 */ /* 0x0003e20000100a00 */
[----:B------:R-:W-:-:S03]  /*144c0*/  LEA R196, P2, R159, R5, 0x2 ;  /* 0x000000059fc47211 */ /* 0x000fc600078410ff */
        /* <DEDUP_REMOVED lines=10> */
[----:B------:R-:W-:-:S03]  /*14570*/  LEA.HI.X.SX32 R191, R2, R6, 0x2, P2 ;  /* 0x0000000602bf7211 */ /* 0x000fc600010f16ff */
[----:B------:R-:W-:Y:S01]  /*14580*/  STL.64 [R1+0x590], R196 ;  /* 0x000590c401007387 */ /* 0x000fe20000100a00 */
[----:B------:R-:W-:-:S04]  /*14590*/  LEA R182, P1, R22, R5, 0x2 ;  /* 0x0000000516b67211 */ /* 0x000fc800078210ff */
[-C--:B------:R-:W-:Y:S02]  /*145a0*/  LEA.HI.X.SX32 R183, R22, R6.reuse, 0x2, P1 ;  /* 0x0000000616b77211 */ /* 0x080fe400008f16ff */
[-C--:B------:R-:W-:Y:S02]  /*145b0*/  LEA R22, P1, R12, R5.reuse, 0x2 ;  /* 0x000000050c167211 */ /* 0x080fe400078210ff */
[CC--:B--2---:R-:W-:Y:S02]  /*145c0*/  LEA R198, P3, R156.reuse, R5.reuse, 0x2 ;  /* 0x000000059cc67211 */ /* 0x0c4fe400078610ff */
[C---:B------:R-:W-:Y:S02]  /*145d0*/  LEA R8, P4, R157.reuse, R5, 0x2 ;  /* 0x000000059d087211 */ /* 0x040fe400078810ff */
[-C--:B------:R-:W-:Y:S02]  /*145e0*/  LEA.HI.X.SX32 R199, R156, R6.reuse, 0x2, P3 ;  /* 0x000000069cc77211 */ /* 0x080fe400018f16ff */
[----:B------:R-:W-:-:S02]  /*145f0*/  LEA.HI.X.SX32 R9, R157, R6, 0x2, P4 ;  /* 0x000000069d097211 */ /* 0x000fc400020f16ff */
[CC--:B------:R-:W-:Y:S01]  /*14600*/  LEA R186, P5, R7.reuse, R5.reuse, 0x2 ;  /* 0x0000000507ba7211 */ /* 0x0c0fe200078a10ff */
[----:B------:R-:W-:Y:S01]  /*14610*/  STL.64 [R1+0x598], R198 ;  /* 0x000598c601007387 */ /* 0x000fe20000100a00 */
[CC--:B------:R-:W-:Y:S02]  /*14620*/  LEA R176, P3, R154.reuse, R5.reuse, 0x2 ;  /* 0x000000059ab07211 */ /* 0x0c0fe400078610ff */
[-C--:B------:R-:W-:Y:S01]  /*14630*/  LEA.HI.X.SX32 R187, R7, R6.reuse, 0x2, P5 ;  /* 0x0000000607bb7211 */ /* 0x080fe200028f16ff */
[----:B------:R2:W-:Y:S01]  /*14640*/  STL.64 [R1+0x5a0], R8 ;  /* 0x0005a00801007387 */ /* 0x0005e20000100a00 */
[-C--:B-1----:R-:W-:Y:S02]  /*14650*/  LEA R10, P4, R155, R5.reuse, 0x2 ;  /* 0x000000059b0a7211 */ /* 0x082fe400078810ff */
[----:B------:R-:W-:Y:S01]  /*14660*/  LEA R164, P5, R23, R5, 0x2 ;  /* 0x0000000517a47211 */ /* 0x000fe200078a10ff */
[----:B------:R-:W3:Y:S01]  /*14670*/  LDL.LU R4, [R1+0x1548] ;  /* 0x0015480001047983 */ /* 0x000ee20000300800 */
[----:B------:R-:W-:-:S03]  /*14680*/  LEA.HI.X.SX32 R177, R154, R6, 0x2, P3 ;  /* 0x000000069ab17211 */ /* 0x000fc600018f16ff */
[----:B------:R-:W-:Y:S01]  /*14690*/  STL.64 [R1+0x5a8], R186 ;  /* 0x0005a8ba01007387 */ /* 0x000fe20000100a00 */
[----:B------:R-:W-:-:S03]  /*146a0*/  LEA.HI.X.SX32 R11, R155, R6, 0x2, P4 ;  /* 0x000000069b0b7211 */ /* 0x000fc600020f16ff */
[----:B------:R-:W4:Y:S01]  /*146b0*/  LDL.LU R2, [R1+0x1544] ;  /* 0x0015440001027983 */ /* 0x000f220000300800 */
[-C--:B--2---:R-:W-:Y:S02]  /*146c0*/  LEA R8, P2, R19, R5.reuse, 0x2 ;  /* 0x0000000513087211 */ /* 0x084fe400078410ff */
[-C--:B------:R-:W-:Y:S01]  /*146d0*/  LEA R170, P3, R18, R5.reuse, 0x2 ;  /* 0x0000000512aa7211 */ /* 0x080fe200078610ff */
[----:B------:R-:W-:Y:S01]  /*146e0*/  STL.64 [R1+0x5b0], R188 ;  /* 0x0005b0bc01007387 */ /* 0x000fe20000100a00 */
[-C--:B------:R-:W-:Y:S02]  /*146f0*/  LEA.HI.X.SX32 R165, R23, R6.reuse, 0x2, P5 ;  /* 0x0000000617a57211 */ /* 0x080fe400028f16ff */
[-C--:B------:R-:W-:Y:S01]  /*14700*/  LEA R172, P4, R152, R5.reuse, 0x2 ;  /* 0x0000000598ac7211 */ /* 0x080fe200078810ff */
[----:B------:R-:W2:Y:S01]  /*14710*/  LDL.LU R154, [R1+0x1540] ;  /* 0x00154000019a7983 */ /* 0x000ea20000300800 */
[----:B------:R-:W-:Y:S02]  /*14720*/  LEA R174, P5, R13, R5, 0x2 ;  /* 0x000000050dae7211 */ /* 0x000fe400078a10ff */
[-C--:B------:R-:W-:Y:S01]  /*14730*/  LEA.HI.X.SX32 R9, R19, R6.reuse, 0x2, P2 ;  /* 0x0000000613097211 */ /* 0x080fe200010f16ff */
[----:B------:R-:W-:Y:S01]  /*14740*/  STL.64 [R1+0x5b8], R190 ;  /* 0x0005b8be01007387 */ /* 0x000fe20000100a00 */
[----:B------:R-:W-:-:S03]  /*14750*/  LEA.HI.X.SX32 R171, R18, R6, 0x2, P3 ;  /* 0x0000000612ab7211 */ /* 0x000fc600018f16ff */
[----:B------:R-:W2:Y:S01]  /*14760*/  LDL.LU R155, [R1+0x153c] ;  /* 0x00153c00019b7983 */ /* 0x000ea20000300800 */
[----:B------:R-:W-:-:S03]  /*14770*/  LEA R162, P2, R153, R5, 0x2 ;  /* 0x0000000599a27211 */ /* 0x000fc600078410ff */
[----:B------:R-:W-:Y:S01]  /*14780*/  STL.64 [R1+0x5c0], R176 ;  /* 0x0005c0b001007387 */ /* 0x000fe20000100a00 */
[----:B------:R-:W-:-:S03]  /*14790*/  LEA.HI.X.SX32 R173, R152, R6, 0x2, P4 ;  /* 0x0000000698ad7211 */ /* 0x000fc600020f16ff */
[----:B------:R-:W-:Y:S01]  /*147a0*/  STL.64 [R1+0x5c8], R10 ;  /* 0x0005c80a01007387 */ /* 0x000fe20000100a00 */
[-C--:B------:R-:W-:Y:S02]  /*147b0*/  LEA R18, P3, R21, R5.reuse, 0x2 ;  /* 0x0000000515127211 */ /* 0x080fe400078610ff */
[----:B------:R-:W-:Y:S01]  /*147c0*/  LEA.HI.X.SX32 R175, R13, R6, 0x2, P5 ;  /* 0x000000060daf7211 */ /* 0x000fe200028f16ff */
[----:B------:R-:W-:Y:S01]  /*147d0*/  STL.64 [R1+0x5d0], R164 ;  /* 0x0005d0a401007387 */ /* 0x000fe20000100a00 */
[----:B------:R-:W-:-:S03]  /*147e0*/  LEA R166, P4, R20, R5, 0x2 ;  /* 0x0000000514a67211 */ /* 0x000fc600078810ff */
[----:B------:R-:W-:Y:S01]  /*147f0*/  STL.64 [R1+0x5d8], R182 ;  /* 0x0005d8b601007387 */ /* 0x000fe20000100a00 */
[----:B------:R-:W-:-:S03]  /*14800*/  LEA.HI.X.SX32 R23, R12, R6, 0x2, P1 ;  /* 0x000000060c177211 */ /* 0x000fc600008f16ff */
[----:B------:R1:W-:Y:S01]  /*14810*/  STL.64 [R1+0x5e0], R8 ;  /* 0x0005e00801007387 */ /* 0x0003e20000100a00 */
[----:B------:R-:W-:Y:S02]  /*14820*/  LEA R12, P1, R16, R5, 0x2 ;  /* 0x00000005100c7211 */ /* 0x000fe400078210ff */
[-C--:B------:R-:W-:Y:S01]  /*14830*/  LEA.HI.X.SX32 R163, R153, R6.reuse, 0x2, P2 ;  /* 0x0000000699a37211 */ /* 0x080fe200010f16ff */
[----:B------:R-:W2:Y:S01]  /*14840*/  LDL.LU R152, [R1+0x1538] ;  /* 0x0015380001987983 */ /* 0x000ea20000300800 */
[----:B------:R-:W-:-:S03]  /*14850*/  LEA.HI.X.SX32 R19, R21, R6, 0x2, P3 ;  /* 0x0000000615137211 */ /* 0x000fc600018f16ff */
[----:B------:R-:W-:Y:S01]  /*14860*/  STL.64 [R1+0x5e8], R170 ;  /* 0x0005e8aa01007387 */ /* 0x000fe20000100a00 */
[-C--:B------:R-:W-:Y:S02]  /*14870*/  LEA.HI.X.SX32 R167, R20, R6.reuse, 0x2, P4 ;  /* 0x0000000614a77211 */ /* 0x080fe400020f16ff */
[CC--:B-1----:R-:W-:Y:S01]  /*14880*/  LEA R8, P5, R17.reuse, R5.reuse, 0x2 ;  /* 0x0000000511087211 */ /* 0x0c2fe200078a10ff */
[----:B------:R-:W-:Y:S01]  /*14890*/  STL.64 [R1+0x5f0], R172 ;  /* 0x0005f0ac01007387 */ /* 0x000fe20000100a00 */
[-C--:B------:R-:W-:Y:S02]  /*148a0*/  LEA.HI.X.SX32 R13, R16, R6.reuse, 0x2, P1 ;  /* 0x00000006100d7211 */ /* 0x080fe400008f16ff */
[----:B------:R-:W-:Y:S01]  /*148b0*/  LEA.HI.X.SX32 R9, R17, R6, 0x2, P5 ;  /* 0x0000000611097211 */ /* 0x000fe200028f16ff */
[----:B------:R-:W-:Y:S01]  /*148c0*/  STL.64 [R1+0x5f8], R174 ;  /* 0x0005f8ae01007387 */ /* 0x000fe20000100a00 */
[----:B------:R-:W-:-:S03]  /*148d0*/  LEA R156, P2, R14, R5, 0x2 ;  /* 0x000000050e9c7211 */ /* 0x000fc600078410ff */
[----:B------:R-:W2:Y:S01]  /*148e0*/  LDL.LU R153, [R1+0x1534] ;  /* 0x0015340001997983 */ /* 0x000ea20000300800 */
        /* <DEDUP_REMOVED lines=8> */
[----:B------:R-:W-:-:S03]  /*14970*/  LEA.HI.X.SX32 R161, R0, R6, 0x2, P4 ;  /* 0x0000000600a17211 */ /* 0x000fc600020f16ff */
[----:B------:R1:W-:Y:S04]  /*14980*/  STL.64 [R1+0x620], R8 ;  /* 0x0006200801007387 */ /* 0x0003e80000100a00 */
[----:B------:R-:W-:Y:S04]  /*14990*/  STL.64 [R1+0x628], R12 ;  /* 0x0006280c01007387 */ /* 0x000fe80000100a00 */
[----:B------:R-:W2:Y:S04]  /*149a0*/  LDL.LU R14, [R1+0x1530] ;  /* 0x00153000010e7983 */ /* 0x000ea80000300800 */
[----:B------:R-:W2:Y:S04]  /*149b0*/  LDL.LU R15, [R1+0x152c] ;  /* 0x00152c00010f7983 */ /* 0x000ea80000300800 */
[----:B------:R-:W5:Y:S04]  /*149c0*/  LDL.LU R0, [R1+0x1528] ;  /* 0x0015280001007983 */ /* 0x000f680000300800 */
[----:B------:R-:W2:Y:S04]  /*149d0*/  LDL.64 R234, [R1+0xd0] ;  /* 0x0000d00001ea7983 */ /* 0x000ea80000100a00 */
[----:B------:R-:W2:Y:S04]  /*149e0*/  LDL.64 R10, [R1+0xc8] ;  /* 0x0000c800010a7983 */ /* 0x000ea80000100a00 */
[----:B------:R-:W2:Y:S04]  /*149f0*/  LDL.64 R240, [R1+0x50] ;  /* 0x0000500001f07983 */ /* 0x000ea80000100a00 */
[----:B------:R-:W2:Y:S01]  /*14a00*/  LDL.64 R242, [R1+0x48] ;  /* 0x0000480001f27983 */ /* 0x000ea20000100a00 */
[----:B------:R-:W1:Y:S01]  /*14a10*/  S2UR UR4, SR_CgaCtaId ;  /* 0x00000000000479c3 */ /* 0x000e620000008800 */
[----:B------:R-:W-:Y:S01]  /*14a20*/  IMAD R249, R249, UR54, RZ ;  /* 0x00000036f9f97c24 */ /* 0x000fe2000f8e02ff */
[----:B------:R-:W-:-:S02]  /*14a30*/  LOP3.LUT R227, R3, 0x2, RZ, 0xfc, !PT ;  /* 0x0000000203e37812 */ /* 0x000fc400078efcff */
[----:B------:R-:W-:Y:S02]  /*14a40*/  LOP3.LUT R247, R3, 0x22, RZ, 0xfc, !PT ;  /* 0x0000002203f77812 */ /* 0x000fe400078efcff */
[-C--:B------:R-:W-:Y:S02]  /*14a50*/  LEA R20, P5, R250, R5.reuse, 0x2 ;  /* 0x00000005fa147211 */ /* 0x080fe400078a10ff */
[-C--:B------:R-:W-:Y:S02]  /*14a60*/  LEA R180, P1, R251, R5.reuse, 0x2 ;  /* 0x00000005fbb47211 */ /* 0x080fe400078210ff */
[----:B------:R-:W-:Y:S02]  /*14a70*/  LEA R16, P6, R249, R5, 0x2 ;  /* 0x00000005f9107211 */ /* 0x000fe400078c10ff */
[----:B------:R-:W-:Y:S02]  /*14a80*/  LOP3.LUT R226, R3, 0x20, RZ, 0xfc, !PT ;  /* 0x0000002003e27812 */ /* 0x000fe400078efcff */
[----:B------:R-:W-:Y:S01]  /*14a90*/  ISETP.GE.AND P3, PT, R247, UR7, PT ;  /* 0x00000007f7007c0c */ /* 0x000fe2000bf66270 */
[----:B------:R-:W-:Y:S01]  /*14aa0*/  UMOV UR7, 0x400 ;  /* 0x0000040000077882 */ /* 0x000fe20000000000 */
[----:B------:R-:W-:-:S02]  /*14ab0*/  LOP3.LUT R246, R3, 0x40, RZ, 0xfc, !PT ;  /* 0x0000004003f67812 */ /* 0x000fc400078efcff */
[----:B------:R-:W-:Y:S02]  /*14ac0*/  ISETP.GE.AND P2, PT, R226, UR6, PT ;  /* 0x00000006e2007c0c */ /* 0x000fe4000bf46270 */
[C---:B------:R-:W-:Y:S01]  /*14ad0*/  LOP3.LUT R248, R3.reuse, 0x60, RZ, 0xfc, !PT ;  /* 0x0000006003f87812 */ /* 0x040fe200078efcff */
[----:B------:R-:W-:Y:S01]  /*14ae0*/  ULDC.64 UR18, c[0x0][0x208] ;  /* 0x0000820000127ab9 */ /* 0x000fe20000000a00 */
[-C--:B------:R-:W-:Y:S02]  /*14af0*/  LEA.HI.X.SX32 R21, R250, R6.reuse, 0x2, P5 ;  /* 0x00000006fa157211 */ /* 0x080fe400028f16ff */
[----:B------:R-:W-:Y:S01]  /*14b00*/  LOP3.LUT R252, R3, 0x42, RZ, 0xfc, !PT ;  /* 0x0000004203fc7812 */ /* 0x000fe200078efcff */
[----:B-1----:R-:W-:Y:S01]  /*14b10*/  ULEA UR7, UR4, UR7, 0x18 ;  /* 0x0000000704077291 */ /* 0x002fe2000f8ec03f */
[-C--:B------:R-:W-:Y:S01]  /*14b20*/  LEA.HI.X.SX32 R181, R251, R6.reuse, 0x2, P1 ;  /* 0x00000006fbb57211 */ /* 0x080fe200008f16ff */
[----:B------:R-:W-:Y:S01]  /*14b30*/  STL.64 [R1+0x630], R156 ;  /* 0x0006309c01007387 */ /* 0x000fe20000100a00 */
[----:B------:R-:W-:Y:S01]  /*14b40*/  LEA.HI.X.SX32 R17, R249, R6, 0x2, P6 ;  /* 0x00000006f9117211 */ /* 0x000fe200030f16ff */
[----:B------:R-:W-:Y:S01]  /*14b50*/  ULDC UR4, c[0x0][0x230] ;  /* 0x00008c0000047ab9 */ /* 0x000fe20000000800 */
[----:B------:R-:W-:Y:S01]  /*14b60*/  ISETP.GE.AND P4, PT, R246, UR8, PT ;  /* 0x00000008f6007c0c */ /* 0x000fe2000bf86270 */
[----:B------:R-:W-:Y:S01]  /*14b70*/  IMAD.U32 R245, RZ, RZ, UR7 ;  /* 0x00000007fff57e24 */ /* 0x000fe2000f8e00ff */
[C---:B------:R-:W-:Y:S01]  /*14b80*/  LOP3.LUT R9, R3.reuse, 0x4, RZ, 0xfc, !PT ;  /* 0x0000000403097812 */ /* 0x040fe200078efcff */
[----:B------:R-:W-:Y:S01]  /*14b90*/  STL.64 [R1+0x638], R158 ;  /* 0x0006389e01007387 */ /* 0x000fe20000100a00 */
[----:B------:R-:W-:Y:S01]  /*14ba0*/  LOP3.LUT R244, R3, 0x62, RZ, 0xfc, !PT ;  /* 0x0000006203f47812 */ /* 0x000fe200078efcff */
[----:B------:R-:W-:Y:S01]  /*14bb0*/  ULDC UR6, c[0x0][0x230] ;  /* 0x00008c0000067ab9 */ /* 0x000fe20000000800 */
[----:B---3--:R-:W-:Y:S01]  /*14bc0*/  SEL R5, R4, RZ, !P0 ;  /* 0x000000ff04057207 */ /* 0x008fe20004000000 */
[----:B------:R-:W-:Y:S01]  /*14bd0*/  ULDC.64 UR8, c[0x0][0x238] ;  /* 0x00008e0000087ab9 */ /* 0x000fe20000000a00 */
[----:B------:R-:W-:Y:S01]  /*14be0*/  ISETP.GE.AND P0, PT, R227, UR5, PT ;  /* 0x00000005e3007c0c */ /* 0x000fe2000bf06270 */
[----:B------:R-:W-:-:S03]  /*14bf0*/  ULDC UR5, c[0x0][0x230] ;  /* 0x00008c0000057ab9 */ /* 0x000fc60000000800 */
[C---:B------:R-:W-:Y:S02]  /*14c00*/  SEL R8, R4.reuse, RZ, !P0 ;  /* 0x000000ff04087207 */ /* 0x040fe40004000000 */
[----:B------:R-:W-:Y:S02]  /*14c10*/  ISETP.NE.U32.AND P1, PT, R5, RZ, PT ;  /* 0x000000ff0500720c */ /* 0x000fe40003f25070 */
[C---:B------:R-:W-:Y:S02]  /*14c20*/  SEL R6, R4.reuse, RZ, !P3 ;  /* 0x000000ff04067207 */ /* 0x040fe40005800000 */
[----:B------:R-:W-:Y:S02]  /*14c30*/  SEL R7, R4, RZ, !P2 ;  /* 0x000000ff04077207 */ /* 0x000fe40005000000 */
[----:B------:R-:W-:Y:S02]  /*14c40*/  ISETP.NE.U32.AND P3, PT, R8, RZ, PT ;  /* 0x000000ff0800720c */ /* 0x000fe40003f65070 */
[----:B------:R-:W-:-:S02]  /*14c50*/  SEL R5, R4, RZ, !P4 ;  /* 0x000000ff04057207 */ /* 0x000fc40006000000 */
[----:B------:R-:W-:Y:S02]  /*14c60*/  ISETP.NE.U32.AND P4, PT, R7, RZ, PT ;  /* 0x000000ff0700720c */ /* 0x000fe40003f85070 */
[----:B------:R-:W-:Y:S02]  /*14c70*/  ISETP.NE.U32.AND P6, PT, R6, RZ, PT ;  /* 0x000000ff0600720c */ /* 0x000fe40003fc5070 */
[----:B------:R-:W-:Y:S02]  /*14c80*/  ISETP.NE.U32.AND P0, PT, R5, RZ, PT ;  /* 0x000000ff0500720c */ /* 0x000fe40003f05070 */
[----:B----4-:R-:W-:Y:S02]  /*14c90*/  IADD3 R5, R2, 0x100000, R245 ;  /* 0x0010000002057810 */ /* 0x010fe40007ffe0f5 */
[----:B------:R-:W-:Y:S01]  /*14ca0*/  ISETP.GE.AND P5, PT, R248, UR5, PT ;  /* 0x00000005f8007c0c */ /* 0x000fe2000bfa6270 */
[----:B------:R-:W-:Y:S01]  /*14cb0*/  STL.64 [R1+0x640], R160 ;  /* 0x000640a001007387 */ /* 0x000fe20000100a00 */
[----:B------:R-:W-:Y:S01]  /*14cc0*/  ISETP.GE.AND P2, PT, R252, UR4, PT ;  /* 0x00000004fc007c0c */ /* 0x000fe2000bf46270 */
[----:B------:R-:W-:Y:S01]  /*14cd0*/  ULDC UR4, c[0x0][0x230] ;  /* 0x00008c0000047ab9 */ /* 0x000fe20000000800 */
[----:B------:R-:W-:Y:S01]  /*14ce0*/  SEL R8, R4, RZ, !P5 ;  /* 0x000000ff04087207 */ /* 0x000fe20006800000 */
[----:B------:R-:W-:Y:S01]  /*14cf0*/  STL.64 [R1+0x648], R20 ;  /* 0x0006481401007387 */ /* 0x000fe20000100a00 */
[----:B------:R-:W-:Y:S01]  /*14d00*/  ISETP.GE.AND P5, PT, R9, UR4, PT ;  /* 0x0000000409007c0c */ /* 0x000fe2000bfa6270 */
[----:B------:R-:W-:Y:S01]  /*14d10*/  ULDC UR4, c[0x0][0x230] ;  /* 0x00008c0000047ab9 */ /* 0x000fe20000000800 */
[----:B------:R-:W-:Y:S01]  /*14d20*/  ULDC UR5, c[0x0][0x230] ;  /* 0x00008c0000057ab9 */ /* 0x000fe20000000800 */
[----:B------:R-:W-:Y:S04]  /*14d30*/  STL.64 [R1+0x658], R180 ;  /* 0x000658b401007387 */ /* 0x000fe80000100a00 */
[----:B------:R-:W-:Y:S04]  /*14d40*/  STL.64 [R1+0x650], R16 ;  /* 0x0006501001007387 */ /* 0x000fe80000100a00 */
[----:B------:R-:W3:Y:S04]  /*14d50*/  LDL.64 R250, [R1+0xc0] ;  /* 0x0000c00001fa7983 */ /* 0x000ee80000100a00 */
[----:B------:R-:W-:Y:S01]  /*14d60*/  @!PT LDS RZ, [RZ] ;  /* 0x00000000fffff984 */ /* 0x000fe20000000800 */
[----:B------:R-:W-:Y:S01]  /*14d70*/  @!PT LDS RZ, [RZ] ;  /* 0x00000000fffff984 */ /* 0x000fe20000000800 */
[----:B------:R-:W-:Y:S01]  /*14d80*/  @!PT LDS RZ, [RZ] ;  /* 0x00000000fffff984 */ /* 0x000fe20000000800 */
[----:B--2---:R-:W-:Y:S04]  /*14d90*/  LDGSTS.E [R5+-0x20000], desc[UR18][R234.64], P1 ;  /* 0xe0000000ea057fae */ /* 0x004fe80008921852 */
[----:B------:R1:W-:Y:S04]  /*14da0*/  LDGSTS.E [R5+-0x1fff8], desc[UR18][R10.64], P3 ;  /* 0xe00080000a057fae */ /* 0x0003e80009921852 */
[----:B------:R-:W-:Y:S04]  /*14db0*/  LDGSTS.E [R5+-0x1e000], desc[UR18][R240.64], P4 ;  /* 0xe2000000f0057fae */ /* 0x000fe8000a121852 */
[----:B------:R-:W-:Y:S01]  /*14dc0*/  LDGSTS.E [R5+-0x1dff8], desc[UR18][R242.64], P6 ;  /* 0xe2008000f2057fae */ /* 0x000fe2000b121852 */
[----:B-1----:R-:W-:-:S03]  /*14dd0*/  LOP3.LUT R11, R3, 0x6, RZ, 0xfc, !PT ;  /* 0x00000006030b7812 */ /* 0x002fc600078efcff */
[----:B------:R-:W-:Y:S01]  /*14de0*/  LDGSTS.E [R5+-0x1c000], desc[UR18][R144.64], P0 ;  /* 0xe400000090057fae */ /* 0x000fe20008121852 */
[----:B------:R-:W-:Y:S02]  /*14df0*/  LOP3.LUT R10, R3, 0x24, RZ, 0xfc, !PT ;  /* 0x00000024030a7812 */ /* 0x000fe400078efcff */
[----:B------:R-:W-:Y:S01]  /*14e00*/  ISETP.GE.AND P4, PT, R11, UR4, PT ;  /* 0x000000040b007c0c */ /* 0x000fe2000bf86270 */
[----:B------:R-:W2:Y:S01]  /*14e10*/  LDL.64 R240, [R1+0x40] ;  /* 0x0000400001f07983 */ /* 0x000ea20000100a00 */
[----:B------:R-:W-:Y:S01]  /*14e20*/  ISETP.GE.AND P6, PT, R10, UR5, PT ;  /* 0x000000050a007c0c */ /* 0x000fe2000bfc6270 */
[----:B------:R-:W-:Y:S01]  /*14e30*/  ULDC UR4, c[0x0][0x230] ;  /* 0x00008c0000047ab9 */ /* 0x000fe20000000800 */
[----:B------:R-:W-:Y:S01]  /*14e40*/  SEL R6, R4, RZ, !P2 ;  /* 0x000000ff04067207 */ /* 0x000fe20005000000 */
[----:B------:R-:W4:Y:S04]  /*14e50*/  LDL.64 R10, [R1+0xb8] ;  /* 0x0000b800010a7983 */ /* 0x000f280000100a00 */
[----:B------:R-:W2:Y:S01]  /*14e60*/  LDL.64 R242, [R1+0x38] ;  /* 0x0000380001f27983 */ /* 0x000ea20000100a00 */
[----:B------:R-:W-:Y:S01]  /*14e70*/  ISETP.GE.AND P2, PT, R244, UR6, PT ;  /* 0x00000006f4007c0c */ /* 0x000fe2000bf46270 */
[----:B------:R-:W-:Y:S01]  /*14e80*/  ULDC UR6, c[0x0][0x230] ;  /* 0x00008c0000067ab9 */ /* 0x000fe20000000800 */
[----:B------:R-:W-:Y:S01]  /*14e90*/  ISETP.NE.U32.AND P1, PT, R6, RZ, PT ;  /* 0x000000ff0600720c */ /* 0x000fe20003f25070 */
[----:B------:R-:W-:Y:S01]  /*14ea0*/  ULDC UR5, c[0x0][0x230] ;  /* 0x00008c0000057ab9 */ /* 0x000fe20000000800 */
[----:B------:R-:W-:-:S02]  /*14eb0*/  SEL R7, R4, RZ, !P2 ;  /* 0x000000ff04077207 */ /* 0x000fc40005000000 */
[----:B------:R-:W-:Y:S02]  /*14ec0*/  ISETP.NE.U32.AND P2, PT, R8, RZ, PT ;  /* 0x000000ff0800720c */ /* 0x000fe40003f45070 */
[----:B------:R-:W-:Y:S02]  /*14ed0*/  SEL R6, R4, RZ, !P5 ;  /* 0x000000ff04067207 */ /* 0x000fe40006800000 */
[----:B------:R-:W-:Y:S02]  /*14ee0*/  ISETP.NE.U32.AND P5, PT, R7, RZ, PT ;  /* 0x000000ff0700720c */ /* 0x000fe40003fa5070 */
[C---:B------:R-:W-:Y:S02]  /*14ef0*/  LOP3.LUT R8, R3.reuse, 0x26, RZ, 0xfc, !PT ;  /* 0x0000002603087812 */ /* 0x040fe400078efcff */
[----:B------:R-:W-:Y:S01]  /*14f00*/  ISETP.NE.U32.AND P3, PT, R6, RZ, PT ;  /* 0x000000ff0600720c */ /* 0x000fe20003f65070 */
[----:B------:R-:W-:Y:S01]  /*14f10*/  LDGSTS.E [R5+-0x1bff8], desc[UR18][R142.64], P1 ;  /* 0xe40080008e057fae */ /* 0x000fe20008921852 */
[----:B------:R-:W-:-:S02]  /*14f20*/  LOP3.LUT R9, R3, 0x44, RZ, 0xfc, !PT ;  /* 0x0000004403097812 */ /* 0x000fc400078efcff */
[----:B------:R-:W-:Y:S01]  /*14f30*/  SEL R6, R4, RZ, !P4 ;  /* 0x000000ff04067207 */ /* 0x000fe20006000000 */
[----:B------:R-:W-:Y:S01]  /*14f40*/  LDGSTS.E [R5+-0x1a000], desc[UR18][R112.64], P2 ;  /* 0xe600000070057fae */ /* 0x000fe20009121852 */
[----:B------:R-:W-:Y:S01]  /*14f50*/  ISETP.GE.AND P4, PT, R8, UR6, PT ;  /* 0x0000000608007c0c */ /* 0x000fe2000bf86270 */
[----:B------:R-:W-:Y:S01]  /*14f60*/  ULDC UR6, c[0x0][0x230] ;  /* 0x00008c0000067ab9 */ /* 0x000fe20000000800 */
[----:B------:R-:W-:Y:S01]  /*14f70*/  SEL R8, R4, RZ, !P6 ;  /* 0x000000ff04087207 */ /* 0x000fe20007000000 */
[----:B------:R-:W-:Y:S01]  /*14f80*/  LDGSTS.E [R5+-0x19ff8], desc[UR18][R110.64], P5 ;  /* 0xe60080006e057fae */ /* 0x000fe2000a921852 */
[----:B------:R-:W-:Y:S01]  /*14f90*/  ISETP.GE.AND P6, PT, R9, UR4, PT ;  /* 0x0000000409007c0c */ /* 0x000fe2000bfc6270 */
[----:B------:R-:W-:Y:S01]  /*14fa0*/  ULDC UR4, c[0x0][0x230] ;  /* 0x00008c0000047ab9 */ /* 0x000fe20000000800 */
[----:B------:R-:W-:Y:S02]  /*14fb0*/  LOP3.LUT R248, R3, 0x46, RZ, 0xfc, !PT ;  /* 0x0000004603f87812 */ /* 0x000fe400078efcff */
[----:B------:R-:W-:-:S02]  /*14fc0*/  ISETP.NE.U32.AND P0, PT, R6, RZ, PT ;  /* 0x000000ff0600720c */ /* 0x000fc40003f05070 */
[----:B------:R-:W-:Y:S02]  /*14fd0*/  SEL R7, R4, RZ, !P4 ;  /* 0x000000ff04077207 */ /* 0x000fe40006000000 */
[C---:B------:R-:W-:Y:S02]  /*14fe0*/  LOP3.LUT R244, R3.reuse, 0x64, RZ, 0xfc, !PT ;  /* 0x0000006403f47812 */ /* 0x040fe400078efcff */
[----:B------:R-:W-:Y:S02]  /*14ff0*/  ISETP.NE.U32.AND P4, PT, R8, RZ, PT ;  /* 0x000000ff0800720c */ /* 0x000fe40003f85070 */
[----:B------:R-:W-:Y:S02]  /*15000*/  SEL R6, R4, RZ, !P6 ;  /* 0x000000ff04067207 */ /* 0x000fe40007000000 */
[----:B------:R-:W-:Y:S01]  /*15010*/  ISETP.GE.AND P2, PT, R248, UR4, PT ;  /* 0x00000004f8007c0c */ /* 0x000fe2000bf46270 */
[----:B------:R-:W-:Y:S01]  /*15020*/  ULDC UR4, c[0x0][0x230] ;  /* 0x00008c0000047ab9 */ /* 0x000fe20000000800 */
[----:B------:R-:W-:-:S02]  /*15030*/  LOP3.LUT R9, R3, 0x66, RZ, 0xfc, !PT ;  /* 0x0000006603097812 */ /* 0x000fc400078efcff */
[----:B------:R-:W-:Y:S02]  /*15040*/  LOP3.LUT R235, R2, 0x10, RZ, 0x3c, !PT ;  /* 0x0000001002eb7812 */ /* 0x000fe400078e3cff */
[----:B------:R-:W-:Y:S01]  /*15050*/  ISETP.GE.AND P5, PT, R244, UR5, PT ;  /* 0x00000005f4007c0c */ /* 0x000fe2000bfa6270 */
[----:B------:R-:W-:Y:S01]  /*15060*/  ULDC UR5, c[0x0][0x230] ;  /* 0x00008c0000057ab9 */ /* 0x000fe20000000800 */
[----:B------:R-:W-:Y:S02]  /*15070*/  ISETP.NE.U32.AND P6, PT, R7, RZ, PT ;  /* 0x000000ff0700720c */ /* 0x000fe40003fc5070 */
[----:B------:R-:W-:Y:S02]  /*15080*/  LOP3.LUT R234, R3, 0x8, RZ, 0xfc, !PT ;  /* 0x0000000803ea7812 */ /* 0x000fe400078efcff */
[----:B------:R-:W-:Y:S02]  /*15090*/  ISETP.NE.U32.AND P1, PT, R6, RZ, PT ;  /* 0x000000ff0600720c */ /* 0x000fe40003f25070 */
[----:B------:R-:W-:-:S02]  /*150a0*/  SEL R7, R4, RZ, !P2 ;  /* 0x000000ff04077207 */ /* 0x000fc40005000000 */
[----:B------:R-:W-:Y:S02]  /*150b0*/  IADD3 R6, R245, 0x100000, R235 ;  /* 0x00100000f5067810 */ /* 0x000fe40007ffe0eb */
[----:B------:R-:W-:Y:S01]  /*150c0*/  ISETP.GE.AND P2, PT, R9, UR6, PT ;  /* 0x0000000609007c0c */ /* 0x000fe2000bf46270 */
[----:B------:R1:W-:Y:S01]  /*150d0*/  STL [R1+0xe0c], R235 ;  /* 0x000e0ceb01007387 */ /* 0x0003e20000100800 */
[----:B------:R-:W-:Y:S01]  /*150e0*/  SEL R9, R4, RZ, !P5 ;  /* 0x000000ff04097207 */ /* 0x000fe20006800000 */
[----:B------:R-:W-:Y:S01]  /*150f0*/  ULDC UR6, c[0x0][0x230] ;  /* 0x00008c0000067ab9 */ /* 0x000fe20000000800 */
[----:B------:R-:W-:Y:S01]  /*15100*/  ISETP.GE.AND P5, PT, R234, UR4, PT ;  /* 0x00000004ea007c0c */ /* 0x000fe2000bfa6270 */
[----:B------:R-:W-:Y:S01]  /*15110*/  ULDC UR4, c[0x0][0x230] ;  /* 0x00008c0000047ab9 */ /* 0x000fe20000000800 */
[----:B------:R-:W-:Y:S01]  /*15120*/  LOP3.LUT R234, R3, 0xa, RZ, 0xfc, !PT ;  /* 0x0000000a03ea7812 */ /* 0x000fe200078efcff */
[----:B---3--:R-:W-:Y:S04]  /*15130*/  LDGSTS.E [R6+-0x20000], desc[UR18][R250.64], P3 ;  /* 0xe0000000fa067fae */ /* 0x008fe80009921852 */
[----:B------:R-:W3:Y:S04]  /*15140*/  LDL.64 R250, [R1+0xb0] ;  /* 0x0000b00001fa7983 */ /* 0x000ee80000100a00 */
[----:B----4-:R4:W-:Y:S04]  /*15150*/  LDGSTS.E [R6+-0x1fff8], desc[UR18][R10.64], P0 ;  /* 0xe00080000a067fae */ /* 0x0109e80008121852 */
[----:B--2---:R-:W-:Y:S01]  /*15160*/  LDGSTS.E [R6+-0x1e000], desc[UR18][R240.64], P4 ;  /* 0xe2000000f0067fae */ /* 0x004fe2000a121852 */
[----:B------:R-:W-:Y:S01]  /*15170*/  ISETP.GE.AND P4, PT, R234, UR4, PT ;  /* 0x00000004ea007c0c */ /* 0x000fe2000bf86270 */
[----:B------:R-:W-:-:S02]  /*15180*/  ULDC UR4, c[0x0][0x230] ;  /* 0x00008c0000047ab9 */ /* 0x000fc40000000800 */
[----:B-1----:R-:W2:Y:S04]  /*15190*/  LDL.64 R234, [R1+0xa8] ;  /* 0x0000a80001ea7983 */ /* 0x002ea80000100a00 */
[----:B------:R-:W-:Y:S04]  /*151a0*/  LDGSTS.E [R6+-0x1dff8], desc[UR18][R242.64], P6 ;  /* 0xe2008000f2067fae */ /* 0x000fe8000b121852 */
[----:B------:R-:W2:Y:S01]  /*151b0*/  LDL.64 R240, [R1+0x30] ;  /* 0x0000300001f07983 */ /* 0x000ea20000100a00 */
[----:B------:R-:W-:-:S03]  /*151c0*/  ISETP.NE.U32.AND P3, PT, R7, RZ, PT ;  /* 0x000000ff0700720c */ /* 0x000fc60003f65070 */
[----:B------:R-:W2:Y:S01]  /*151d0*/  LDL.64 R242, [R1+0x28] ;  /* 0x0000280001f27983 */ /* 0x000ea20000100a00 */
[----:B----4-:R-:W-:Y:S02]  /*151e0*/  LOP3.LUT R11, R3, 0x28, RZ, 0xfc, !PT ;  /* 0x00000028030b7812 */ /* 0x010fe400078efcff */
[C---:B------:R-:W-:Y:S01]  /*151f0*/  SEL R8, R4.reuse, RZ, !P2 ;  /* 0x000000ff04087207 */ /* 0x040fe20005000000 */
[----:B------:R-:W-:Y:S01]  /*15200*/  LDGSTS.E [R6+-0x1c000], desc[UR18][R140.64], P1 ;  /* 0xe40000008c067fae */ /* 0x000fe20008921852 */
[----:B------:R-:W-:Y:S02]  /*15210*/  SEL R7, R4, RZ, !P5 ;  /* 0x000000ff04077207 */ /* 0x000fe40006800000 */
[----:B------:R-:W-:-:S03]  /*15220*/  ISETP.NE.U32.AND P2, PT, R9, RZ, PT ;  /* 0x000000ff0900720c */ /* 0x000fc60003f45070 */
[----:B------:R-:W-:Y:S01]  /*15230*/  LDGSTS.E [R6+-0x1bff8], desc[UR18][R138.64], P3 ;  /* 0xe40080008a067fae */ /* 0x000fe20009921852 */
[----:B------:R-:W-:Y:S02]  /*15240*/  LOP3.LUT R9, R3, 0x2a, RZ, 0xfc, !PT ;  /* 0x0000002a03097812 */ /* 0x000fe400078efcff */
[----:B------:R-:W-:Y:S01]  /*15250*/  ISETP.GE.AND P6, PT, R11, UR5, PT ;  /* 0x000000050b007c0c */ /* 0x000fe2000bfc6270 */
[----:B------:R-:W-:Y:S01]  /*15260*/  ULDC UR5, c[0x0][0x230] ;  /* 0x00008c0000057ab9 */ /* 0x000fe20000000800 */
[----:B------:R-:W-:Y:S02]  /*15270*/  ISETP.NE.U32.AND P0, PT, R7, RZ, PT ;  /* 0x000000ff0700720c */ /* 0x000fe40003f05070 */
[----:B------:R-:W-:Y:S02]  /*15280*/  LOP3.LUT R10, R3, 0x48, RZ, 0xfc, !PT ;  /* 0x00000048030a7812 */ /* 0x000fe400078efcff */
[----:B------:R-:W-:Y:S02]  /*15290*/  SEL R7, R4, RZ, !P4 ;  /* 0x000000ff04077207 */ /* 0x000fe40006000000 */
[----:B------:R-:W-:Y:S01]  /*152a0*/  ISETP.GE.AND P4, PT, R9, UR6, PT ;  /* 0x0000000609007c0c */ /* 0x000fe2000bf86270 */
[----:B------:R-:W-:Y:S01]  /*152b0*/  LDGSTS.E [R6+-0x1a000], desc[UR18][R108.64], P2 ;  /* 0xe60000006c067fae */ /* 0x000fe20009121852 */
[----:B------:R-:W-:Y:S01]  /*152c0*/  ISETP.NE.U32.AND P5, PT, R8, RZ, PT ;  /* 0x000000ff0800720c */ /* 0x000fe20003fa5070 */
[----:B------:R-:W-:Y:S01]  /*152d0*/  ULDC UR6, c[0x0][0x230] ;  /* 0x00008c0000067ab9 */ /* 0x000fe20000000800 */
[----:B------:R-:W-:-:S02]  /*152e0*/  SEL R9, R4, RZ, !P6 ;  /* 0x000000ff04097207 */ /* 0x000fc40007000000 */
[----:B------:R-:W-:Y:S01]  /*152f0*/  ISETP.GE.AND P6, PT, R10, UR4, PT ;  /* 0x000000040a007c0c */ /* 0x000fe2000bfc6270 */
[----:B------:R-:W-:Y:S01]  /*15300*/  ULDC UR4, c[0x0][0x230] ;  /* 0x00008c0000047ab9 */ /* 0x000fe20000000800 */
[----:B------:R-:W-:Y:S02]  /*15310*/  ISETP.NE.U32.AND P1, PT, R7, RZ, PT ;  /* 0x000000ff0700720c */ /* 0x000fe40003f25070 */
[C---:B------:R-:W-:Y:S02]  /*15320*/  SEL R8, R4.reuse, RZ, !P4 ;  /* 0x000000ff04087207 */ /* 0x040fe40006000000 */
[----:B------:R-:W-:Y:S02]  /*15330*/  SEL R7, R4, RZ, !P6 ;  /* 0x000000ff04077207 */ /* 0x000fe40007000000 */
[----:B------:R-:W-:Y:S01]  /*15340*/  LOP3.LUT R244, R2, 0x20, RZ, 0x3c, !PT ;  /* 0x0000002002f47812 */ /* 0x000fe200078e3cff */
[----:B------:R-:W-:Y:S01]  /*15350*/  LDGSTS.E [R6+-0x19ff8], desc[UR18][R106.64], P5 ;  /* 0xe60080006a067fae */ /* 0x000fe2000a921852 */
[----:B------:R-:W-:-:S02]  /*15360*/  ISETP.NE.U32.AND P4, PT, R9, RZ, PT ;  /* 0x000000ff0900720c */ /* 0x000fc40003f85070 */
[----:B------:R-:W-:Y:S02]  /*15370*/  ISETP.NE.U32.AND P6, PT, R8, RZ, PT ;  /* 0x000000ff0800720c */ /* 0x000fe40003fc5070 */
[----:B------:R-:W-:Y:S02]  /*15380*/  LOP3.LUT R249, R3, 0x4a, RZ, 0xfc, !PT ;  /* 0x0000004a03f97812 */ /* 0x000fe400078efcff */
[----:B------:R-:W-:Y:S02]  /*15390*/  ISETP.NE.U32.AND P3, PT, R7, RZ, PT ;  /* 0x000000ff0700720c */ /* 0x000fe40003f65070 */
[----:B------:R-:W-:Y:S02]  /*153a0*/  LOP3.LUT R248, R3, 0x68, RZ, 0xfc, !PT ;  /* 0x0000006803f87812 */ /* 0x000fe400078efcff */
[----:B------:R-:W-:Y:S02]  /*153b0*/  IADD3 R7, R245, 0x100000, R244 ;  /* 0x00100000f5077810 */ /* 0x000fe40007ffe0f4 */
[----:B------:R-:W-:Y:S01]  /*153c0*/  ISETP.GE.AND P2, PT, R249, UR4, PT ;  /* 0x00000004f9007c0c */ /* 0x000fe2000bf46270 */
[----:B------:R-:W-:Y:S01]  /*153d0*/  ULDC UR4, c[0x0][0x230] ;  /* 0x00008c0000047ab9 */ /* 0x000fe20000000800 */
[----:B------:R-:W-:-:S02]  /*153e0*/  LOP3.LUT R10, R3, 0x6a, RZ, 0xfc, !PT ;  /* 0x0000006a030a7812 */ /* 0x000fc400078efcff */
[----:B------:R-:W-:Y:S01]  /*153f0*/  ISETP.GE.AND P5, PT, R248, UR5, PT ;  /* 0x00000005f8007c0c */ /* 0x000fe2000bfa6270 */
[----:B------:R-:W-:Y:S01]  /*15400*/  ULDC UR5, c[0x0][0x230] ;  /* 0x00008c0000057ab9 */ /* 0x000fe20000000800 */
[----:B------:R-:W-:Y:S02]  /*15410*/  LOP3.LUT R11, R3, 0xc, RZ, 0xfc, !PT ;  /* 0x0000000c030b7812 */ /* 0x000fe400078efcff */
[----:B------:R-:W-:Y:S02]  /*15420*/  SEL R8, R4, RZ, !P2 ;  /* 0x000000ff04087207 */ /* 0x000fe40005000000 */
[----:B------:R-:W-:Y:S01]  /*15430*/  ISETP.GE.AND P2, PT, R10, UR6, PT ;  /* 0x000000060a007c0c */ /* 0x000fe2000bf46270 */
[----:B------:R1:W-:Y:S01]  /*15440*/  STL [R1+0xe08], R244 ;  /* 0x000e08f401007387 */ /* 0x0003e20000100800 */
[----:B------:R-:W-:Y:S01]  /*15450*/  SEL R10, R4, RZ, !P5 ;  /* 0x000000ff040a7207 */ /* 0x000fe20006800000 */
[----:B------:R-:W-:Y:S01]  /*15460*/  ULDC UR6, c[0x0][0x230] ;  /* 0x00008c0000067ab9 */ /* 0x000fe20000000800 */
[----:B------:R-:W-:Y:S01]  /*15470*/  ISETP.GE.AND P5, PT, R11, UR4, PT ;  /* 0x000000040b007c0c */ /* 0x000fe2000bfa6270 */
[----:B------:R-:W-:Y:S01]  /*15480*/  ULDC UR4, c[0x0][0x230] ;  /* 0x00008c0000047ab9 */ /* 0x000fe20000000800 */
[----:B---3--:R-:W-:Y:S04]  /*15490*/  LDGSTS.E [R7+-0x20000], desc[UR18][R250.64], P0 ;  /* 0xe0000000fa077fae */ /* 0x008fe80008121852 */
[----:B------:R-:W3:Y:S04]  /*154a0*/  LDL.64 R250, [R1+0xa0] ;  /* 0x0000a00001fa7983 */ /* 0x000ee80000100a00 */
[----:B--2---:R2:W-:Y:S04]  /*154b0*/  LDGSTS.E [R7+-0x1fff8], desc[UR18][R234.64], P1 ;  /* 0xe0008000ea077fae */ /* 0x0045e80008921852 */
[----:B------:R-:W-:Y:S01]  /*154c0*/  LDGSTS.E [R7+-0x1e000], desc[UR18][R240.64], P4 ;  /* 0xe2000000f0077fae */ /* 0x000fe2000a121852 */
[----:B--2---:R-:W-:-:S02]  /*154d0*/  LOP3.LUT R235, R3, 0xe, RZ, 0xfc, !PT ;  /* 0x0000000e03eb7812 */ /* 0x004fc400078efcff */
[----:B------:R-:W-:Y:S01]  /*154e0*/  LOP3.LUT R234, R3, 0x2c, RZ, 0xfc, !PT ;  /* 0x0000002c03ea7812 */ /* 0x000fe200078efcff */
[----:B------:R-:W-:Y:S01]  /*154f0*/  LDGSTS.E [R7+-0x1dff8], desc[UR18][R242.64], P6 ;  /* 0xe2008000f2077fae */ /* 0x000fe2000b121852 */
[----:B------:R-:W-:Y:S01]  /*15500*/  ISETP.GE.AND P4, PT, R235, UR4, PT ;  /* 0x00000004eb007c0c */ /* 0x000fe2000bf86270 */
[----:B------:R-:W-:Y:S01]  /*15510*/  ULDC UR4, c[0x0][0x230] ;  /* 0x00008c0000047ab9 */ /* 0x000fe20000000800 */
[----:B------:R-:W-:Y:S01]  /*15520*/  ISETP.GE.AND P6, PT, R234, UR5, PT ;  /* 0x00000005ea007c0c */ /* 0x000fe2000bfc6270 */
[----:B------:R-:W2:Y:S01]  /*15530*/  LDL.64 R240, [R1+0x20] ;  /* 0x0000200001f07983 */ /* 0x000ea20000100a00 */
[----:B------:R-:W-:Y:S01]  /*15540*/  ISETP.NE.U32.AND P0, PT, R8, RZ, PT ;  /* 0x000000ff0800720c */ /* 0x000fe20003f05070 */
[----:B------:R-:W-:Y:S02]  /*15550*/  ULDC UR5, c[0x0][0x230] ;  /* 0x00008c0000057ab9 */ /* 0x000fe40000000800 */
[----:B------:R-:W4:Y:S01]  /*15560*/  LDL.64 R234, [R1+0x98] ;  /* 0x0000980001ea7983 */ /* 0x000f220000100a00 */
[----:B------:R-:W-:-:S02]  /*15570*/  SEL R9, R4, RZ, !P2 ;  /* 0x000000ff04097207 */ /* 0x000fc40005000000 */
[----:B------:R-:W-:Y:S01]  /*15580*/  SEL R8, R4, RZ, !P5 ;  /* 0x000000ff04087207 */ /* 0x000fe20006800000 */
[----:B------:R-:W-:Y:S01]  /*15590*/  LDGSTS.E [R7+-0x1c000], desc[UR18][R136.64], P3 ;  /* 0xe400000088077fae */ /* 0x000fe20009921852 */
[----:B------:R-:W-:Y:S02]  /*155a0*/  ISETP.NE.U32.AND P2, PT, R10, RZ, PT ;  /* 0x000000ff0a00720c */ /* 0x000fe40003f45070 */
[C---:B------:R-:W-:Y:S01]  /*155b0*/  LOP3.LUT R10, R3.reuse, 0x2e, RZ, 0xfc, !PT ;  /* 0x0000002e030a7812 */ /* 0x040fe200078efcff */
[----:B------:R-:W2:Y:S01]  /*155c0*/  LDL.64 R242, [R1+0x18] ;  /* 0x0000180001f27983 */ /* 0x000ea20000100a00 */
[----:B------:R-:W-:Y:S02]  /*155d0*/  ISETP.NE.U32.AND P1, PT, R8, RZ, PT ;  /* 0x000000ff0800720c */ /* 0x000fe40003f25070 */
[----:B------:R-:W-:Y:S01]  /*155e0*/  LOP3.LUT R11, R3, 0x4c, RZ, 0xfc, !PT ;  /* 0x0000004c030b7812 */ /* 0x000fe200078efcff */
[----:B------:R-:W-:Y:S01]  /*155f0*/  LDGSTS.E [R7+-0x1bff8], desc[UR18][R134.64], P0 ;  /* 0xe400800086077fae */ /* 0x000fe20008121852 */
[----:B------:R-:W-:-:S02]  /*15600*/  SEL R8, R4, RZ, !P4 ;  /* 0x000000ff04087207 */ /* 0x000fc40006000000 */
[----:B------:R-:W-:Y:S01]  /*15610*/  ISETP.GE.AND P4, PT, R10, UR6, PT ;  /* 0x000000060a007c0c */ /* 0x000fe2000bf86270 */
[----:B------:R-:W-:Y:S01]  /*15620*/  ULDC UR6, c[0x0][0x230] ;  /* 0x00008c0000067ab9 */ /* 0x000fe20000000800 */
[----:B------:R-:W-:Y:S01]  /*15630*/  ISETP.NE.U32.AND P5, PT, R9, RZ, PT ;  /* 0x000000ff0900720c */ /* 0x000fe20003fa5070 */
[----:B------:R-:W-:Y:S01]  /*15640*/  LDGSTS.E [R7+-0x1a000], desc[UR18][R104.64], P2 ;  /* 0xe600000068077fae */ /* 0x000fe20009121852 */
[----:B------:R-:W-:Y:S02]  /*15650*/  SEL R10, R4, RZ, !P6 ;  /* 0x000000ff040a7207 */ /* 0x000fe40007000000 */
[----:B------:R-:W-:Y:S01]  /*15660*/  ISETP.GE.AND P6, PT, R11, UR4, PT ;  /* 0x000000040b007c0c */ /* 0x000fe2000bfc6270 */
[----:B------:R-:W-:Y:S01]  /*15670*/  ULDC UR4, c[0x0][0x230] ;  /* 0x00008c0000047ab9 */ /* 0x000fe20000000800 */
[----:B------:R-:W-:Y:S02]  /*15680*/  ISETP.NE.U32.AND P3, PT, R8, RZ, PT ;  /* 0x000000ff0800720c */ /* 0x000fe40003f65070 */
[----:B------:R-:W-:-:S02]  /*15690*/  SEL R8, R4, RZ, !P6 ;  /* 0x000000ff04087207 */ /* 0x000fc40007000000 */
[----:B------:R-:W-:Y:S02]  /*156a0*/  LOP3.LUT R248, R2, 0x30, RZ, 0x3c, !PT ;  /* 0x0000003002f87812 */ /* 0x000fe400078e3cff */
[----:B------:R-:W-:Y:S01]  /*156b0*/  SEL R9, R4, RZ, !P4 ;  /* 0x000000ff04097207 */ /* 0x000fe20006000000 */
[----:B------:R-:W-:Y:S01]  /*156c0*/  LDGSTS.E [R7+-0x19ff8], desc[UR18][R102.64], P5 ;  /* 0xe600800066077fae */ /* 0x000fe2000a921852 */
[----:B------:R-:W-:Y:S02]  /*156d0*/  ISETP.NE.U32.AND P4, PT, R10, RZ, PT ;  /* 0x000000ff0a00720c */ /* 0x000fe40003f85070 */
[C---:B------:R-:W-:Y:S02]  /*156e0*/  LOP3.LUT R252, R3.reuse, 0x4e, RZ, 0xfc, !PT ;  /* 0x0000004e03fc7812 */ /* 0x040fe400078efcff */
[----:B------:R-:W-:Y:S02]  /*156f0*/  ISETP.NE.U32.AND P0, PT, R8, RZ, PT ;  /* 0x000000ff0800720c */ /* 0x000fe40003f05070 */
[----:B------:R-:W-:-:S02]  /*15700*/  LOP3.LUT R249, R3, 0x6c, RZ, 0xfc, !PT ;  /* 0x0000006c03f97812 */ /* 0x000fc400078efcff */
[----:B------:R-:W-:Y:S02]  /*15710*/  IADD3 R8, R245, 0x100000, R248 ;  /* 0x00100000f5087810 */ /* 0x000fe40007ffe0f8 */
[----:B------:R-:W-:Y:S01]  /*15720*/  ISETP.GE.AND P2, PT, R252, UR4, PT ;  /* 0x00000004fc007c0c */ /* 0x000fe2000bf46270 */
[----:B------:R-:W-:Y:S01]  /*15730*/  ULDC UR4, c[0x0][0x230] ;  /* 0x00008c0000047ab9 */ /* 0x000fe20000000800 */
[C---:B------:R-:W-:Y:S02]  /*15740*/  LOP3.LUT R11, R3.reuse, 0x6e, RZ, 0xfc, !PT ;  /* 0x0000006e030b7812 */ /* 0x040fe400078efcff */
[----:B-1----:R-:W-:Y:S01]  /*15750*/  LOP3.LUT R244, R3, 0x10, RZ, 0xfc, !PT ;  /* 0x0000001003f47812 */ /* 0x002fe200078efcff */
[----:B------:R1:W-:Y:S01]  /*15760*/  STL [R1+0xe04], R248 ;  /* 0x000e04f801007387 */ /* 0x0003e20000100800 */
[----:B------:R-:W-:Y:S01]  /*15770*/  ISETP.GE.AND P5, PT, R249, UR5, PT ;  /* 0x00000005f9007c0c */ /* 0x000fe2000bfa6270 */
[----:B------:R-:W-:Y:S01]  /*15780*/  ULDC UR5, c[0x0][0x230] ;  /* 0x00008c0000057ab9 */ /* 0x000fe20000000800 */
[----:B------:R-:W-:Y:S01]  /*15790*/  ISETP.NE.U32.AND P6, PT, R9, RZ, PT ;  /* 0x000000ff0900720c */ /* 0x000fe20003fc5070 */
[----:B------:R-:W2:Y:S01]  /*157a0*/  LDC R252, c[0x0][0x230] ;  /* 0x00008c00fffc7b82 */ /* 0x000ea20000000800 */
[----:B------:R-:W-:-:S02]  /*157b0*/  SEL R9, R4, RZ, !P2 ;  /* 0x000000ff04097207 */ /* 0x000fc40005000000 */
[----:B------:R-:W-:Y:S01]  /*157c0*/  ISETP.GE.AND P2, PT, R11, UR6, PT ;  /* 0x000000060b007c0c */ /* 0x000fe2000bf46270 */
[----:B------:R2:W-:Y:S01]  /*157d0*/  STL.64 [R1+0x1340], R6 ;  /* 0x0013400601007387 */ /* 0x0005e20000100a00 */
[----:B------:R-:W-:Y:S01]  /*157e0*/  SEL R11, R4, RZ, !P5 ;  /* 0x000000ff040b7207 */ /* 0x000fe20006800000 */
[----:B------:R-:W-:Y:S01]  /*157f0*/  ULDC UR6, c[0x0][0x230] ;  /* 0x00008c0000067ab9 */ /* 0x000fe20000000800 */
[----:B------:R-:W-:Y:S01]  /*15800*/  ISETP.GE.AND P5, PT, R244, UR4, PT ;  /* 0x00000004f4007c0c */ /* 0x000fe2000bfa6270 */
[----:B------:R-:W-:Y:S01]  /*15810*/  ULDC UR4, c[0x0][0x230] ;  /* 0x00008c0000047ab9 */ /* 0x000fe20000000800 */
[----:B-1----:R-:W2:Y:S04]  /*15820*/  LDL.64 R248, [R1+0x90] ;  /* 0x0000900001f87983 */ /* 0x002ea80000100a00 */
[----:B---3--:R-:W-:Y:S04]  /*15830*/  LDGSTS.E [R8+-0x20000], desc[UR18][R250.64], P1 ;  /* 0xe0000000fa087fae */ /* 0x008fe80008921852 */
[----:B------:R-:W3:Y:S04]  /*15840*/  LDL.64 R250, [R1+0x10] ;  /* 0x0000100001fa7983 */ /* 0x000ee80000100a00 */
[----:B----4-:R1:W-:Y:S04]  /*15850*/  LDGSTS.E [R8+-0x1fff8], desc[UR18][R234.64], P3 ;  /* 0xe0008000ea087fae */ /* 0x0103e80009921852 */
[----:B--2---:R-:W-:Y:S01]  /*15860*/  LDGSTS.E [R8+-0x1e000], desc[UR18][R240.64], P4 ;  /* 0xe2000000f0087fae */ /* 0x004fe2000a121852 */
[----:B------:R-:W-:-:S02]  /*15870*/  SEL R10, R4, RZ, !P2 ;  /* 0x000000ff040a7207 */ /* 0x000fc40005000000 */
[----:B-1----:R-:W-:Y:S01]  /*15880*/  LOP3.LUT R234, R3, 0x12, RZ, 0xfc, !PT ;  /* 0x0000001203ea7812 */ /* 0x002fe200078efcff */
[----:B------:R1:W-:Y:S03]  /*15890*/  LDGSTS.E [R8+-0x1dff8], desc[UR18][R242.64], P6 ;  /* 0xe2008000f2087fae */ /* 0x0003e6000b121852 */
[----:B------:R-:W-:Y:S01]  /*158a0*/  ISETP.GE.AND P4, PT, R234, UR4, PT ;  /* 0x00000004ea007c0c */ /* 0x000fe2000bf86270 */
[----:B------:R-:W2:Y:S01]  /*158b0*/  LDL.64 R240, [R1+0x8] ;  /* 0x0000080001f07983 */ /* 0x000ea20000100a00 */
[----:B------:R-:W-:Y:S01]  /*158c0*/  ISETP.NE.U32.AND P2, PT, R11, RZ, PT ;  /* 0x000000ff0b00720c */ /* 0x000fe20003f45070 */
[----:B------:R-:W-:Y:S02]  /*158d0*/  ULDC UR4, c[0x0][0x230] ;  /* 0x00008c0000047ab9 */ /* 0x000fe40000000800 */
[----:B------:R-:W4:Y:S01]  /*158e0*/  LDL.64 R234, [R1+0x88] ;  /* 0x0000880001ea7983 */ /* 0x000f220000100a00 */
[----:B------:R-:W-:-:S02]  /*158f0*/  LOP3.LUT R11, R3, 0x30, RZ, 0xfc, !PT ;  /* 0x00000030030b7812 */ /* 0x000fc400078efcff */
[----:B------:R-:W-:Y:S01]  /*15900*/  ISETP.NE.U32.AND P1, PT, R9, RZ, PT ;  /* 0x000000ff0900720c */ /* 0x000fe20003f25070 */
[----:B------:R-:W-:Y:S01]  /*15910*/  LDGSTS.E [R8+-0x1c000], desc[UR18][R132.64], P0 ;  /* 0xe400000084087fae */ /* 0x000fe20008121852 */
[----:B------:R-:W-:Y:S02]  /*15920*/  SEL R9, R4, RZ, !P5 ;  /* 0x000000ff04097207 */ /* 0x000fe40006800000 */
[----:B------:R-:W-:Y:S02]  /*15930*/  LOP3.LUT R7, R3, 0x32, RZ, 0xfc, !PT ;  /* 0x0000003203077812 */ /* 0x000fe400078efcff */
[----:B------:R-:W-:Y:S01]  /*15940*/  ISETP.GE.AND P6, PT, R11, UR5, PT ;  /* 0x000000050b007c0c */ /* 0x000fe2000bfc6270 */
[----:B------:R-:W-:Y:S01]  /*15950*/  ULDC UR5, c[0x0][0x230] ;  /* 0x00008c0000057ab9 */ /* 0x000fe20000000800 */
[----:B------:R-:W-:Y:S02]  /*15960*/  LOP3.LUT R6, R3, 0x50, RZ, 0xfc, !PT ;  /* 0x0000005003067812 */ /* 0x000fe400078efcff */
[----:B------:R-:W-:-:S02]  /*15970*/  ISETP.NE.U32.AND P3, PT, R9, RZ, PT ;  /* 0x000000ff0900720c */ /* 0x000fc40003f65070 */
[----:B------:R-:W-:Y:S01]  /*15980*/  SEL R9, R4, RZ, !P4 ;  /* 0x000000ff04097207 */ /* 0x000fe20006000000 */
[----:B------:R-:W-:Y:S01]  /*15990*/  LDGSTS.E [R8+-0x1bff8], desc[UR18][R130.64], P1 ;  /* 0xe400800082087fae */ /* 0x000fe20008921852 */
[----:B------:R-:W-:Y:S02]  /*159a0*/  ISETP.NE.U32.AND P5, PT, R10, RZ, PT ;  /* 0x000000ff0a00720c */ /* 0x000fe40003fa5070 */
[----:B------:R-:W-:Y:S01]  /*159b0*/  ISETP.GE.AND P4, PT, R7, UR6, PT ;  /* 0x0000000607007c0c */ /* 0x000fe2000bf86270 */
[----:B------:R-:W-:Y:S01]  /*159c0*/  LDGSTS.E [R8+-0x1a000], desc[UR18][R100.64], P2 ;  /* 0xe600000064087fae */ /* 0x000fe20009121852 */
[----:B------:R-:W-:Y:S01]  /*159d0*/  SEL R11, R4, RZ, !P6 ;  /* 0x000000ff040b7207 */ /* 0x000fe20007000000 */
[----:B------:R-:W-:Y:S01]  /*159e0*/  ULDC UR6, c[0x0][0x230] ;  /* 0x00008c0000067ab9 */ /* 0x000fe20000000800 */
[----:B------:R-:W-:Y:S01]  /*159f0*/  ISETP.GE.AND P6, PT, R6, UR4, PT ;  /* 0x0000000406007c0c */ /* 0x000fe2000bfc6270 */
[----:B------:R-:W-:Y:S01]  /*15a00*/  ULDC UR4, c[0x0][0x230] ;  /* 0x00008c0000047ab9 */ /* 0x000fe20000000800 */
[----:B------:R-:W-:-:S02]  /*15a10*/  ISETP.NE.U32.AND P0, PT, R9, RZ, PT ;  /* 0x000000ff0900720c */ /* 0x000fc40003f05070 */
[C---:B------:R-:W-:Y:S02]  /*15a20*/  SEL R10, R4.reuse, RZ, !P4 ;  /* 0x000000ff040a7207 */ /* 0x040fe40006000000 */
[----:B------:R-:W-:Y:S01]  /*15a30*/  SEL R9, R4, RZ, !P6 ;  /* 0x000000ff04097207 */ /* 0x000fe20007000000 */
[----:B------:R-:W-:Y:S01]  /*15a40*/  LDGSTS.E [R8+-0x19ff8], desc[UR18][R98.64], P5 ;  /* 0xe600800062087fae */ /* 0x000fe2000a921852 */
[----:B-1----:R-:W-:Y:S02]  /*15a50*/  LOP3.LUT R242, R2, 0x40, RZ, 0x3c, !PT ;  /* 0x0000004002f27812 */ /* 0x002fe400078e3cff */
[----:B------:R-:W-:Y:S02]  /*15a60*/  ISETP.NE.U32.AND P4, PT, R11, RZ, PT ;  /* 0x000000ff0b00720c */ /* 0x000fe40003f85070 */
[----:B------:R-:W-:Y:S02]  /*15a70*/  ISETP.NE.U32.AND P6, PT, R10, RZ, PT ;  /* 0x000000ff0a00720c */ /* 0x000fe40003fc5070 */
[----:B------:R-:W-:-:S02]  /*15a80*/  ISETP.NE.U32.AND P1, PT, R9, RZ, PT ;  /* 0x000000ff0900720c */ /* 0x000fc40003f25070 */
[----:B------:R-:W-:Y:S02]  /*15a90*/  LOP3.LUT R243, R3, 0x70, RZ, 0xfc, !PT ;  /* 0x0000007003f37812 */ /* 0x000fe400078efcff */
[----:B------:R-:W-:Y:S02]  /*15aa0*/  IADD3 R9, R245, 0x100000, R242 ;  /* 0x00100000f5097810 */ /* 0x000fe40007ffe0f2 */
[----:B------:R-:W-:Y:S02]  /*15ab0*/  LOP3.LUT R244, R3, 0x52, RZ, 0xfc, !PT ;  /* 0x0000005203f47812 */ /* 0x000fe400078efcff */
[----:B------:R-:W-:Y:S01]  /*15ac0*/  ISETP.GE.AND P5, PT, R243, UR5, PT ;  /* 0x00000005f3007c0c */ /* 0x000fe2000bfa6270 */
[----:B------:R-:W-:Y:S01]  /*15ad0*/  LDGSTS.E [R9+-0x20000], desc[UR18][R248.64], P3 ;  /* 0xe0000000f8097fae */ /* 0x000fe20009921852 */
[----:B------:R-:W-:Y:S01]  /*15ae0*/  LOP3.LUT R6, R3, 0x14, RZ, 0xfc, !PT ;  /* 0x0000001403067812 */ /* 0x000fe200078efcff */
[----:B------:R-:W-:Y:S01]  /*15af0*/  ULDC UR5, c[0x0][0x230] ;  /* 0x00008c0000057ab9 */ /* 0x000fe20000000800 */
[----:B------:R-:W-:Y:S01]  /*15b00*/  ISETP.GE.AND P2, PT, R244, UR4, PT ;  /* 0x00000004f4007c0c */ /* 0x000fe2000bf46270 */
[----:B------:R1:W-:Y:S01]  /*15b10*/  STL [R1+0xe00], R242 ;  /* 0x000e00f201007387 */ /* 0x0003e20000100800 */
[----:B------:R-:W-:Y:S01]  /*15b20*/  ULDC UR4, c[0x0][0x230] ;  /* 0x00008c0000047ab9 */ /* 0x000fe20000000800 */
[----:B-1----:R-:W-:-:S02]  /*15b30*/  SEL R242, R4, RZ, !P5 ;  /* 0x000000ff04f27207 */ /* 0x002fc40006800000 */
[----:B------:R-:W-:Y:S01]  /*15b40*/  ISETP.GE.AND P5, PT, R6, UR4, PT ;  /* 0x0000000406007c0c */ /* 0x000fe2000bfa6270 */
[----:B------:R-:W-:Y:S01]  /*15b50*/  ULDC UR4, c[0x0][0x230] ;  /* 0x00008c0000047ab9 */ /* 0x000fe20000000800 */
[----:B----4-:R1:W-:Y:S04]  /*15b60*/  LDGSTS.E [R9+-0x1fff8], desc[UR18][R234.64], P0 ;  /* 0xe0008000ea097fae */ /* 0x0103e80008121852 */
[----:B---3--:R-:W-:Y:S04]  /*15b70*/  LDGSTS.E [R9+-0x1e000], desc[UR18][R250.64], P4 ;  /* 0xe2000000fa097fae */ /* 0x008fe8000a121852 */
[----:B--2---:R-:W-:Y:S01]  /*15b80*/  LDGSTS.E [R9+-0x1dff8], desc[UR18][R240.64], P6 ;  /* 0xe2008000f0097fae */ /* 0x004fe2000b121852 */
[----:B-1----:R-:W-:-:S03]  /*15b90*/  LOP3.LUT R235, R3, 0x16, RZ, 0xfc, !PT ;  /* 0x0000001603eb7812 */ /* 0x002fc600078efcff */
[----:B------:R-:W-:Y:S01]  /*15ba0*/  LDGSTS.E [R9+-0x1c000], desc[UR18][R128.64], P1 ;  /* 0xe400000080097fae */ /* 0x000fe20008921852 */
[----:B------:R-:W-:Y:S02]  /*15bb0*/  LOP3.LUT R234, R3, 0x34, RZ, 0xfc, !PT ;  /* 0x0000003403ea7812 */ /* 0x000fe400078efcff */
[----:B------:R-:W-:Y:S01]  /*15bc0*/  ISETP.GE.AND P4, PT, R235, UR4, PT ;  /* 0x00000004eb007c0c */ /* 0x000fe2000bf86270 */
[----:B------:R-:W2:Y:S01]  /*15bd0*/  LDL.64 R250, [R1+0x80] ;  /* 0x0000800001fa7983 */ /* 0x000ea20000100a00 */
[----:B------:R-:W-:Y:S01]  /*15be0*/  ISETP.GE.AND P6, PT, R234, UR5, PT ;  /* 0x00000005ea007c0c */ /* 0x000fe2000bfc6270 */
[----:B------:R-:W-:Y:S01]  /*15bf0*/  ULDC UR4, c[0x0][0x230] ;  /* 0x00008c0000047ab9 */ /* 0x000fe20000000800 */
[----:B------:R-:W-:Y:S01]  /*15c00*/  LOP3.LUT R7, R3, 0x72, RZ, 0xfc, !PT ;  /* 0x0000007203077812 */ /* 0x000fe200078efcff */
[----:B------:R-:W3:Y:S01]  /*15c10*/  LDL.64 R234, [R1+0x78] ;  /* 0x0000780001ea7983 */ /* 0x000ee20000100a00 */
[----:B------:R-:W-:Y:S01]  /*15c20*/  SEL R10, R4, RZ, !P2 ;  /* 0x000000ff040a7207 */ /* 0x000fe20005000000 */
[----:B------:R-:W-:-:S02]  /*15c30*/  ULDC UR5, c[0x0][0x230] ;  /* 0x00008c0000057ab9 */ /* 0x000fc40000000800 */
[----:B------:R-:W4:Y:S01]  /*15c40*/  LDL.64 R240, [R1] ;  /* 0x0000000001f07983 */ /* 0x000f220000100a00 */
[----:B------:R-:W-:Y:S01]  /*15c50*/  ISETP.GE.AND P2, PT, R7, UR6, PT ;  /* 0x0000000607007c0c */ /* 0x000fe2000bf46270 */
[----:B------:R-:W-:Y:S01]  /*15c60*/  ULDC UR6, c[0x0][0x230] ;  /* 0x00008c0000067ab9 */ /* 0x000fe20000000800 */
[----:B------:R-:W-:Y:S02]  /*15c70*/  ISETP.NE.U32.AND P3, PT, R10, RZ, PT ;  /* 0x000000ff0a00720c */ /* 0x000fe40003f65070 */
[C---:B------:R-:W-:Y:S02]  /*15c80*/  SEL R10, R4.reuse, RZ, !P5 ;  /* 0x000000ff040a7207 */ /* 0x040fe40006800000 */
[----:B------:R-:W-:Y:S02]  /*15c90*/  SEL R11, R4, RZ, !P2 ;  /* 0x000000ff040b7207 */ /* 0x000fe40005000000 */
[----:B------:R-:W-:Y:S02]  /*15ca0*/  LOP3.LUT R6, R3, 0x54, RZ, 0xfc, !PT ;  /* 0x0000005403067812 */ /* 0x000fe400078efcff */
[----:B------:R-:W-:-:S02]  /*15cb0*/  ISETP.NE.U32.AND P0, PT, R10, RZ, PT ;  /* 0x000000ff0a00720c */ /* 0x000fc40003f05070 */
[----:B------:R-:W-:Y:S02]  /*15cc0*/  ISETP.NE.U32.AND P2, PT, R242, RZ, PT ;  /* 0x000000fff200720c */ /* 0x000fe40003f45070 */
[C---:B------:R-:W-:Y:S01]  /*15cd0*/  SEL R10, R4.reuse, RZ, !P4 ;  /* 0x000000ff040a7207 */ /* 0x040fe20006000000 */
[----:B------:R-:W-:Y:S01]  /*15ce0*/  LDGSTS.E [R9+-0x1bff8], desc[UR18][R126.64], P3 ;  /* 0xe40080007e097fae */ /* 0x000fe20009921852 */
[----:B------:R-:W-:Y:S02]  /*15cf0*/  SEL R242, R4, RZ, !P6 ;  /* 0x000000ff04f27207 */ /* 0x000fe40007000000 */
[----:B------:R-:W-:Y:S02]  /*15d00*/  ISETP.NE.U32.AND P5, PT, R11, RZ, PT ;  /* 0x000000ff0b00720c */ /* 0x000fe40003fa5070 */
[----:B------:R-:W-:Y:S01]  /*15d10*/  ISETP.GE.AND P6, PT, R6, UR4, PT ;  /* 0x0000000406007c0c */ /* 0x000fe2000bfc6270 */
[----:B------:R-:W-:Y:S01]  /*15d20*/  ULDC UR4, c[0x0][0x230] ;  /* 0x00008c0000047ab9 */ /* 0x000fe20000000800 */
[----:B------:R-:W-:-:S02]  /*15d30*/  ISETP.NE.U32.AND P1, PT, R10, RZ, PT ;  /* 0x000000ff0a00720c */ /* 0x000fc40003f25070 */
[----:B------:R-:W-:Y:S01]  /*15d40*/  SEL R10, R4, RZ, !P6 ;  /* 0x000000ff040a7207 */ /* 0x000fe20007000000 */
[----:B------:R-:W-:Y:S01]  /*15d50*/  LDGSTS.E [R9+-0x1a000], desc[UR18][R96.64], P2 ;  /* 0xe600000060097fae */ /* 0x000fe20009121852 */
[----:B------:R-:W-:Y:S02]  /*15d60*/  LOP3.LUT R243, R2, 0x50, RZ, 0x3c, !PT ;  /* 0x0000005002f37812 */ /* 0x000fe400078e3cff */
[----:B------:R-:W-:Y:S02]  /*15d70*/  ISETP.NE.U32.AND P3, PT, R10, RZ, PT ;  /* 0x000000ff0a00720c */ /* 0x000fe40003f65070 */
[----:B------:R-:W-:Y:S01]  /*15d80*/  IADD3 R10, R245, 0x100000, R243 ;  /* 0x00100000f50a7810 */ /* 0x000fe20007ffe0f3 */
[----:B------:R1:W-:Y:S04]  /*15d90*/  STL [R1+0xdfc], R243 ;  /* 0x000dfcf301007387 */ /* 0x0003e80000100800 */
[----:B------:R1:W-:Y:S04]  /*15da0*/  LDGSTS.E [R9+-0x19ff8], desc[UR18][R94.64], P5 ;  /* 0xe60080005e097fae */ /* 0x0003e8000a921852 */
[----:B------:R1:W-:Y:S04]  /*15db0*/  STL.64 [R1+0x1338], R8 ;  /* 0x0013380801007387 */ /* 0x0003e80000100a00 */
[----:B------:R1:W-:Y:S01]  /*15dc0*/  STL.64 [R1+0x1328], R154 ;  /* 0x0013289a01007387 */ /* 0x0003e20000100a00 */
[----:B------:R-:W-:-:S04]  /*15dd0*/  LOP3.LUT R7, R3, 0x36, RZ, 0xfc, !PT ;  /* 0x0000003603077812 */ /* 0x000fc800078efcff */
[----:B------:R-:W-:Y:S01]  /*15de0*/  ISETP.GE.AND P4, PT, R7, UR6, PT ;  /* 0x0000000607007c0c */ /* 0x000fe2000bf86270 */
[----:B------:R-:W-:-:S03]  /*15df0*/  ULDC UR6, c[0x0][0x230] ;  /* 0x00008c0000067ab9 */ /* 0x000fc60000000800 */
[----:B------:R-:W-:Y:S02]  /*15e00*/  SEL R11, R4, RZ, !P4 ;  /* 0x000000ff040b7207 */ /* 0x000fe40006000000 */
[----:B------:R-:W-:Y:S01]  /*15e10*/  ISETP.NE.U32.AND P4, PT, R242, RZ, PT ;  /* 0x000000fff200720c */ /* 0x000fe20003f85070 */
[----:B--2---:R-:W-:Y:S04]  /*15e20*/  LDGSTS.E [R10+-0x20000], desc[UR18][R250.64], P0 ;  /* 0xe0000000fa0a7fae */ /* 0x004fe80008121852 */
[----:B---3--:R-:W-:Y:S08]  /*15e30*/  LDGSTS.E [R10+-0x1fff8], desc[UR18][R234.64], P1 ;  /* 0xe0008000ea0a7fae */ /* 0x008ff00008921852 */
[----:B----4-:R-:W-:Y:S04]  /*15e40*/  LDGSTS.E [R10+-0x1e000], desc[UR18][R240.64], P4 ;  /* 0xe2000000f00a7fae */ /* 0x010fe8000a121852 */
[----:B------:R-:W2:Y:S04]  /*15e50*/  LDL.64 R234, [R1+0x70] ;  /* 0x0000700001ea7983 */ /* 0x000ea80000100a00 */
[----:B------:R-:W3:Y:S01]  /*15e60*/  LDL.64 R240, [R1+0x68] ;  /* 0x0000680001f07983 */ /* 0x000ee20000100a00 */
[----:B------:R-:W-:-:S02]  /*15e70*/  ISETP.NE.U32.AND P6, PT, R11, RZ, PT ;  /* 0x000000ff0b00720c */ /* 0x000fc40003fc5070 */
[C---:B------:R-:W-:Y:S02]  /*15e80*/  LOP3.LUT R248, R3.reuse, 0x56, RZ, 0xfc, !PT ;  /* 0x0000005603f87812 */ /* 0x040fe400078efcff */
[C---:B------:R-:W-:Y:S02]  /*15e90*/  LOP3.LUT R244, R3.reuse, 0x74, RZ, 0xfc, !PT ;  /* 0x0000007403f47812 */ /* 0x040fe400078efcff */
[----:B------:R-:W-:Y:S01]  /*15ea0*/  ISETP.GE.AND P2, PT, R248, UR4, PT ;  /* 0x00000004f8007c0c */ /* 0x000fe2000bf46270 */
[----:B------:R-:W-:Y:S01]  /*15eb0*/  ULDC UR4, c[0x0][0x230] ;  /* 0x00008c0000047ab9 */ /* 0x000fe20000000800 */
[----:B------:R-:W-:Y:S01]  /*15ec0*/  ISETP.GE.AND P5, PT, R244, UR5, PT ;  /* 0x00000005f4007c0c */ /* 0x000fe2000bfa6270 */
[----:B------:R-:W-:Y:S01]  /*15ed0*/  ULDC UR5, c[0x0][0x230] ;  /* 0x00008c0000057ab9 */ /* 0x000fe20000000800 */
[C---:B------:R-:W-:Y:S02]  /*15ee0*/  LOP3.LUT R6, R3.reuse, 0x18, RZ, 0xfc, !PT ;  /* 0x0000001803067812 */ /* 0x040fe400078efcff */
[----:B------:R-:W-:Y:S01]  /*15ef0*/  LOP3.LUT R7, R3, 0x76, RZ, 0xfc, !PT ;  /* 0x0000007603077812 */ /* 0x000fe200078efcff */
[----:B------:R4:W-:Y:S01]  /*15f00*/  LDGSTS.E [R10+-0x1dff8], desc[UR18][R154.64], P6 ;  /* 0xe20080009a0a7fae */ /* 0x0009e2000b121852 */
[----:B------:R-:W-:-:S02]  /*15f10*/  SEL R11, R4, RZ, !P2 ;  /* 0x000000ff040b7207 */ /* 0x000fc40005000000 */
[----:B-1----:R-:W-:Y:S01]  /*15f20*/  SEL R243, R4, RZ, !P5 ;  /* 0x000000ff04f37207 */ /* 0x002fe20006800000 */
[----:B------:R-:W-:Y:S01]  /*15f30*/  LDGSTS.E [R10+-0x1c000], desc[UR18][R124.64], P3 ;  /* 0xe40000007c0a7fae */ /* 0x000fe20009921852 */
[----:B------:R-:W-:Y:S01]  /*15f40*/  ISETP.GE.AND P5, PT, R6, UR4, PT ;  /* 0x0000000406007c0c */ /* 0x000fe2000bfa6270 */
[----:B------:R-:W-:Y:S01]  /*15f50*/  ULDC UR4, c[0x0][0x230] ;  /* 0x00008c0000047ab9 */ /* 0x000fe20000000800 */
[C---:B------:R-:W-:Y:S02]  /*15f60*/  LOP3.LUT R9, R3.reuse, 0x1a, RZ, 0xfc, !PT ;  /* 0x0000001a03097812 */ /* 0x040fe400078efcff */
[----:B------:R-:W-:Y:S02]  /*15f70*/  LOP3.LUT R8, R3, 0x38, RZ, 0xfc, !PT ;  /* 0x0000003803087812 */ /* 0x000fe400078efcff */
[----:B------:R-:W-:Y:S01]  /*15f80*/  ISETP.GE.AND P2, PT, R7, UR6, PT ;  /* 0x0000000607007c0c */ /* 0x000fe2000bf46270 */
[----:B------:R-:W-:Y:S01]  /*15f90*/  ULDC UR6, c[0x0][0x230] ;  /* 0x00008c0000067ab9 */ /* 0x000fe20000000800 */
[----:B------:R-:W-:-:S02]  /*15fa0*/  ISETP.NE.U32.AND P0, PT, R11, RZ, PT ;  /* 0x000000ff0b00720c */ /* 0x000fc40003f05070 */
[----:B------:R-:W-:Y:S02]  /*15fb0*/  SEL R11, R4, RZ, !P5 ;  /* 0x000000ff040b7207 */ /* 0x000fe40006800000 */
[----:B------:R-:W-:Y:S01]  /*15fc0*/  ISETP.GE.AND P4, PT, R9, UR4, PT ;  /* 0x0000000409007c0c */ /* 0x000fe2000bf86270 */
[----:B------:R-:W-:Y:S01]  /*15fd0*/  ULDC UR4, c[0x0][0x230] ;  /* 0x00008c0000047ab9 */ /* 0x000fe20000000800 */
[----:B------:R-:W-:Y:S01]  /*15fe0*/  ISETP.GE.AND P6, PT, R8, UR5, PT ;  /* 0x0000000508007c0c */ /* 0x000fe2000bfc6270 */
[----:B------:R-:W-:Y:S01]  /*15ff0*/  ULDC UR5, c[0x0][0x230] ;  /* 0x00008c0000057ab9 */ /* 0x000fe20000000800 */
[----:B------:R-:W-:Y:S02]  /*16000*/  SEL R242, R4, RZ, !P2 ;  /* 0x000000ff04f27207 */ /* 0x000fe40005000000 */
[----:B------:R-:W-:Y:S02]  /*16010*/  LOP3.LUT R6, R3, 0x58, RZ, 0xfc, !PT ;  /* 0x0000005803067812 */ /* 0x000fe400078efcff */
[----:B------:R-:W-:Y:S01]  /*16020*/  ISETP.NE.U32.AND P2, PT, R243, RZ, PT ;  /* 0x000000fff300720c */ /* 0x000fe20003f45070 */
[----:B------:R-:W-:Y:S01]  /*16030*/  LDGSTS.E [R10+-0x1bff8], desc[UR18][R122.64], P0 ;  /* 0xe40080007a0a7fae */ /* 0x000fe20008121852 */
[----:B------:R-:W-:-:S02]  /*16040*/  ISETP.NE.U32.AND P1, PT, R11, RZ, PT ;  /* 0x000000ff0b00720c */ /* 0x000fc40003f25070 */
[C---:B------:R-:W-:Y:S02]  /*16050*/  SEL R11, R4.reuse, RZ, !P4 ;  /* 0x000000ff040b7207 */ /* 0x040fe40006000000 */
[----:B------:R-:W-:Y:S02]  /*16060*/  SEL R243, R4, RZ, !P6 ;  /* 0x000000ff04f37207 */ /* 0x000fe40007000000 */
[----:B------:R-:W-:Y:S02]  /*16070*/  ISETP.NE.U32.AND P5, PT, R242, RZ, PT ;  /* 0x000000fff200720c */ /* 0x000fe40003fa5070 */
[----:B------:R-:W-:Y:S01]  /*16080*/  ISETP.GE.AND P6, PT, R6, UR4, PT ;  /* 0x0000000406007c0c */ /* 0x000fe2000bfc6270 */
[----:B------:R-:W-:Y:S01]  /*16090*/  ULDC UR4, c[0x0][0x230] ;  /* 0x00008c0000047ab9 */ /* 0x000fe20000000800 */
[----:B------:R-:W-:Y:S01]  /*160a0*/  ISETP.NE.U32.AND P3, PT, R11, RZ, PT ;  /* 0x000000ff0b00720c */ /* 0x000fe20003f65070 */
[----:B------:R-:W-:Y:S01]  /*160b0*/  LDGSTS.E [R10+-0x1a000], desc[UR18][R92.64], P2 ;  /* 0xe60000005c0a7fae */ /* 0x000fe20009121852 */
[----:B------:R-:W-:-:S02]  /*160c0*/  SEL R11, R4, RZ, !P6 ;  /* 0x000000ff040b7207 */ /* 0x000fc40007000000 */
[----:B------:R-:W-:Y:S02]  /*160d0*/  LOP3.LUT R8, R2, 0x60, RZ, 0x3c, !PT ;  /* 0x0000006002087812 */ /* 0x000fe400078e3cff */
[----:B------:R-:W-:Y:S02]  /*160e0*/  ISETP.NE.U32.AND P0, PT, R11, RZ, PT ;  /* 0x000000ff0b00720c */ /* 0x000fe40003f05070 */
[----:B------:R-:W-:Y:S01]  /*160f0*/  IADD3 R11, R245, 0x100000, R8 ;  /* 0x00100000f50b7810 */ /* 0x000fe20007ffe008 */
[----:B------:R1:W-:Y:S04]  /*16100*/  STL [R1+0xdf8], R8 ;  /* 0x000df80801007387 */ /* 0x0003e80000100800 */
[----:B------:R1:W-:Y:S04]  /*16110*/  LDGSTS.E [R10+-0x19ff8], desc[UR18][R90.64], P5 ;  /* 0xe60080005a0a7fae */ /* 0x0003e8000a921852 */
[----:B------:R-:W-:Y:S04]  /*16120*/  STL.64 [R1+0x1330], R152 ;  /* 0x0013309801007387 */ /* 0x000fe80000100a00 */
[----:B--2---:R-:W-:Y:S04]  /*16130*/  LDGSTS.E [R11+-0x20000], desc[UR18][R234.64], P1 ;  /* 0xe0000000ea0b7fae */ /* 0x004fe80008921852 */
[----:B---3--:R-:W-:Y:S04]  /*16140*/  LDGSTS.E [R11+-0x1fff8], desc[UR18][R240.64], P3 ;  /* 0xe0008000f00b7fae */ /* 0x008fe80009921852 */
[----:B------:R-:W2:Y:S04]  /*16150*/  LDL.64 R234, [R1+0x60] ;  /* 0x0000600001ea7983 */ /* 0x000ea80000100a00 */
[----:B------:R-:W3:Y:S01]  /*16160*/  LDL.64 R240, [R1+0x58] ;  /* 0x0000580001f07983 */ /* 0x000ee20000100a00 */
[----:B------:R-:W-:-:S04]  /*16170*/  LOP3.LUT R7, R3, 0x3a, RZ, 0xfc, !PT ;  /* 0x0000003a03077812 */ /* 0x000fc800078efcff */
[----:B------:R-:W-:Y:S01]  /*16180*/  ISETP.GE.AND P4, PT, R7, UR6, PT ;  /* 0x0000000607007c0c */ /* 0x000fe2000bf86270 */
[----:B------:R-:W-:-:S03]  /*16190*/  ULDC UR6, c[0x0][0x230] ;  /* 0x00008c0000067ab9 */ /* 0x000fc60000000800 */
[----:B------:R-:W-:Y:S02]  /*161a0*/  SEL R242, R4, RZ, !P4 ;  /* 0x000000ff04f27207 */ /* 0x000fe40006000000 */
[----:B------:R-:W-:Y:S02]  /*161b0*/  ISETP.NE.U32.AND P4, PT, R243, RZ, PT ;  /* 0x000000fff300720c */ /* 0x000fe40003f85070 */
[----:B------:R-:W-:Y:S02]  /*161c0*/  ISETP.NE.U32.AND P6, PT, R242, RZ, PT ;  /* 0x000000fff200720c */ /* 0x000fe40003fc5070 */
[C---:B----4-:R-:W-:Y:S02]  /*161d0*/  LOP3.LUT R154, R3.reuse, 0x5a, RZ, 0xfc, !PT ;  /* 0x0000005a039a7812 */ /* 0x050fe400078efcff */
[----:B------:R-:W-:Y:S02]  /*161e0*/  LOP3.LUT R9, R3, 0x78, RZ, 0xfc, !PT ;  /* 0x0000007803097812 */ /* 0x000fe400078efcff */
[----:B------:R-:W-:Y:S01]  /*161f0*/  ISETP.GE.AND P2, PT, R154, UR4, PT ;  /* 0x000000049a007c0c */ /* 0x000fe2000bf46270 */
[----:B------:R-:W-:Y:S01]  /*16200*/  ULDC UR4, c[0x0][0x230] ;  /* 0x00008c0000047ab9 */ /* 0x000fe20000000800 */
[----:B------:R-:W-:Y:S01]  /*16210*/  ISETP.GE.AND P5, PT, R9, UR5, PT ;  /* 0x0000000509007c0c */ /* 0x000fe2000bfa6270 */
[----:B------:R-:W-:Y:S01]  /*16220*/  ULDC UR5, c[0x0][0x230] ;  /* 0x00008c0000057ab9 */ /* 0x000fe20000000800 */
[C---:B------:R-:W-:Y:S01]  /*16230*/  LOP3.LUT R6, R3.reuse, 0x1c, RZ, 0xfc, !PT ;  /* 0x0000001c03067812 */ /* 0x040fe200078efcff */
[----:B------:R-:W-:Y:S01]  /*16240*/  LDGSTS.E [R11+-0x1e000], desc[UR18][R152.64], P4 ;  /* 0xe2000000980b7fae */ /* 0x000fe2000a121852 */
[----:B------:R-:W-:-:S02]  /*16250*/  LOP3.LUT R7, R3, 0x7a, RZ, 0xfc, !PT ;  /* 0x0000007a03077812 */ /* 0x000fc400078efcff */
[C---:B------:R-:W-:Y:S01]  /*16260*/  SEL R242, R4.reuse, RZ, !P2 ;  /* 0x000000ff04f27207 */ /* 0x040fe20005000000 */
[----:B------:R-:W-:Y:S01]  /*16270*/  LDGSTS.E [R11+-0x1dff8], desc[UR18][R150.64], P6 ;  /* 0xe2008000960b7fae */ /* 0x000fe2000b121852 */
[----:B------:R-:W-:Y:S02]  /*16280*/  SEL R244, R4, RZ, !P5 ;  /* 0x000000ff04f47207 */ /* 0x000fe40006800000 */
[----:B------:R-:W-:Y:S01]  /*16290*/  ISETP.GE.AND P5, PT, R6, UR4, PT ;  /* 0x0000000406007c0c */ /* 0x000fe2000bfa6270 */
[----:B------:R-:W-:Y:S01]  /*162a0*/  ULDC UR4, c[0x0][0x230] ;  /* 0x00008c0000047ab9 */ /* 0x000fe20000000800 */
[C---:B------:R-:W-:Y:S01]  /*162b0*/  LOP3.LUT R9, R3.reuse, 0x1e, RZ, 0xfc, !PT ;  /* 0x0000001e03097812 */ /* 0x040fe200078efcff */
[----:B------:R-:W-:Y:S01]  /*162c0*/  LDGSTS.E [R11+-0x1c000], desc[UR18][R120.64], P0 ;  /* 0xe4000000780b7fae */ /* 0x000fe20008121852 */
[----:B-1----:R-:W-:Y:S02]  /*162d0*/  LOP3.LUT R8, R3, 0x3c, RZ, 0xfc, !PT ;  /* 0x0000003c03087812 */ /* 0x002fe400078efcff */
[----:B------:R-:W-:Y:S01]  /*162e0*/  ISETP.GE.AND P2, PT, R7, UR6, PT ;  /* 0x0000000607007c0c */ /* 0x000fe2000bf46270 */
[----:B------:R-:W-:Y:S01]  /*162f0*/  ULDC UR6, c[0x0][0x230] ;  /* 0x00008c0000067ab9 */ /* 0x000fe20000000800 */
[----:B------:R-:W-:-:S02]  /*16300*/  ISETP.NE.U32.AND P1, PT, R242, RZ, PT ;  /* 0x000000fff200720c */ /* 0x000fc40003f25070 */
[----:B------:R-:W-:Y:S02]  /*16310*/  SEL R242, R4, RZ, !P5 ;  /* 0x000000ff04f27207 */ /* 0x000fe40006800000 */
[----:B------:R-:W-:Y:S01]  /*16320*/  ISETP.GE.AND P4, PT, R9, UR4, PT ;  /* 0x0000000409007c0c */ /* 0x000fe2000bf86270 */
[----:B------:R-:W-:Y:S01]  /*16330*/  ULDC UR4, c[0x0][0x230] ;  /* 0x00008c0000047ab9 */ /* 0x000fe20000000800 */
[----:B------:R-:W-:Y:S01]  /*16340*/  ISETP.GE.AND P6, PT, R8, UR5, PT ;  /* 0x0000000508007c0c */ /* 0x000fe2000bfc6270 */
[----:B------:R-:W1:Y:S01]  /*16350*/  S2R R248, SR_TID.X ;  /* 0x0000000000f87919 */ /* 0x000e620000002100 */
[----:B------:R-:W-:Y:S01]  /*16360*/  SEL R243, R4, RZ, !P2 ;  /* 0x000000ff04f37207 */ /* 0x000fe20005000000 */
[----:B------:R-:W-:Y:S01]  /*16370*/  ULDC UR5, c[0x0][0x230] ;  /* 0x00008c0000057ab9 */ /* 0x000fe20000000800 */
[----:B------:R-:W-:Y:S02]  /*16380*/  LOP3.LUT R6, R3, 0x5c, RZ, 0xfc, !PT ;  /* 0x0000005c03067812 */ /* 0x000fe400078efcff */
[----:B------:R-:W-:Y:S01]  /*16390*/  ISETP.NE.U32.AND P2, PT, R244, RZ, PT ;  /* 0x000000fff400720c */ /* 0x000fe20003f45070 */
[----:B------:R-:W-:Y:S01]  /*163a0*/  LDGSTS.E [R11+-0x1bff8], desc[UR18][R118.64], P1 ;  /* 0xe4008000760b7fae */ /* 0x000fe20008921852 */
[----:B------:R-:W-:-:S02]  /*163b0*/  ISETP.NE.U32.AND P3, PT, R242, RZ, PT ;  /* 0x000000fff200720c */ /* 0x000fc40003f65070 */
[C---:B------:R-:W-:Y:S02]  /*163c0*/  SEL R242, R4.reuse, RZ, !P4 ;  /* 0x000000ff04f27207 */ /* 0x040fe40006000000 */
[----:B------:R-:W-:Y:S02]  /*163d0*/  SEL R244, R4, RZ, !P6 ;  /* 0x000000ff04f47207 */ /* 0x000fe40007000000 */
[----:B------:R-:W-:Y:S02]  /*163e0*/  ISETP.NE.U32.AND P5, PT, R243, RZ, PT ;  /* 0x000000fff300720c */ /* 0x000fe40003fa5070 */
[----:B------:R-:W-:Y:S02]  /*163f0*/  LOP3.LUT R7, R3, 0x3e, RZ, 0xfc, !PT ;  /* 0x0000003e03077812 */ /* 0x000fe400078efcff */
[----:B------:R-:W-:Y:S01]  /*16400*/  ISETP.GE.AND P6, PT, R6, UR4, PT ;  /* 0x0000000406007c0c */ /* 0x000fe2000bfc6270 */
[----:B------:R-:W-:Y:S01]  /*16410*/  LDGSTS.E [R11+-0x1a000], desc[UR18][R88.64], P2 ;  /* 0xe6000000580b7fae */ /* 0x000fe20009121852 */
[----:B------:R-:W-:Y:S01]  /*16420*/  ISETP.NE.U32.AND P0, PT, R242, RZ, PT ;  /* 0x000000fff200720c */ /* 0x000fe20003f05070 */
[----:B------:R-:W-:Y:S01]  /*16430*/  ULDC UR4, c[0x0][0x230] ;  /* 0x00008c0000047ab9 */ /* 0x000fe20000000800 */
[----:B------:R-:W-:Y:S01]  /*16440*/  ISETP.GE.AND P4, PT, R7, UR6, PT ;  /* 0x0000000607007c0c */ /* 0x000fe2000bf86270 */
[----:B------:R-:W-:Y:S01]  /*16450*/  ULDC UR6, c[0x0][0x230] ;  /* 0x00008c0000067ab9 */ /* 0x000fe20000000800 */
[----:B------:R-:W-:-:S02]  /*16460*/  SEL R242, R4, RZ, !P6 ;  /* 0x000000ff04f27207 */ /* 0x000fc40007000000 */
[----:B------:R-:W-:Y:S01]  /*16470*/  LOP3.LUT R7, R2, 0x70, RZ, 0x3c, !PT ;  /* 0x0000007002077812 */ /* 0x000fe200078e3cff */
[----:B------:R-:W-:Y:S01]  /*16480*/  LDGSTS.E [R11+-0x19ff8], desc[UR18][R86.64], P5 ;  /* 0xe6008000560b7fae */ /* 0x000fe2000a921852 */
[----:B------:R-:W-:Y:S02]  /*16490*/  ISETP.NE.U32.AND P6, PT, R242, RZ, PT ;  /* 0x000000fff200720c */ /* 0x000fe40003fc5070 */
[----:B------:R-:W-:Y:S01]  /*164a0*/  IADD3 R242, R245, 0x100000, R7 ;  /* 0x00100000f5f27810 */ /* 0x000fe20007ffe007 */
[----:B------:R-:W-:Y:S04]  /*164b0*/  STL [R1+0xdf4], R7 ;  /* 0x000df40701007387 */ /* 0x000fe80000100800 */
[----:B------:R4:W-:Y:S04]  /*164c0*/  STL.64 [R1+0x1348], R10 ;  /* 0x0013480a01007387 */ /* 0x0009e80000100a00 */
[----:B------:R4:W-:Y:S04]  /*164d0*/  STL.64 [R1+0x1358], R2 ;  /* 0x0013580201007387 */ /* 0x0009e80000100a00 */
[----:B--2---:R-:W-:Y:S01]  /*164e0*/  LDGSTS.E [R242+-0x20000], desc[UR18][R234.64], P3 ;  /* 0xe0000000eaf27fae */ /* 0x004fe20009921852 */
[----:B------:R-:W-:-:S02]  /*164f0*/  LOP3.LUT R8, R3, 0x7c, RZ, 0xfc, !PT ;  /* 0x0000007c03087812 */ /* 0x000fc400078efcff */
[----:B------:R-:W-:Y:S01]  /*16500*/  LOP3.LUT R9, R3, 0x5e, RZ, 0xfc, !PT ;  /* 0x0000005e03097812 */ /* 0x000fe200078efcff */
[----:B---3--:R-:W-:Y:S04]  /*16510*/  LDGSTS.E [R242+-0x1fff8], desc[UR18][R240.64], P0 ;  /* 0xe0008000f0f27fae */ /* 0x008fe80008121852 */
[----:B------:R-:W2:Y:S01]  /*16520*/  LDL.64 R234, [R1+0x188] ;  /* 0x0001880001ea7983 */ /* 0x000ea20000100a00 */
[----:B------:R-:W-:Y:S02]  /*16530*/  SEL R243, R4, RZ, !P4 ;  /* 0x000000ff04f37207 */ /* 0x000fe40006000000 */
[----:B------:R-:W-:Y:S01]  /*16540*/  ISETP.NE.U32.AND P4, PT, R244, RZ, PT ;  /* 0x000000fff400720c */ /* 0x000fe20003f85070 */
[----:B------:R-:W-:Y:S01]  /*16550*/  VIADD R252, R252, 0x7f ;  /* 0x0000007ffcfc7836 */ /* 0x000fe20000000000 */
[----:B------:R-:W-:Y:S01]  /*16560*/  ISETP.GE.AND P5, PT, R8, UR5, PT ;  /* 0x0000000508007c0c */ /* 0x000fe2000bfa6270 */
[----:B------:R-:W3:Y:S01]  /*16570*/  LDL.64 R240, [R1+0x108] ;  /* 0x0001080001f07983 */ /* 0x000ee20000100a00 */
[----:B-1----:R-:W-:Y:S01]  /*16580*/  LOP3.LUT R248, R248, 0x7f, RZ, 0xc0, !PT ;  /* 0x0000007ff8f87812 */ /* 0x002fe200078ec0ff */
[----:B------:R-:W-:Y:S01]  /*16590*/  USHF.L.U32 UR15, UR8, 0x7, URZ ;  /* 0x00000007080f7899 */ /* 0x000fe2000800063f */
[----:B------:R-:W-:Y:S01]  /*165a0*/  ISETP.GE.AND P2, PT, R9, UR4, PT ;  /* 0x0000000409007c0c */ /* 0x000fe2000bf46270 */
[----:B------:R-:W-:Y:S01]  /*165b0*/  ULDC UR4, c[0x0][0x230] ;  /* 0x00008c0000047ab9 */ /* 0x000fe20000000800 */
[----:B------:R-:W-:Y:S01]  /*165c0*/  SEL R244, R4, RZ, !P5 ;  /* 0x000000ff04f47207 */ /* 0x000fe20006800000 */
[----:B------:R-:W-:Y:S01]  /*165d0*/  ULDC UR5, c[0x0][0x230] ;  /* 0x00008c0000057ab9 */ /* 0x000fe20000000800 */
[----:B------:R-:W-:Y:S01]  /*165e0*/  ISETP.GE.AND P5, PT, R248, UR4, PT ;  /* 0x00000004f8007c0c */ /* 0x000fe2000bfa6270 */
[----:B------:R-:W-:-:S02]  /*165f0*/  ULDC UR4, c[0x0][0x230] ;  /* 0x00008c0000047ab9 */ /* 0x000fc40000000800 */
[----:B------:R-:W-:Y:S01]  /*16600*/  UIADD3 UR4, UR4, -0x80, URZ ;  /* 0xffffff8004047890 */ /* 0x000fe2000fffe03f */
[----:B------:R-:W-:Y:S01]  /*16610*/  LDGSTS.E [R242+-0x1e000], desc[UR18][R148.64], P4 ;  /* 0xe200000094f27fae */ /* 0x000fe2000a121852 */
[----:B------:R-:W-:-:S04]  /*16620*/  ISETP.NE.U32.AND P1, PT, R243, RZ, PT ;  /* 0x000000fff300720c */ /* 0x000fc80003f25070 */
[----:B------:R-:W-:Y:S02]  /*16630*/  ISETP.GE.AND P4, PT, R248, UR4, PT ;  /* 0x00000004f8007c0c */ /* 0x000fe4000bf86270 */
[----:B------:R-:W1:Y:S01]  /*16640*/  S2R R248, SR_TID.X ;  /* 0x0000000000f87919 */ /* 0x000e620000002100 */
[----:B------:R-:W-:Y:S02]  /*16650*/  LOP3.LUT R6, R3, 0x7e, RZ, 0xfc, !PT ;  /* 0x0000007e03067812 */ /* 0x000fe400078efcff */
[----:B------:R-:W-:Y:S02]  /*16660*/  SEL R243, R4, RZ, !P2 ;  /* 0x000000ff04f37207 */ /* 0x000fe40005000000 */
[----:B------:R-:W-:Y:S02]  /*16670*/  ISETP.GE.AND P2, PT, R6, UR6, PT ;  /* 0x0000000606007c0c */ /* 0x000fe4000bf46270 */
[----:B------:R-:W-:Y:S01]  /*16680*/  ISETP.NE.U32.AND P3, PT, R243, RZ, PT ;  /* 0x000000fff300720c */ /* 0x000fe20003f65070 */
[----:B------:R-:W-:Y:S01]  /*16690*/  LDGSTS.E [R242+-0x1dff8], desc[UR18][R146.64], P1 ;  /* 0xe200800092f27fae */ /* 0x000fe20008921852 */
[----:B------:R-:W-:-:S02]  /*166a0*/  SEL R243, R4, RZ, !P2 ;  /* 0x000000ff04f37207 */ /* 0x000fc40005000000 */
[----:B------:R-:W-:Y:S01]  /*166b0*/  SEL R4, R4, RZ, !P5 ;  /* 0x000000ff04047207 */ /* 0x000fe20006800000 */
[----:B------:R-:W-:Y:S01]  /*166c0*/  LDGSTS.E [R242+-0x1c000], desc[UR18][R116.64], P6 ;  /* 0xe400000074f27fae */ /* 0x000fe2000b121852 */
[----:B------:R-:W-:Y:S02]  /*166d0*/  ISETP.GT.AND P1, PT, R252, 0xff, PT ;  /* 0x000000fffc00780c */ /* 0x000fe40003f24270 */
[----:B------:R-:W-:Y:S02]  /*166e0*/  ISETP.NE.U32.AND P5, PT, R4, RZ, PT ;  /* 0x000000ff0400720c */ /* 0x000fe40003fa5070 */
[----:B------:R-:W-:Y:S02]  /*166f0*/  SEL R4, RZ, 0x4, P4 ;  /* 0x00000004ff047807 */ /* 0x000fe40002000000 */
[----:B------:R-:W-:Y:S01]  /*16700*/  ISETP.GE.AND P4, PT, R3, UR4, PT ;  /* 0x0000000403007c0c */ /* 0x000fe2000bf86270 */
[----:B------:R-:W-:Y:S01]  /*16710*/  LDGSTS.E [R242+-0x1bff8], desc[UR18][R114.64], P3 ;  /* 0xe400800072f27fae */ /* 0x000fe20009921852 */
[----:B------:R-:W-:-:S02]  /*16720*/  SEL R4, R4, RZ, P1 ;  /* 0x000000ff04047207 */ /* 0x000fc40000800000 */
[----:B------:R-:W-:Y:S02]  /*16730*/  ISETP.GE.AND P6, PT, R227, UR4, PT ;  /* 0x00000004e3007c0c */ /* 0x000fe4000bfc6270 */
[----:B------:R-:W-:Y:S02]  /*16740*/  ISETP.NE.U32.AND P0, PT, R243, RZ, PT ;  /* 0x000000fff300720c */ /* 0x000fe40003f05070 */
[----:B------:R-:W-:Y:S02]  /*16750*/  SEL R243, RZ, 0x4, P4 ;  /* 0x00000004fff37807 */ /* 0x000fe40002000000 */
[----:B------:R-:W-:Y:S02]  /*16760*/  ISETP.NE.U32.AND P4, PT, R4, RZ, PT ;  /* 0x000000ff0400720c */ /* 0x000fe40003f85070 */
[----:B------:R-:W-:Y:S02]  /*16770*/  SEL R4, RZ, 0x4, P6 ;  /* 0x00000004ff047807 */ /* 0x000fe40003000000 */
[----:B------:R-:W-:-:S02]  /*16780*/  ISETP.GE.AND P6, PT, R226, UR4, PT ;  /* 0x00000004e2007c0c */ /* 0x000fc4000bfc6270 */
[----:B------:R-:W3:Y:S01]  /*16790*/  LDL.64 R226, [R1+0x148] ;  /* 0x0001480001e27983 */ /* 0x000ee20000100a00 */
[----:B------:R-:W-:Y:S01]  /*167a0*/  ISETP.NE.U32.AND P2, PT, R244, RZ, PT ;  /* 0x000000fff400720c */ /* 0x000fe20003f45070 */
[----:B-1----:R-:W-:Y:S01]  /*167b0*/  IMAD R245, R248, 0x100, R248 ;  /* 0x00000100f8f57824 */ /* 0x002fe200078e02f8 */
[----:B------:R-:W-:Y:S02]  /*167c0*/  SEL R244, R243, RZ, P1 ;  /* 0x000000fff3f47207 */ /* 0x000fe40000800000 */
[----:B------:R-:W-:Y:S01]  /*167d0*/  SEL R243, R4, RZ, P1 ;  /* 0x000000ff04f37207 */ /* 0x000fe20000800000 */
[----:B------:R-:W-:Y:S01]  /*167e0*/  IMAD.SHL.U32 R245, R245, 0x4, RZ ;  /* 0x00000004f5f57824 */ /* 0x000fe200078e00ff */
[----:B------:R-:W-:Y:S02]  /*167f0*/  SEL R4, RZ, 0x4, P6 ;  /* 0x00000004ff047807 */ /* 0x000fe40003000000 */
[----:B------:R-:W-:Y:S02]  /*16800*/  ISETP.NE.U32.AND P6, PT, R243, RZ, PT ;  /* 0x000000fff300720c */ /* 0x000fe40003fc5070 */
[----:B------:R-:W-:-:S02]  /*16810*/  SEL R243, R4, RZ, P1 ;  /* 0x000000ff04f37207 */ /* 0x000fc40000800000 */
[----:B------:R-:W-:Y:S01]  /*16820*/  LOP3.LUT R4, R245, 0x1807c, RZ, 0xc0, !PT ;  /* 0x0001807cf5047812 */ /* 0x000fe200078ec0ff */
[----:B------:R-:W-:Y:S01]  /*16830*/  LDGSTS.E [R242+-0x1a000], desc[UR18][R84.64], P2 ;  /* 0xe600000054f27fae */ /* 0x000fe20009121852 */
[----:B------:R-:W-:-:S03]  /*16840*/  ISETP.NE.U32.AND P2, PT, R243, RZ, PT ;  /* 0x000000fff300720c */ /* 0x000fc60003f45070 */
[----:B------:R-:W-:Y:S01]  /*16850*/  VIADD R243, R4, UR7 ;  /* 0x0000000704f37c36 */ /* 0x000fe20008000000 */
[----:B------:R-:W-:Y:S04]  /*16860*/  LDGSTS.E [R242+-0x19ff8], desc[UR18][R82.64], P0 ;  /* 0xe600800052f27fae */ /* 0x000fe80008121852 */
[----:B------:R-:W0:Y:S04]  /*16870*/  LDGDEPBAR ;  /* 0x00000000000079af */ /* 0x000e280000000000 */
[----:B------:R1:W-:Y:S01]  /*16880*/  STL.64 [R1+0x1350], R4 ;  /* 0x0013500401007387 */ /* 0x0003e20000100a00 */
[----:B------:R-:W-:-:S02]  /*16890*/  ISETP.GE.AND P0, PT, R247, UR4, PT ;  /* 0x00000004f7007c0c */ /* 0x000fc4000bf06270 */
[C---:B----4-:R-:W-:Y:S01]  /*168a0*/  LOP3.LUT R10, R4.reuse, 0x10, RZ, 0x3c, !PT ;  /* 0x00000010040a7812 */ /* 0x050fe200078e3cff */
[----:B------:R-:W4:Y:S04]  /*168b0*/  LDL.64 R152, [R1+0x468] ;  /* 0x0004680001987983 */ /* 0x000f280000100a00 */
[----:B--2---:R-:W-:Y:S01]  /*168c0*/  LDGSTS.E [R243], desc[UR18][R234.64], P5 ;  /* 0x00000000eaf37fae */ /* 0x004fe2000a921852 */
[C---:B------:R-:W-:Y:S02]  /*168d0*/  LOP3.LUT R9, R4.reuse, 0x20, RZ, 0x3c, !PT ;  /* 0x0000002004097812 */ /* 0x040fe400078e3cff */
[C---:B------:R-:W-:Y:S01]  /*168e0*/  LOP3.LUT R8, R4.reuse, 0x30, RZ, 0x3c, !PT ;  /* 0x0000003004087812 */ /* 0x040fe200078e3cff */
[----:B------:R-:W2:Y:S04]  /*168f0*/  LDL.64 R154, [R1+0x4a8] ;  /* 0x0004a800019a7983 */ /* 0x000ea80000100a00 */
[----:B------:R-:W4:Y:S01]  /*16900*/  LDL.64 R234, [R1+0x1a8] ;  /* 0x0001a80001ea7983 */ /* 0x000f220000100a00 */
[----:B------:R-:W-:-:S02]  /*16910*/  LOP3.LUT R7, R4, 0x40, RZ, 0x3c, !PT ;  /* 0x0000004004077812 */ /* 0x000fc400078e3cff */
[C---:B------:R-:W-:Y:S02]  /*16920*/  LOP3.LUT R6, R4.reuse, 0x50, RZ, 0x3c, !PT ;  /* 0x0000005004067812 */ /* 0x040fe400078e3cff */
[C---:B------:R-:W-:Y:S02]  /*16930*/  LOP3.LUT R3, R4.reuse, 0x60, RZ, 0x3c, !PT ;  /* 0x0000006004037812 */ /* 0x040fe400078e3cff */
[----:B------:R-:W-:Y:S02]  /*16940*/  LOP3.LUT R2, R4, 0x70, RZ, 0x3c, !PT ;  /* 0x0000007004027812 */ /* 0x000fe400078e3cff */
[----:B------:R-:W-:Y:S01]  /*16950*/  SEL R252, RZ, 0x4, P0 ;  /* 0x00000004fffc7807 */ /* 0x000fe20000000000 */
[----:B------:R-:W-:Y:S01]  /*16960*/  VIADD R245, R9, UR7 ;  /* 0x0000000709f57c36 */ /* 0x000fe20008000000 */
[----:B------:R-:W-:Y:S01]  /*16970*/  ISETP.NE.U32.AND P3, PT, R244, RZ, PT ;  /* 0x000000fff400720c */ /* 0x000fe20003f65070 */
[----:B------:R-:W-:Y:S01]  /*16980*/  VIADD R244, R10, UR7 ;  /* 0x000000070af47c36 */ /* 0x000fe20008000000 */
[----:B------:R-:W-:Y:S01]  /*16990*/  ISETP.GE.AND P0, PT, R246, UR4, PT ;  /* 0x00000004f6007c0c */ /* 0x000fe2000bf06270 */
[----:B------:R-:W-:Y:S01]  /*169a0*/  VIADD R246, R8, UR7 ;  /* 0x0000000708f67c36 */ /* 0x000fe20008000000 */
[----:B-1----:R-:W2:Y:S01]  /*169b0*/  LDL.64 R4, [R1+0x3a8] ;  /* 0x0003a80001047983 */ /* 0x002ea20000100a00 */
[----:B------:R-:W-:-:S02]  /*169c0*/  VIADD R247, R7, UR7 ;  /* 0x0000000707f77c36 */ /* 0x000fc40008000000 */
[----:B------:R-:W-:Y:S01]  /*169d0*/  VIADD R248, R6, UR7 ;  /* 0x0000000706f87c36 */ /* 0x000fe20008000000 */
[----:B------:R-:W2:Y:S01]  /*169e0*/  LDL.64 R10, [R1+0x428] ;  /* 0x00042800010a7983 */ /* 0x000ea20000100a00 */
[----:B------:R-:W-:Y:S02]  /*169f0*/  VIADD R249, R3, UR7 ;  /* 0x0000000703f97c36 */ /* 0x000fe40008000000 */
[----:B------:R-:W-:Y:S01]  /*16a00*/  VIADD R250, R2, UR7 ;  /* 0x0000000702fa7c36 */ /* 0x000fe20008000000 */
[----:B------:R-:W2:Y:S04]  /*16a10*/  LDL.64 R8, [R1+0x180] ;  /* 0x0001800001087983 */ /* 0x000ea80000100a00 */
[----:B------:R-:W2:Y:S04]  /*16a20*/  LDL.64 R2, [R1+0x3e8] ;  /* 0x0003e80001027983 */ /* 0x000ea80000100a00 */
[----:B------:R-:W2:Y:S04]  /*16a30*/  LDL.64 R6, [R1+0x140] ;  /* 0x0001400001067983 */ /* 0x000ea80000100a00 */
[----:B---3--:R-:W-:Y:S04]  /*16a40*/  LDGSTS.E [R243+0x400], desc[UR18][R226.64], P5 ;  /* 0x00400000e2f37fae */ /* 0x008fe8000a921852 */
[----:B------:R-:W-:Y:S04]  /*16a50*/  LDGSTS.E [R243+0x800], desc[UR18][R240.64], P5 ;  /* 0x00800000f0f37fae */ /* 0x000fe8000a921852 */
[----:B------:R-:W-:Y:S04]  /*16a60*/  LDGSTS.E [R243+0xc00], desc[UR18][R78.64], P5 ;  /* 0x00c000004ef37fae */ /* 0x000fe8000a921852 */
[----:B------:R-:W-:Y:S04]  /*16a70*/  LDGSTS.E [R243+0x1000], desc[UR18][R62.64], P5 ;  /* 0x010000003ef37fae */ /* 0x000fe8000a921852 */
[----:B------:R-:W-:Y:S04]  /*16a80*/  LDGSTS.E [R243+0x1400], desc[UR18][R46.64], P5 ;  /* 0x014000002ef37fae */ /* 0x000fe8000a921852 */
[----:B------:R-:W3:Y:S04]  /*16a90*/  LDL.64 R226, [R1+0x1e8] ;  /* 0x0001e80001e27983 */ /* 0x000ee80000100a00 */
[----:B------:R-:W2:Y:S04]  /*16aa0*/  LDL.64 R240, [R1+0x228] ;  /* 0x0002280001f07983 */ /* 0x000ea80000100a00 */
[----:B------:R-:W-:Y:S04]  /*16ab0*/  LDGSTS.E [R243+0x1800], desc[UR18][R30.64], P5 ;  /* 0x018000001ef37fae */ /* 0x000fe8000a921852 */
[----:B------:R-:W-:Y:S04]  /*16ac0*/  LDGSTS.E [R243+0x1c00], desc[UR18][R14.64], P5 ;  /* 0x01c000000ef37fae */ /* 0x000fe8000a921852 */
[----:B------:R1:W-:Y:S04]  /*16ad0*/  STL.64 [R1+0x12a0], R14 ;  /* 0x0012a00e01007387 */ /* 0x0003e80000100a00 */
[----:B------:R-:W-:Y:S04]  /*16ae0*/  LDGSTS.E [R243+0x2000], desc[UR18][R168.64], P5 ;  /* 0x02000000a8f37fae */ /* 0x000fe8000a921852 */
[----:B------:R-:W-:Y:S04]  /*16af0*/  LDGSTS.E [R243+0x2400], desc[UR18][R184.64], P5 ;  /* 0x02400000b8f37fae */ /* 0x000fe8000a921852 */
[----:B-1----:R-:W2:Y:S04]  /*16b00*/  LDL.64 R14, [R1+0x368] ;  /* 0x00036800010e7983 */ /* 0x002ea80000100a00 */
[----:B------:R1:W-:Y:S04]  /*16b10*/  STL.64 [R1+0x12a8], R168 ;  /* 0x0012a8a801007387 */ /* 0x0003e80000100a00 */
[----:B------:R-:W-:Y:S04]  /*16b20*/  LDGSTS.E [R243+0x2800], desc[UR18][R200.64], P5 ;  /* 0x02800000c8f37fae */ /* 0x000fe8000a921852 */
[----:B------:R-:W-:Y:S04]  /*16b30*/  LDGSTS.E [R243+0x2c00], desc[UR18][R216.64], P5 ;  /* 0x02c00000d8f37fae */ /* 0x000fe8000a921852 */
[----:B-1----:R-:W2:Y:S04]  /*16b40*/  LDL.64 R168, [R1+0x328] ;  /* 0x0003280001a87983 */ /* 0x002ea80000100a00 */
[----:B------:R1:W-:Y:S04]  /*16b50*/  STL.64 [R1+0x12b0], R184 ;  /* 0x0012b0b801007387 */ /* 0x0003e80000100a00 */
[----:B------:R-:W-:Y:S04]  /*16b60*/  LDGSTS.E [R243+0x3000], desc[UR18][R232.64], P5 ;  /* 0x03000000e8f37fae */ /* 0x000fe8000a921852 */
[----:B-1----:R-:W2:Y:S04]  /*16b70*/  LDL.64 R184, [R1+0x2e8] ;  /* 0x0002e80001b87983 */ /* 0x002ea80000100a00 */
[----:B------:R1:W-:Y:S04]  /*16b80*/  STL.64 [R1+0x12b8], R200 ;  /* 0x0012b8c801007387 */ /* 0x0003e80000100a00 */
[----:B-1----:R-:W2:Y:S04]  /*16b90*/  LDL.64 R200, [R1+0x2a8] ;  /* 0x0002a80001c87983 */ /* 0x002ea80000100a00 */
[----:B------:R1:W-:Y:S04]  /*16ba0*/  STL.64 [R1+0x12c0], R216 ;  /* 0x0012c0d801007387 */ /* 0x0003e80000100a00 */
[----:B-1----:R-:W2:Y:S04]  /*16bb0*/  LDL.64 R216, [R1+0x268] ;  /* 0x0002680001d87983 */ /* 0x002ea80000100a00 */
[----:B------:R1:W-:Y:S04]  /*16bc0*/  STL.64 [R1+0x12c8], R232 ;  /* 0x0012c8e801007387 */ /* 0x0003e80000100a00 */
[----:B-1----:R-:W2:Y:S04]  /*16bd0*/  LDL.LU.64 R232, [R1+0x100] ;  /* 0x0001000001e87983 */ /* 0x002ea80000300a00 */
[----:B----4-:R-:W-:Y:S04]  /*16be0*/  LDGSTS.E [R243+0x3400], desc[UR18][R234.64], P5 ;  /* 0x03400000eaf37fae */ /* 0x010fe8000a921852 */
[----:B------:R-:W4:Y:S04]  /*16bf0*/  LDL.LU.64 R234, [R1+0x1520] ;  /* 0x0015200001ea7983 */ /* 0x000f280000300a00 */
[----:B---3--:R-:W-:Y:S04]  /*16c00*/  LDGSTS.E [R243+0x3800], desc[UR18][R226.64], P5 ;  /* 0x03800000e2f37fae */ /* 0x008fe8000a921852 */
[----:B--2---:R-:W-:Y:S04]  /*16c10*/  LDGSTS.E [R243+0x3c00], desc[UR18][R240.64], P5 ;  /* 0x03c00000f0f37fae */ /* 0x004fe8000a921852 */
[----:B------:R-:W2:Y:S04]  /*16c20*/  LDL.LU.64 R226, [R1+0x1518] ;  /* 0x0015180001e27983 */ /* 0x000ea80000300a00 */
[----:B------:R-:W3:Y:S04]  /*16c30*/  LDL.LU.64 R240, [R1+0x1510] ;  /* 0x0015100001f07983 */ /* 0x000ee80000300a00 */
[----:B------:R-:W-:Y:S04]  /*16c40*/  LDGSTS.E [R243+0x4000], desc[UR18][R216.64], P5 ;  /* 0x04000000d8f37fae */ /* 0x000fe8000a921852 */
        /* <DEDUP_REMOVED lines=9> */
[----:B----4-:R-:W-:Y:S04]  /*16ce0*/  LDGSTS.E [R243+0x6800], desc[UR18][R234.64], P5 ;  /* 0x06800000eaf37fae */ /* 0x010fe8000a921852 */
[----:B------:R-:W-:Y:S04]  /*16cf0*/  LDGSTS.E [R243+0x6c00], desc[UR18][R218.64], P5 ;  /* 0x06c00000daf37fae */ /* 0x000fe8000a921852 */
[----:B------:R-:W-:Y:S04]  /*16d00*/  LDGSTS.E [R243+0x7000], desc[UR18][R202.64], P5 ;  /* 0x07000000caf37fae */ /* 0x000fe8000a921852 */
[----:B------:R-:W4:Y:S04]  /*16d10*/  LDL.LU.64 R234, [R1+0x1508] ;  /* 0x0015080001ea7983 */ /* 0x000f280000300a00 */
[----:B------:R-:W2:Y:S04]  /*16d20*/  LDL.LU.64 R218, [R1+0x1500] ;  /* 0x0015000001da7983 */ /* 0x000ea80000300a00 */
[----:B------:R-:W3:Y:S04]  /*16d30*/  LDL.LU.64 R202, [R1+0x14f8] ;  /* 0x0014f80001ca7983 */ /* 0x000ee80000300a00 */
[----:B------:R-:W-:Y:S04]  /*16d40*/  LDGSTS.E [R243+0x7400], desc[UR18][R186.64], P5 ;  /* 0x07400000baf37fae */ /* 0x000fe8000a921852 */
[----:B------:R-:W-:Y:S04]  /*16d50*/  LDGSTS.E [R243+0x7800], desc[UR18][R170.64], P5 ;  /* 0x07800000aaf37fae */ /* 0x000fe8000a921852 */
[----:B------:R-:W-:Y:S04]  /*16d60*/  LDGSTS.E [R243+0x7c00], desc[UR18][R12.64], P5 ;  /* 0x07c000000cf37fae */ /* 0x000fe8000a921852 */
[----:B------:R-:W4:Y:S04]  /*16d70*/  LDL.LU.64 R186, [R1+0x14f0] ;  /* 0x0014f00001ba7983 */ /* 0x000f280000300a00 */
[----:B------:R-:W2:Y:S04]  /*16d80*/  LDL.LU.64 R170, [R1+0x14e8] ;  /* 0x0014e80001aa7983 */ /* 0x000ea80000300a00 */
[----:B------:R-:W3:Y:S04]  /*16d90*/  LDL.LU.64 R12, [R1+0x14e0] ;  /* 0x0014e000010c7983 */ /* 0x000ee80000300a00 */
[----:B------:R-:W-:Y:S04]  /*16da0*/  LDGSTS.E [R244+0x80], desc[UR18][R8.64], P5 ;  /* 0x0008000008f47fae */ /* 0x000fe8000a921852 */
[----:B------:R-:W-:Y:S04]  /*16db0*/  LDGSTS.E [R244+0x480], desc[UR18][R6.64], P5 ;  /* 0x0048000006f47fae */ /* 0x000fe8000a921852 */
[----:B------:R1:W-:Y:S04]  /*16dc0*/  STL.64 [R1+0x1360], R242 ;  /* 0x001360f201007387 */ /* 0x0003e80000100a00 */
[----:B------:R-:W-:Y:S04]  /*16dd0*/  LDGSTS.E [R244+0x880], desc[UR18][R232.64], P5 ;  /* 0x00880000e8f47fae */ /* 0x000fe8000a921852 */
[----:B------:R-:W4:Y:S04]  /*16de0*/  LDL.LU.64 R216, [R1+0xf8] ;  /* 0x0000f80001d87983 */ /* 0x000f280000300a00 */
[----:B------:R-:W-:Y:S04]  /*16df0*/  LDGSTS.E [R244+0xc80], desc[UR18][R76.64], P5 ;  /* 0x00c800004cf47fae */ /* 0x000fe8000a921852 */
[----:B-1----:R-:W4:Y:S04]  /*16e00*/  LDL.64 R242, [R1+0x230] ;  /* 0x0002300001f27983 */ /* 0x002f280000100a00 */
[----:B------:R-:W4:Y:S04]  /*16e10*/  LDL.64 R200, [R1+0x270] ;  /* 0x0002700001c87983 */ /* 0x000f280000100a00 */
        /* <DEDUP_REMOVED lines=10> */
[----:B------:R-:W-:Y:S04]  /*16ec0*/  LDGSTS.E [R244+0x1080], desc[UR18][R60.64], P5 ;  /* 0x010800003cf47fae */ /* 0x000fe8000a921852 */
[----:B------:R1:W-:Y:S04]  /*16ed0*/  STL.64 [R1+0x12e8], R232 ;  /* 0x0012e8e801007387 */ /* 0x0003e80000100a00 */
[----:B------:R-:W-:Y:S04]  /*16ee0*/  LDGSTS.E [R244+0x1480], desc[UR18][R44.64], P5 ;  /* 0x014800002cf47fae */ /* 0x000fe8000a921852 */
[----:B------:R-:W-:Y:S04]  /*16ef0*/  LDGSTS.E [R244+0x1880], desc[UR18][R28.64], P5 ;  /* 0x018800001cf47fae */ /* 0x000fe8000a921852 */
[----:B-1----:R-:W4:Y:S04]  /*16f00*/  LDL.64 R232, [R1+0x1f0] ;  /* 0x0001f00001e87983 */ /* 0x002f280000100a00 */
[----:B---3--:R-:W-:Y:S04]  /*16f10*/  LDGSTS.E [R244+0x1c80], desc[UR18][R12.64], P5 ;  /* 0x01c800000cf47fae */ /* 0x008fe8000a921852 */
[----:B------:R1:W-:Y:S04]  /*16f20*/  STL.64 [R1+0x12d0], R12 ;  /* 0x0012d00c01007387 */ /* 0x0003e80000100a00 */
[----:B--2---:R-:W-:Y:S04]  /*16f30*/  LDGSTS.E [R244+0x2080], desc[UR18][R170.64], P5 ;  /* 0x02080000aaf47fae */ /* 0x004fe8000a921852 */
[----:B----4-:R-:W-:Y:S04]  /*16f40*/  LDGSTS.E [R244+0x2480], desc[UR18][R186.64], P5 ;  /* 0x02480000baf47fae */ /* 0x010fe8000a921852 */
[----:B-1----:R-:W2:Y:S04]  /*16f50*/  LDL.64 R12, [R1+0x1b0] ;  /* 0x0001b000010c7983 */ /* 0x002ea80000100a00 */
[----:B------:R-:W-:Y:S04]  /*16f60*/  LDGSTS.E [R244+0x2880], desc[UR18][R202.64], P5 ;  /* 0x02880000caf47fae */ /* 0x000fe8000a921852 */
[----:B------:R-:W-:Y:S04]  /*16f70*/  LDGSTS.E [R244+0x2c80], desc[UR18][R218.64], P5 ;  /* 0x02c80000daf47fae */ /* 0x000fe8000a921852 */
[----:B------:R-:W-:Y:S04]  /*16f80*/  LDGSTS.E [R244+0x3080], desc[UR18][R234.64], P5 ;  /* 0x03080000eaf47fae */ /* 0x000fe8000a921852 */
[----:B------:R-:W-:Y:S04]  /*16f90*/  STL.64 [R1+0x12d8], R170 ;  /* 0x0012d8aa01007387 */ /* 0x000fe80000100a00 */
[----:B------:R-:W-:Y:S04]  /*16fa0*/  STL.64 [R1+0x12e0], R186 ;  /* 0x0012e0ba01007387 */ /* 0x000fe80000100a00 */
[----:B------:R-:W-:Y:S04]  /*16fb0*/  STL.64 [R1+0x12f0], R202 ;  /* 0x0012f0ca01007387 */ /* 0x000fe80000100a00 */
[----:B------:R1:W-:Y:S04]  /*16fc0*/  STL.64 [R1+0x12f8], R218 ;  /* 0x0012f8da01007387 */ /* 0x0003e80000100a00 */
[----:B-1----:R-:W3:Y:S04]  /*16fd0*/  LDL.LU.64 R218, [R1+0x138] ;  /* 0x0001380001da7983 */ /* 0x002ee80000300a00 */
[----:B------:R-:W-:Y:S04]  /*16fe0*/  STL.64 [R1+0x1300], R234 ;  /* 0x001300ea01007387 */ /* 0x000fe80000100a00 */
[----:B--2---:R-:W-:Y:S04]  /*16ff0*/  LDGSTS.E [R244+0x3480], desc[UR18][R12.64], P5 ;  /* 0x034800000cf47fae */ /* 0x004fe8000a921852 */
        /* <DEDUP_REMOVED lines=15> */
[----:B------:R-:W2:Y:S04]  /*170f0*/  LDL.LU.64 R236, [R1+0x14d8] ;  /* 0x0014d80001ec7983 */ /* 0x000ea80000300a00 */
[----:B------:R-:W4:Y:S04]  /*17100*/  LDL.LU.64 R220, [R1+0x14d0] ;  /* 0x0014d00001dc7983 */ /* 0x000f280000300a00 */
[----:B------:R-:W2:Y:S04]  /*17110*/  LDL.LU.64 R204, [R1+0x14c8] ;  /* 0x0014c80001cc7983 */ /* 0x000ea80000300a00 */
[----:B------:R-:W-:Y:S04]  /*17120*/  LDGSTS.E [R244+0x7480], desc[UR18][R188.64], P5 ;  /* 0x07480000bcf47fae */ /* 0x000fe8000a921852 */
[----:B------:R-:W-:Y:S04]  /*17130*/  LDGSTS.E [R244+0x7880], desc[UR18][R172.64], P5 ;  /* 0x07880000acf47fae */ /* 0x000fe8000a921852 */
[----:B------:R-:W-:Y:S04]  /*17140*/  LDGSTS.E [R244+0x7c80], desc[UR18][R156.64], P5 ;  /* 0x07c800009cf47fae */ /* 0x000fe8000a921852 */
[----:B------:R-:W4:Y:S04]  /*17150*/  LDL.LU.64 R188, [R1+0x14c0] ;  /* 0x0014c00001bc7983 */ /* 0x000f280000300a00 */
[----:B------:R-:W2:Y:S04]  /*17160*/  LDL.LU.64 R172, [R1+0x14b8] ;  /* 0x0014b80001ac7983 */ /* 0x000ea80000300a00 */
[----:B------:R-:W4:Y:S04]  /*17170*/  LDL.LU.64 R156, [R1+0x14b0] ;  /* 0x0014b000019c7983 */ /* 0x000f280000300a00 */
[----:B------:R-:W2:Y:S04]  /*17180*/  LDL.LU.64 R202, [R1+0x130] ;  /* 0x0001300001ca7983 */ /* 0x000ea80000300a00 */
[----:B------:R-:W2:Y:S04]  /*17190*/  LDL.LU.64 R200, [R1+0xf0] ;  /* 0x0000f00001c87983 */ /* 0x000ea80000300a00 */
[----:B------:R-:W2:Y:S04]  /*171a0*/  LDL.64 R12, [R1+0x1b8] ;  /* 0x0001b800010c7983 */ /* 0x000ea80000100a00 */
        /* <DEDUP_REMOVED lines=10> */
[----:B------:R-:W-:Y:S04]  /*17250*/  LDGSTS.E [R245+0x100], desc[UR18][R6.64], P5 ;  /* 0x0010000006f57fae */ /* 0x000fe8000a921852 */
[----:B------:R-:W2:Y:S04]  /*17260*/  LDL.64 R8, [R1+0x478] ;  /* 0x0004780001087983 */ /* 0x000ea80000100a00 */
[----:B---3--:R-:W-:Y:S04]  /*17270*/  LDGSTS.E [R245+0x500], desc[UR18][R218.64], P5 ;  /* 0x00500000daf57fae */ /* 0x008fe8000a921852 */
[----:B------:R-:W3:Y:S04]  /*17280*/  LDL.64 R6, [R1+0x4b8] ;  /* 0x0004b80001067983 */ /* 0x000ee80000100a00 */
[----:B------:R-:W-:Y:S04]  /*17290*/  LDGSTS.E [R245+0x900], desc[UR18][R216.64], P5 ;  /* 0x00900000d8f57fae */ /* 0x000fe8000a921852 */
[----:B------:R-:W-:Y:S04]  /*172a0*/  LDGSTS.E [R245+0xd00], desc[UR18][R74.64], P5 ;  /* 0x00d000004af57fae */ /* 0x000fe8000a921852 */
[----:B------:R-:W-:Y:S04]  /*172b0*/  LDGSTS.E [R245+0x1100], desc[UR18][R58.64], P5 ;  /* 0x011000003af57fae */ /* 0x000fe8000a921852 */
[----:B------:R-:W-:Y:S04]  /*172c0*/  LDGSTS.E [R245+0x1500], desc[UR18][R42.64], P5 ;  /* 0x015000002af57fae */ /* 0x000fe8000a921852 */
[----:B------:R-:W-:Y:S04]  /*172d0*/  LDGSTS.E [R245+0x1900], desc[UR18][R26.64], P5 ;  /* 0x019000001af57fae */ /* 0x000fe8000a921852 */
[----:B------:R1:W-:Y:S04]  /*172e0*/  STL.64 [R1+0x1318], R218 ;  /* 0x001318da01007387 */ /* 0x0003e80000100a00 */
[----:B------:R-:W-:Y:S04]  /*172f0*/  STL.64 [R1+0x1308], R216 ;  /* 0x001308d801007387 */ /* 0x000fe80000100a00 */
[----:B----4-:R-:W-:Y:S04]  /*17300*/  LDGSTS.E [R245+0x1d00], desc[UR18][R156.64], P5 ;  /* 0x01d000009cf57fae */ /* 0x010fe8000a921852 */
        /* <DEDUP_REMOVED lines=11> */
[----:B------:R-:W-:Y:S04]  /*173c0*/  STL.64 [R1+0x1310], R156 ;  /* 0x0013109c01007387 */ /* 0x000fe80000100a00 */
        /* <DEDUP_REMOVED lines=11> */
[----:B------:R-:W2:Y:S04]  /*17480*/  LDL.64 R186, [R1+0x170] ;  /* 0x0001700001ba7983 */ /* 0x000ea80000100a00 */
[----:B---3--:R-:W-:Y:S04]  /*17490*/  LDGSTS.E [R245+0x6500], desc[UR18][R6.64], P5 ;  /* 0x0650000006f57fae */ /* 0x008fe8000a921852 */
[----:B------:R-:W-:Y:S04]  /*174a0*/  LDGSTS.E [R245+0x6900], desc[UR18][R238.64], P5 ;  /* 0x06900000eef57fae */ /* 0x000fe8000a921852 */
[----:B------:R-:W-:Y:S04]  /*174b0*/  LDGSTS.E [R245+0x6d00], desc[UR18][R222.64], P5 ;  /* 0x06d00000def57fae */ /* 0x000fe8000a921852 */
[----:B------:R-:W-:Y:S04]  /*174c0*/  LDGSTS.E [R245+0x7100], desc[UR18][R206.64], P5 ;  /* 0x07100000cef57fae */ /* 0x000fe8000a921852 */
[----:B------:R-:W3:Y:S04]  /*174d0*/  LDL.LU.64 R238, [R1+0x14a8] ;  /* 0x0014a80001ee7983 */ /* 0x000ee80000300a00 */
[----:B------:R-:W4:Y:S04]  /*174e0*/  LDL.LU.64 R222, [R1+0x14a0] ;  /* 0x0014a00001de7983 */ /* 0x000f280000300a00 */
[----:B------:R-:W3:Y:S04]  /*174f0*/  LDL.LU.64 R206, [R1+0x1498] ;  /* 0x0014980001ce7983 */ /* 0x000ee80000300a00 */
[----:B------:R-:W-:Y:S04]  /*17500*/  LDGSTS.E [R245+0x7500], desc[UR18][R190.64], P5 ;  /* 0x07500000bef57fae */ /* 0x000fe8000a921852 */
[----:B------:R-:W-:Y:S04]  /*17510*/  LDGSTS.E [R245+0x7900], desc[UR18][R174.64], P5 ;  /* 0x07900000aef57fae */ /* 0x000fe8000a921852 */
[----:B------:R-:W-:Y:S04]  /*17520*/  LDGSTS.E [R245+0x7d00], desc[UR18][R158.64], P5 ;  /* 0x07d000009ef57fae */ /* 0x000fe8000a921852 */
[----:B------:R-:W4:Y:S04]  /*17530*/  LDL.LU.64 R190, [R1+0x1490] ;  /* 0x0014900001be7983 */ /* 0x000f280000300a00 */
[----:B------:R-:W3:Y:S04]  /*17540*/  LDL.LU.64 R174, [R1+0x1488] ;  /* 0x0014880001ae7983 */ /* 0x000ee80000300a00 */
[----:B------:R-:W4:Y:S04]  /*17550*/  LDL.LU.64 R158, [R1+0x1480] ;  /* 0x00148000019e7983 */ /* 0x000f280000300a00 */
[----:B------:R-:W3:Y:S04]  /*17560*/  LDL.64 R170, [R1+0x1c0] ;  /* 0x0001c00001aa7983 */ /* 0x000ee80000100a00 */
        /* <DEDUP_REMOVED lines=11> */
[----:B-1----:R-:W3:Y:S04]  /*17620*/  LDL.LU.64 R218, [R1+0x168] ;  /* 0x0001680001da7983 */ /* 0x002ee80000300a00 */
[----:B------:R-:W3:Y:S04]  /*17630*/  LDL.LU.64 R232, [R1+0x128] ;  /* 0x0001280001e87983 */ /* 0x000ee80000300a00 */
[----:B------:R-:W3:Y:S04]  /*17640*/  LDL.LU.64 R184, [R1+0xe8] ;  /* 0x0000e80001b87983 */ /* 0x000ee80000300a00 */
[----:B------:R1:W-:Y:S04]  /*17650*/  STL.64 [R1+0x1230], R244 ;  /* 0x001230f401007387 */ /* 0x0003e80000100a00 */
[----:B------:R-:W-:Y:S04]  /*17660*/  STL.64 [R1+0x1388], R202 ;  /* 0x001388ca01007387 */ /* 0x000fe80000100a00 */
        /* <DEDUP_REMOVED lines=8> */
[----:B----4-:R-:W-:Y:S04]  /*176f0*/  LDGSTS.E [R246+0x1d80], desc[UR18][R158.64], P5 ;  /* 0x01d800009ef67fae */ /* 0x010fe8000a921852 */
[----:B---3--:R-:W-:Y:S04]  /*17700*/  LDGSTS.E [R246+0x2180], desc[UR18][R174.64], P5 ;  /* 0x02180000aef67fae */ /* 0x008fe8000a921852 */
        /* <DEDUP_REMOVED lines=21> */
[----:B------:R-:W-:Y:S04]  /*17860*/  LDGSTS.E [R246+0x6980], desc[UR18][R224.64], P5 ;  /* 0x06980000e0f67fae */ /* 0x000fe8000a921852 */
[----:B------:R-:W-:Y:S04]  /*17870*/  LDGSTS.E [R246+0x6d80], desc[UR18][R208.64], P5 ;  /* 0x06d80000d0f67fae */ /* 0x000fe8000a921852 */
[----:B------:R-:W2:Y:S04]  /*17880*/  LDL.LU.64 R240, [R1+0x1478] ;  /* 0x0014780001f07983 */ /* 0x000ea80000300a00 */
[----:B------:R-:W3:Y:S04]  /*17890*/  LDL.LU.64 R224, [R1+0x1470] ;  /* 0x0014700001e07983 */ /* 0x000ee80000300a00 */
[----:B------:R-:W4:Y:S04]  /*178a0*/  LDL.LU.64 R208, [R1+0x1468] ;  /* 0x0014680001d07983 */ /* 0x000f280000300a00 */
[----:B------:R-:W-:Y:S04]  /*178b0*/  LDGSTS.E [R246+0x7180], desc[UR18][R192.64], P5 ;  /* 0x07180000c0f67fae */ /* 0x000fe8000a921852 */
[----:B------:R-:W-:Y:S04]  /*178c0*/  LDGSTS.E [R246+0x7580], desc[UR18][R176.64], P5 ;  /* 0x07580000b0f67fae */ /* 0x000fe8000a921852 */
[----:B------:R-:W-:Y:S04]  /*178d0*/  LDGSTS.E [R246+0x7980], desc[UR18][R22.64], P5 ;  /* 0x0798000016f67fae */ /* 0x000fe8000a921852 */
[----:B------:R-:W2:Y:S04]  /*178e0*/  LDL.LU.64 R192, [R1+0x1460] ;  /* 0x0014600001c07983 */ /* 0x000ea80000300a00 */
[----:B------:R-:W3:Y:S04]  /*178f0*/  LDL.LU.64 R176, [R1+0x1458] ;  /* 0x0014580001b07983 */ /* 0x000ee80000300a00 */
        /* <DEDUP_REMOVED lines=12> */
[----:B------:R-:W2:Y:S04]  /*179c0*/  LDL.LU.64 R22, [R1+0x1450] ;  /* 0x0014500001167983 */ /* 0x000ea80000300a00 */
[----:B-1----:R-:W4:Y:S04]  /*179d0*/  LDL.LU.64 R244, [R1+0x5c8] ;  /* 0x0005c80001f47983 */ /* 0x002f280000300a00 */
[----:B------:R-:W-:Y:S04]  /*179e0*/  LDGSTS.E [R246+0x7d80], desc[UR18][R160.64], P5 ;  /* 0x07d80000a0f67fae */ /* 0x000fe8000a921852 */
[----:B------:R-:W-:Y:S04]  /*179f0*/  LDGSTS.E [R247+0x200], desc[UR18][R218.64], P5 ;  /* 0x00200000daf77fae */ /* 0x000fe8000a921852 */
[----:B------:R-:W-:Y:S04]  /*17a00*/  LDGSTS.E [R247+0x600], desc[UR18][R232.64], P5 ;  /* 0x00600000e8f77fae */ /* 0x000fe8000a921852 */
[----:B------:R-:W3:Y:S04]  /*17a10*/  LDL.LU.64 R160, [R1+0x1448] ;  /* 0x0014480001a07983 */ /* 0x000ee80000300a00 */
[----:B------:R-:W-:Y:S04]  /*17a20*/  LDGSTS.E [R247+0xa00], desc[UR18][R184.64], P5 ;  /* 0x00a00000b8f77fae */ /* 0x000fe8000a921852 */
[----:B------:R-:W-:Y:S04]  /*17a30*/  LDGSTS.E [R247+0xe00], desc[UR18][R70.64], P5 ;  /* 0x00e0000046f77fae */ /* 0x000fe8000a921852 */
[----:B------:R-:W-:Y:S04]  /*17a40*/  LDGSTS.E [R247+0x1200], desc[UR18][R54.64], P5 ;  /* 0x0120000036f77fae */ /* 0x000fe8000a921852 */
[----:B------:R-:W-:Y:S04]  /*17a50*/  LDGSTS.E [R247+0x1600], desc[UR18][R38.64], P5 ;  /* 0x0160000026f77fae */ /* 0x000fe8000a921852 */
[----:B------:R-:W4:Y:S04]  /*17a60*/  LDL.LU.64 R156, [R1+0x160] ;  /* 0x00016000019c7983 */ /* 0x000f280000300a00 */
[----:B------:R-:W4:Y:S04]  /*17a70*/  LDL.LU.64 R186, [R1+0x120] ;  /* 0x0001200001ba7983 */ /* 0x000f280000300a00 */
[----:B------:R-:W4:Y:S04]  /*17a80*/  LDL.LU.64 R168, [R1+0xe0] ;  /* 0x0000e00001a87983 */ /* 0x000f280000300a00 */
[----:B--2---:R-:W-:Y:S04]  /*17a90*/  LDGSTS.E [R247+0x1a00], desc[UR18][R22.64], P5 ;  /* 0x01a0000016f77fae */ /* 0x004fe8000a921852 */
[----:B---3--:R-:W-:Y:S04]  /*17aa0*/  LDGSTS.E [R247+0x1e00], desc[UR18][R160.64], P5 ;  /* 0x01e00000a0f77fae */ /* 0x008fe8000a921852 */
[----:B------:R-:W-:Y:S04]  /*17ab0*/  LDGSTS.E [R247+0x2200], desc[UR18][R176.64], P5 ;  /* 0x02200000b0f77fae */ /* 0x000fe8000a921852 */
[----:B------:R-:W-:Y:S04]  /*17ac0*/  LDGSTS.E [R247+0x2600], desc[UR18][R192.64], P5 ;  /* 0x02600000c0f77fae */ /* 0x000fe8000a921852 */
[----:B----4-:R-:W-:Y:S04]  /*17ad0*/  LDGSTS.E [R247+0x2a00], desc[UR18][R208.64], P5 ;  /* 0x02a00000d0f77fae */ /* 0x010fe8000a921852 */
        /* <DEDUP_REMOVED lines=24> */
[----:B------:R-:W-:Y:S04]  /*17c60*/  STL.64 [R1+0x1290], R244 ;  /* 0x001290f401007387 */ /* 0x000fe80000100a00 */
        /* <DEDUP_REMOVED lines=15> */
[----:B------:R-:W-:Y:S04]  /*17d60*/  LDGSTS.E [R248+0x280], desc[UR18][R156.64], P5 ;  /* 0x002800009cf87fae */ /* 0x000fe8000a921852 */
[----:B------:R-:W-:Y:S04]  /*17d70*/  LDGSTS.E [R248+0x680], desc[UR18][R186.64], P5 ;  /* 0x00680000baf87fae */ /* 0x000fe8000a921852 */
[----:B------:R-:W2:Y:S04]  /*17d80*/  LDL.LU.64 R20, [R1+0x1418] ;  /* 0x0014180001147983 */ /* 0x000ea80000300a00 */
[----:B------:R-:W4:Y:S04]  /*17d90*/  LDL.64 R6, [R1+0x4d0] ;  /* 0x0004d00001067983 */ /* 0x000f280000100a00 */
[----:B------:R-:W-:Y:S04]  /*17da0*/  LDGSTS.E [R248+0xa80], desc[UR18][R168.64], P5 ;  /* 0x00a80000a8f87fae */ /* 0x000fe8000a921852 */
[----:B------:R-:W-:Y:S04]  /*17db0*/  LDGSTS.E [R248+0xe80], desc[UR18][R68.64], P5 ;  /* 0x00e8000044f87fae */ /* 0x000fe8000a921852 */
[----:B------:R-:W-:Y:S04]  /*17dc0*/  LDGSTS.E [R248+0x1280], desc[UR18][R52.64], P5 ;  /* 0x0128000034f87fae */ /* 0x000fe8000a921852 */
[----:B------:R-:W-:Y:S04]  /*17dd0*/  LDGSTS.E [R248+0x1680], desc[UR18][R36.64], P5 ;  /* 0x0168000024f87fae */ /* 0x000fe8000a921852 */
[----:B------:R-:W4:Y:S04]  /*17de0*/  LDL.LU.64 R216, [R1+0x158] ;  /* 0x0001580001d87983 */ /* 0x000f280000300a00 */
[----:B------:R-:W4:Y:S04]  /*17df0*/  LDL.LU.64 R170, [R1+0x118] ;  /* 0x0001180001aa7983 */ /* 0x000f280000300a00 */
[----:B------:R-:W4:Y:S04]  /*17e00*/  LDL.LU.64 R14, [R1+0xd8] ;  /* 0x0000d800010e7983 */ /* 0x000f280000300a00 */
[----:B------:R1:W-:Y:S04]  /*17e10*/  STL.64 [R1+0x11c8], R246 ;  /* 0x0011c8f601007387 */ /* 0x0003e80000100a00 */
[----:B-1----:R-:W4:Y:S04]  /*17e20*/  LDL.LU.64 R246, [R1+0x458] ;  /* 0x0004580001f67983 */ /* 0x002f280000300a00 */
[----:B--2---:R-:W-:Y:S04]  /*17e30*/  LDGSTS.E [R248+0x1a80], desc[UR18][R20.64], P5 ;  /* 0x01a8000014f87fae */ /* 0x004fe8000a921852 */
[----:B---3--:R-:W-:Y:S04]  /*17e40*/  LDGSTS.E [R248+0x1e80], desc[UR18][R162.64], P5 ;  /* 0x01e80000a2f87fae */ /* 0x008fe8000a921852 */
        /* <DEDUP_REMOVED lines=35> */
[----:B------:R-:W-:Y:S04]  /*18080*/  LDGSTS.E [R248+0x7680], desc[UR18][R164.64], P5 ;  /* 0x07680000a4f87fae */ /* 0x000fe8000a921852 */
[----:B------:R-:W-:Y:S04]  /*18090*/  LDGSTS.E [R248+0x7a80], desc[UR18][R18.64], P5 ;  /* 0x07a8000012f87fae */ /* 0x000fe8000a921852 */
[----:B------:R-:W-:Y:S04]  /*180a0*/  LDGSTS.E [R248+0x7e80], desc[UR18][R180.64], P5 ;  /* 0x07e80000b4f87fae */ /* 0x000fe8000a921852 */
[----:B------:R-:W3:Y:S04]  /*180b0*/  LDL.LU.64 R164, [R1+0x13f8] ;  /* 0x0013f80001a47983 */ /* 0x000ee80000300a00 */
[----:B------:R-:W4:Y:S04]  /*180c0*/  LDL.64 R8, [R1+0x498] ;  /* 0x0004980001087983 */ /* 0x000f280000100a00 */
[----:B------:R-:W4:Y:S04]  /*180d0*/  LDL.64 R6, [R1+0x4d8] ;  /* 0x0004d80001067983 */ /* 0x000f280000100a00 */
[----:B------:R-:W2:Y:S04]  /*180e0*/  LDL.LU.64 R18, [R1+0x13f0] ;  /* 0x0013f00001127983 */ /* 0x000ea80000300a00 */
[----:B------:R-:W4:Y:S04]  /*180f0*/  LDL.LU.64 R180, [R1+0x13e8] ;  /* 0x0013e80001b47983 */ /* 0x000f280000300a00 */
[----:B------:R-:W-:Y:S04]  /*18100*/  LDGSTS.E [R249+0x300], desc[UR18][R216.64], P5 ;  /* 0x00300000d8f97fae */ /* 0x000fe8000a921852 */
[----:B------:R-:W-:Y:S04]  /*18110*/  LDGSTS.E [R249+0x700], desc[UR18][R170.64], P5 ;  /* 0x00700000aaf97fae */ /* 0x000fe8000a921852 */
[----:B------:R-:W-:Y:S04]  /*18120*/  LDGSTS.E [R249+0xb00], desc[UR18][R14.64], P5 ;  /* 0x00b000000ef97fae */ /* 0x000fe8000a921852 */
[----:B------:R-:W-:Y:S04]  /*18130*/  LDGSTS.E [R249+0xf00], desc[UR18][R66.64], P5 ;  /* 0x00f0000042f97fae */ /* 0x000fe8000a921852 */
[----:B------:R-:W-:Y:S04]  /*18140*/  LDGSTS.E [R249+0x1300], desc[UR18][R50.64], P5 ;  /* 0x0130000032f97fae */ /* 0x000fe8000a921852 */
[----:B------:R-:W-:Y:S04]  /*18150*/  LDGSTS.E [R249+0x1700], desc[UR18][R34.64], P5 ;  /* 0x0170000022f97fae */ /* 0x000fe8000a921852 */
[----:B------:R-:W4:Y:S04]  /*18160*/  LDL.LU.64 R234, [R1+0x150] ;  /* 0x0001500001ea7983 */ /* 0x000f280000300a00 */
[----:B------:R-:W4:Y:S04]  /*18170*/  LDL.LU.64 R12, [R1+0x110] ;  /* 0x00011000010c7983 */ /* 0x000f280000300a00 */
[----:B------:R1:W-:Y:S04]  /*18180*/  STL.64 [R1+0x1298], R246 ;  /* 0x001298f601007387 */ /* 0x0003e80000100a00 */
[----:B--2---:R-:W-:Y:S04]  /*18190*/  LDGSTS.E [R249+0x1b00], desc[UR18][R18.64], P5 ;  /* 0x01b0000012f97fae */ /* 0x004fe8000a921852 */
[----:B---3--:R-:W-:Y:S04]  /*181a0*/  LDGSTS.E [R249+0x1f00], desc[UR18][R164.64], P5 ;  /* 0x01f00000a4f97fae */ /* 0x008fe8000a921852 */
        /* <DEDUP_REMOVED lines=8> */
[----:B------:R2:W-:Y:S04]  /*18230*/  LDGSTS.E [R249+0x4300], desc[UR18][R172.64], P5 ;  /* 0x04300000acf97fae */ /* 0x0005e8000a921852 */
        /* <DEDUP_REMOVED lines=9> */
[----:B-1----:R-:W4:Y:S04]  /*182d0*/  LDL.LU.64 R246, [R1+0x420] ;  /* 0x0004200001f67983 */ /* 0x002f280000300a00 */
        /* <DEDUP_REMOVED lines=11> */
[----:B------:R-:W4:Y:S04]  /*18390*/  LDL.LU.64 R244, [R1+0x5a0] ;  /* 0x0005a00001f47983 */ /* 0x000f280000300a00 */
[----:B------:R-:W2:Y:S04]  /*183a0*/  LDL.LU.64 R16, [R1+0x13b8] ;  /* 0x0013b80001107983 */ /* 0x000ea80000300a00 */
        /* <DEDUP_REMOVED lines=19> */
[----:B------:R-:W-:Y:S04]  /*184e0*/  LDGSTS.E [R250+0xf80], desc[UR18][R64.64], P5 ;  /* 0x00f8000040fa7fae */ /* 0x000fe8000a921852 */
[----:B------:R-:W-:Y:S04]  /*184f0*/  LDGSTS.E [R250+0x1380], desc[UR18][R48.64], P5 ;  /* 0x0138000030fa7fae */ /* 0x000fe8000a921852 */
[----:B------:R-:W-:Y:S04]  /*18500*/  LDGSTS.E [R250+0x1780], desc[UR18][R32.64], P5 ;  /* 0x0178000020fa7fae */ /* 0x000fe8000a921852 */
[----:B------:R-:W4:Y:S04]  /*18510*/  LDL.64 R10, [R1+0x620] ;  /* 0x00062000010a7983 */ /* 0x000f280000100a00 */
[----:B------:R-:W4:Y:S04]  /*18520*/  LDL.LU.64 R172, [R1+0xd0] ;  /* 0x0000d00001ac7983 */ /* 0x000f280000300a00 */
[----:B------:R-:W4:Y:S04]  /*18530*/  LDL.LU.64 R152, [R1+0xc8] ;  /* 0x0000c80001987983 */ /* 0x000f280000300a00 */
[----:B------:R1:W-:Y:S04]  /*18540*/  STL.64 [R1+0x1180], R248 ;  /* 0x001180f801007387 */ /* 0x0003e80000100a00 */
[----:B-1----:R-:W4:Y:S04]  /*18550*/  LDL.64 R248, [R1+0x660] ;  /* 0x0006600001f87983 */ /* 0x002f280000100a00 */
        /* <DEDUP_REMOVED lines=9> */
[----:B------:R-:W2:Y:S04]  /*185f0*/  LDL.LU.64 R206, [R1+0x13b0] ;  /* 0x0013b00001ce7983 */ /* 0x000ea80000300a00 */
[----:B------:R-:W3:Y:S04]  /*18600*/  LDL.LU.64 R190, [R1+0x13a8] ;  /* 0x0013a80001be7983 */ /* 0x000ee80000300a00 */
[----:B------:R-:W-:Y:S04]  /*18610*/  LDGSTS.E [R250+0x3f80], desc[UR18][R8.64], P5 ;  /* 0x03f8000008fa7fae */ /* 0x000fe8000a921852 */
[----:B------:R-:W4:Y:S04]  /*18620*/  LDL.LU.64 R174, [R1+0x13a0] ;  /* 0x0013a00001ae7983 */ /* 0x000f280000300a00 */
[----:B------:R-:W-:Y:S04]  /*18630*/  LDGSTS.E [R250+0x4380], desc[UR18][R158.64], P5 ;  /* 0x043800009efa7fae */ /* 0x000fe8000a921852 */
[----:B------:R-:W2:Y:S04]  /*18640*/  LDL.LU.64 R8, [R1+0x50] ;  /* 0x0000500001087983 */ /* 0x000ea80000300a00 */
[----:B------:R-:W-:Y:S04]  /*18650*/  LDGSTS.E [R250+0x4780], desc[UR18][R200.64], P5 ;  /* 0x04780000c8fa7fae */ /* 0x000fe8000a921852 */
[----:B------:R-:W3:Y:S04]  /*18660*/  LDL.LU.64 R158, [R1+0x1398] ;  /* 0x00139800019e7983 */ /* 0x000ee80000300a00 */
[----:B------:R-:W-:Y:S04]  /*18670*/  LDGSTS.E [R250+0x4b80], desc[UR18][R202.64], P5 ;  /* 0x04b80000cafa7fae */ /* 0x000fe8000a921852 */
[----:B------:R-:W4:Y:S04]  /*18680*/  LDL.LU.64 R200, [R1+0x1390] ;  /* 0x0013900001c87983 */ /* 0x000f280000300a00 */
[----:B------:R-:W-:Y:S04]  /*18690*/  LDGSTS.E [R250+0x4f80], desc[UR18][R236.64], P5 ;  /* 0x04f80000ecfa7fae */ /* 0x000fe8000a921852 */
[----:B------:R-:W3:Y:S04]  /*186a0*/  LDL.LU.64 R202, [R1+0x1388] ;  /* 0x0013880001ca7983 */ /* 0x000ee80000300a00 */
[----:B------:R-:W-:Y:S04]  /*186b0*/  LDGSTS.E [R250+0x5380], desc[UR18][R220.64], P5 ;  /* 0x05380000dcfa7fae */ /* 0x000fe8000a921852 */
[----:B------:R-:W4:Y:S04]  /*186c0*/  LDL.LU.64 R236, [R1+0x1380] ;  /* 0x0013800001ec7983 */ /* 0x000f280000300a00 */
[----:B------:R-:W-:Y:S04]  /*186d0*/  LDGSTS.E [R250+0x5780], desc[UR18][R204.64], P5 ;  /* 0x05780000ccfa7fae */ /* 0x000fe8000a921852 */
[----:B------:R-:W4:Y:S04]  /*186e0*/  LDL.LU.64 R220, [R1+0x1378] ;  /* 0x0013780001dc7983 */ /* 0x000f280000300a00 */
[----:B------:R-:W-:Y:S04]  /*186f0*/  LDGSTS.E [R250+0x5b80], desc[UR18][R246.64], P5 ;  /* 0x05b80000f6fa7fae */ /* 0x000fe8000a921852 */
[----:B------:R-:W4:Y:S04]  /*18700*/  LDL.LU.64 R204, [R1+0x1370] ;  /* 0x0013700001cc7983 */ /* 0x000f280000300a00 */
[----:B------:R-:W-:Y:S04]  /*18710*/  LDGSTS.E [R250+0x5f80], desc[UR18][R6.64], P5 ;  /* 0x05f8000006fa7fae */ /* 0x000fe8000a921852 */
[----:B------:R-:W-:Y:S04]  /*18720*/  LDGSTS.E [R250+0x6380], desc[UR18][R188.64], P5 ;  /* 0x06380000bcfa7fae */ /* 0x000fe8000a921852 */
[----:B------:R-:W-:Y:S04]  /*18730*/  LDGSTS.E [R250+0x6780], desc[UR18][R242.64], P5 ;  /* 0x06780000f2fa7fae */ /* 0x000fe8000a921852 */
[----:B------:R-:W3:Y:S04]  /*18740*/  LDL.LU.64 R6, [R1+0x48] ;  /* 0x0000480001067983 */ /* 0x000ee80000300a00 */
[----:B------:R-:W4:Y:S04]  /*18750*/  LDL.LU.64 R188, [R1+0x1368] ;  /* 0x0013680001bc7983 */ /* 0x000f280000300a00 */
[----:B------:R-:W4:Y:S04]  /*18760*/  LDL.LU.64 R242, [R1+0x1360] ;  /* 0x0013600001f27983 */ /* 0x000f280000300a00 */
[----:B------:R-:W-:Y:S04]  /*18770*/  LDGSTS.E [R250+0x6b80], desc[UR18][R2.64], P5 ;  /* 0x06b8000002fa7fae */ /* 0x000fe8000a921852 */
[----:B------:R-:W-:Y:S04]  /*18780*/  LDGSTS.E [R250+0x6f80], desc[UR18][R154.64], P5 ;  /* 0x06f800009afa7fae */ /* 0x000fe8000a921852 */
[----:B------:R-:W-:Y:S04]  /*18790*/  LDGSTS.E [R250+0x7380], desc[UR18][R244.64], P5 ;  /* 0x07380000f4fa7fae */ /* 0x000fe8000a921852 */
[----:B------:R-:W4:Y:S04]  /*187a0*/  LDL.LU.64 R2, [R1+0x1358] ;  /* 0x0013580001027983 */ /* 0x000f280000300a00 */
[----:B------:R-:W-:Y:S04]  /*187b0*/  LDGSTS.E [R250+0x7780], desc[UR18][R4.64], P5 ;  /* 0x0778000004fa7fae */ /* 0x000fe8000a921852 */
[----:B------:R-:W-:Y:S04]  /*187c0*/  LDGSTS.E [R250+0x7b80], desc[UR18][R10.64], P5 ;  /* 0x07b800000afa7fae */ /* 0x000fe8000a921852 */
[----:B------:R1:W-:Y:S04]  /*187d0*/  LDGSTS.E [R250+0x7f80], desc[UR18][R248.64], P5 ;  /* 0x07f80000f8fa7fae */ /* 0x0003e8000a921852 */
[----:B------:R-:W4:Y:S04]  /*187e0*/  LDL.LU.64 R4, [R1+0x1350] ;  /* 0x0013500001047983 */ /* 0x000f280000300a00 */
[----:B------:R-:W0:Y:S01]  /*187f0*/  LDGDEPBAR ;  /* 0x00000000000079af */ /* 0x000e220000000000 */
[----:B------:R-:W-:Y:S01]  /*18800*/  IMAD.U32 R251, RZ, RZ, UR15 ;  /* 0x0000000ffffb7e24 */ /* 0x000fe2000f8e00ff */
[----:B------:R-:W-:-:S02]  /*18810*/  SEL R252, R252, RZ, P1 ;  /* 0x000000fffcfc7207 */ /* 0x000fc40000800000 */
[----:B------:R-:W4:Y:S01]  /*18820*/  LDL.LU.64 R10, [R1+0x1348] ;  /* 0x00134800010a7983 */ /* 0x000f220000300a00 */
[C---:B------:R-:W-:Y:S01]  /*18830*/  IMAD.WIDE R172, R251.reuse, 0x4, R172 ;  /* 0x00000004fbac7825 */ /* 0x040fe200078e02ac */
[----:B------:R-:W-:Y:S03]  /*18840*/  BAR.SYNC.DEFER_BLOCKING 0x0 ;  /* 0x0000000000007b1d */ /* 0x000fe60000010000 */
[----:B------:R-:W-:-:S03]  /*18850*/  IMAD.WIDE R152, R251, 0x4, R152 ;  /* 0x00000004fb987825 */ /* 0x000fc600078e0298 */
[----:B------:R-:W-:Y:S04]  /*18860*/  STL.64 [R1+0xae0], R172 ;  /* 0x000ae0ac01007387 */ /* 0x000fe80000100a00 */
[----:B------:R-:W-:Y:S01]  /*18870*/  STL.64 [R1+0xad8], R152 ;  /* 0x000ad89801007387 */ /* 0x000fe20000100a00 */
[----:B-1----:R-:W-:-:S04]  /*18880*/  IMAD.WIDE R248, R251, 0x4, R142 ;  /* 0x00000004fbf87825 */ /* 0x002fc800078e028e */
[----:B--2---:R-:W-:-:S05]  /*18890*/  IMAD.WIDE R8, R251, 0x4, R8 ;  /* 0x00000004fb087825 */ /* 0x004fca00078e0208 */
[----:B------:R1:W-:Y:S01]  /*188a0*/  STL.64 [R1+0xac8], R8 ;  /* 0x000ac80801007387 */ /* 0x0003e20000100a00 */
[----:B---3--:R-:W-:Y:S01]  /*188b0*/  IMAD.WIDE R6, R251, 0x4, R6 ;  /* 0x00000004fb067825 */ /* 0x008fe200078e0206 */
[----:B----4-:R-:W-:-:S04]  /*188c0*/  LOP3.LUT R155, R3, 0x42, RZ, 0xfc, !PT ;  /* 0x00000042039b7812 */ /* 0x010fc800078efcff */
[----:B------:R-:W-:Y:S02]  /*188d0*/  ISETP.GE.AND P5, PT, R155, UR4, PT ;  /* 0x000000049b007c0c */ /* 0x000fe4000bfa6270 */
[----:B------:R-:W-:Y:S02]  /*188e0*/  SEL R155, RZ, 0x4, P0 ;  /* 0x00000004ff9b7807 */ /* 0x000fe40000000000 */
[----:B------:R-:W-:Y:S02]  /*188f0*/  ISETP.NE.U32.AND P0, PT, R252, RZ, PT ;  /* 0x000000fffc00720c */ /* 0x000fe40003f05070 */
[----:B------:R-:W-:Y:S02]  /*18900*/  SEL R252, R155, RZ, P1 ;  /* 0x000000ff9bfc7207 */ /* 0x000fe40000800000 */
[----:B------:R-:W-:Y:S02]  /*18910*/  SEL R154, RZ, 0x4, P5 ;  /* 0x00000004ff9a7807 */ /* 0x000fe40002800000 */
[----:B------:R-:W-:Y:S01]  /*18920*/  LOP3.LUT R155, R3, 0x60, RZ, 0xfc, !PT ;  /* 0x00000060039b7812 */ /* 0x000fe200078efcff */
[----:B------:R-:W-:Y:S01]  /*18930*/  @!PT LDS RZ, [RZ] ;  /* 0x00000000fffff984 */ /* 0x000fe20000000800 */
[----:B------:R-:W-:Y:S01]  /*18940*/  @!PT LDS RZ, [RZ] ;  /* 0x00000000fffff984 */ /* 0x000fe20000000800 */
[----:B------:R-:W-:Y:S01]  /*18950*/  @!PT LDS RZ, [RZ] ;  /* 0x00000000fffff984 */ /* 0x000fe20000000800 */
[----:B------:R-:W-:Y:S01]  /*18960*/  LDGSTS.E [R5+-0x18000], desc[UR18][R172.64], P3 ;  /* 0xe8000000ac057fae */ /* 0x000fe20009921852 */
[----:B------:R-:W-:-:S02]  /*18970*/  ISETP.NE.U32.AND P3, PT, R252, RZ, PT ;  /* 0x000000fffc00720c */ /* 0x000fc40003f65070 */
[----:B------:R-:W-:Y:S01]  /*18980*/  ISETP.GE.AND P5, PT, R155, UR4, PT ;  /* 0x000000049b007c0c */ /* 0x000fe2000bfa6270 */
[----:B------:R-:W-:Y:S01]  /*18990*/  LDGSTS.E [R5+-0x17ff8], desc[UR18][R152.64], P6 ;  /* 0xe800800098057fae */ /* 0x000fe2000b121852 */
[----:B------:R-:W-:Y:S02]  /*189a0*/  SEL R252, R154, RZ, P1 ;  /* 0x000000ff9afc7207 */ /* 0x000fe40000800000 */
[----:B------:R-:W-:Y:S01]  /*189b0*/  LOP3.LUT R155, R3, 0x62, RZ, 0xfc, !PT ;  /* 0x00000062039b7812 */ /* 0x000fe200078efcff */
[----:B------:R1:W-:Y:S01]  /*189c0*/  LDGSTS.E [R5+-0x16000], desc[UR18][R8.64], P2 ;  /* 0xea00000008057fae */ /* 0x0003e20009121852 */
[----:B------:R-:W-:Y:S02]  /*189d0*/  ISETP.NE.U32.AND P2, PT, R252, RZ, PT ;  /* 0x000000fffc00720c */ /* 0x000fe40003f45070 */
[----:B------:R-:W-:Y:S01]  /*189e0*/  ISETP.GE.AND P6, PT, R155, UR4, PT ;  /* 0x000000049b007c0c */ /* 0x000fe2000bfc6270 */
[----:B------:R2:W-:Y:S01]  /*189f0*/  STL.64 [R1+0xac0], R6 ;  /* 0x000ac00601007387 */ /* 0x0005e20000100a00 */
[----:B------:R-:W-:-:S02]  /*18a00*/  SEL R252, RZ, 0x4, P5 ;  /* 0x00000004fffc7807 */ /* 0x000fc40002800000 */
[C---:B-1----:R-:W-:Y:S01]  /*18a10*/  LOP3.LUT R8, R3.reuse, 0x4, RZ, 0xfc, !PT ;  /* 0x0000000403087812 */ /* 0x042fe200078efcff */
[----:B------:R2:W-:Y:S01]  /*18a20*/  LDGSTS.E [R5+-0x15ff8], desc[UR18][R6.64], P0 ;  /* 0xea00800006057fae */ /* 0x0005e20008121852 */
[----:B------:R-:W-:Y:S02]  /*18a30*/  LOP3.LUT R9, R3, 0x6, RZ, 0xfc, !PT ;  /* 0x0000000603097812 */ /* 0x000fe400078efcff */
[----:B------:R-:W-:Y:S02]  /*18a40*/  ISETP.GE.AND P5, PT, R8, UR4, PT ;  /* 0x0000000408007c0c */ /* 0x000fe4000bfa6270 */
[----:B------:R-:W-:Y:S02]  /*18a50*/  SEL R152, RZ, 0x4, P6 ;  /* 0x00000004ff987807 */ /* 0x000fe40003000000 */
[----:B------:R-:W-:Y:S02]  /*18a60*/  SEL R252, R252, RZ, P1 ;  /* 0x000000fffcfc7207 */ /* 0x000fe40000800000 */
[----:B------:R-:W-:Y:S01]  /*18a70*/  ISETP.GE.AND P6, PT, R9, UR4, PT ;  /* 0x0000000409007c0c */ /* 0x000fe2000bfc6270 */
[----:B------:R-:W-:Y:S01]  /*18a80*/  IMAD.WIDE R8, R251, 0x4, R144 ;  /* 0x00000004fb087825 */ /* 0x000fe200078e0290 */
[----:B------:R-:W-:-:S02]  /*18a90*/  SEL R144, RZ, 0x4, P5 ;  /* 0x00000004ff907807 */ /* 0x000fc40002800000 */
[----:B------:R-:W-:Y:S02]  /*18aa0*/  ISETP.NE.U32.AND P5, PT, R252, RZ, PT ;  /* 0x000000fffc00720c */ /* 0x000fe40003fa5070 */
[----:B------:R-:W-:Y:S01]  /*18ab0*/  SEL R145, R152, RZ, P1 ;  /* 0x000000ff98917207 */ /* 0x000fe20000800000 */
[----:B------:R-:W-:Y:S01]  /*18ac0*/  LDGSTS.E [R5+-0x14000], desc[UR18][R8.64], P3 ;  /* 0xec00000008057fae */ /* 0x000fe20009921852 */
[----:B--2---:R-:W-:Y:S02]  /*18ad0*/  LOP3.LUT R7, R3, 0x24, RZ, 0xfc, !PT ;  /* 0x0000002403077812 */ /* 0x004fe400078efcff */
[----:B------:R-:W-:Y:S01]  /*18ae0*/  ISETP.NE.U32.AND P0, PT, R145, RZ, PT ;  /* 0x000000ff9100720c */ /* 0x000fe20003f05070 */
[----:B------:R-:W2:Y:S01]  /*18af0*/  LDL.LU.64 R152, [R1+0xc0] ;  /* 0x0000c00001987983 */ /* 0x000ea20000300a00 */
[----:B------:R-:W-:Y:S02]  /*18b00*/  SEL R145, RZ, 0x4, P6 ;  /* 0x00000004ff917807 */ /* 0x000fe40003000000 */
[----:B------:R-:W-:Y:S01]  /*18b10*/  ISETP.GE.AND P6, PT, R7, UR4, PT ;  /* 0x0000000407007c0c */ /* 0x000fe2000bfc6270 */
[----:B------:R1:W-:Y:S01]  /*18b20*/  STL.64 [R1+0xab8], R8 ;  /* 0x000ab80801007387 */ /* 0x0003e20000100a00 */
[----:B------:R-:W-:-:S03]  /*18b30*/  IMAD.WIDE R6, R251, 0x4, R112 ;  /* 0x00000004fb067825 */ /* 0x000fc600078e0270 */
[----:B------:R-:W3:Y:S04]  /*18b40*/  LDL.LU.64 R172, [R1+0xb8] ;  /* 0x0000b80001ac7983 */ /* 0x000ee80000300a00 */
[----:B------:R-:W4:Y:S04]  /*18b50*/  LDL.LU.64 R154, [R1+0x40] ;  /* 0x00004000019a7983 */ /* 0x000f280000300a00 */
[----:B-1----:R-:W4:Y:S04]  /*18b60*/  LDL.LU.64 R8, [R1+0x38] ;  /* 0x0000380001087983 */ /* 0x002f280000300a00 */
[----:B------:R-:W-:Y:S04]  /*18b70*/  STL.64 [R1+0xab0], R248 ;  /* 0x000ab0f801007387 */ /* 0x000fe80000100a00 */
[----:B------:R1:W-:Y:S04]  /*18b80*/  LDGSTS.E [R5+-0x13ff8], desc[UR18][R248.64], P2 ;  /* 0xec008000f8057fae */ /* 0x0003e80009121852 */
[----:B------:R1:W-:Y:S04]  /*18b90*/  STL.64 [R1+0xaa8], R6 ;  /* 0x000aa80601007387 */ /* 0x0003e80000100a00 */
[----:B------:R-:W-:Y:S04]  /*18ba0*/  LDGSTS.E [R5+-0x12000], desc[UR18][R6.64], P5 ;  /* 0xee00000006057fae */ /* 0x000fe8000a921852 */
[----:B-1----:R-:W4:Y:S01]  /*18bb0*/  LDL.LU.64 R6, [R1+0x1340] ;  /* 0x0013400001067983 */ /* 0x002f220000300a00 */
[----:B------:R-:W-:-:S02]  /*18bc0*/  SEL R144, R144, RZ, P1 ;  /* 0x000000ff90907207 */ /* 0x000fc40000800000 */
[----:B------:R-:W-:Y:S02]  /*18bd0*/  LOP3.LUT R252, R3, 0x26, RZ, 0xfc, !PT ;  /* 0x0000002603fc7812 */ /* 0x000fe400078efcff */
[----:B------:R-:W-:Y:S01]  /*18be0*/  SEL R142, R145, RZ, P1 ;  /* 0x000000ff918e7207 */ /* 0x000fe20000800000 */
[----:B------:R-:W-:Y:S01]  /*18bf0*/  IMAD.WIDE R248, R251, 0x4, R110 ;  /* 0x00000004fbf87825 */ /* 0x000fe200078e026e */
[----:B------:R-:W-:Y:S02]  /*18c00*/  SEL R112, RZ, 0x4, P6 ;  /* 0x00000004ff707807 */ /* 0x000fe40003000000 */
[----:B------:R-:W-:Y:S02]  /*18c10*/  ISETP.NE.U32.AND P3, PT, R144, RZ, PT ;  /* 0x000000ff9000720c */ /* 0x000fe40003f65070 */
[----:B------:R-:W-:Y:S01]  /*18c20*/  ISETP.GE.AND P6, PT, R252, UR4, PT ;  /* 0x00000004fc007c0c */ /* 0x000fe2000bfc6270 */
[----:B------:R1:W-:Y:S01]  /*18c30*/  LDGSTS.E [R5+-0x11ff8], desc[UR18][R248.64], P0 ;  /* 0xee008000f8057fae */ /* 0x0003e20008121852 */
[----:B------:R-:W-:-:S02]  /*18c40*/  ISETP.NE.U32.AND P2, PT, R142, RZ, PT ;  /* 0x000000ff8e00720c */ /* 0x000fc40003f45070 */
[----:B------:R-:W-:Y:S01]  /*18c50*/  LOP3.LUT R252, R3, 0x44, RZ, 0xfc, !PT ;  /* 0x0000004403fc7812 */ /* 0x000fe200078efcff */
[----:B------:R1:W-:Y:S01]  /*18c60*/  STL.64 [R1+0xaa0], R248 ;  /* 0x000aa0f801007387 */ /* 0x0003e20000100a00 */
[----:B------:R-:W-:Y:S02]  /*18c70*/  SEL R110, R112, RZ, P1 ;  /* 0x000000ff706e7207 */ /* 0x000fe40000800000 */
[----:B------:R-:W-:Y:S01]  /*18c80*/  ISETP.GE.AND P5, PT, R252, UR4, PT ;  /* 0x00000004fc007c0c */ /* 0x000fe2000bfa6270 */
[----:B------:R3:W-:Y:S01]  /*18c90*/  STL.64 [R1+0x10e0], R4 ;  /* 0x0010e00401007387 */ /* 0x0007e20000100a00 */
[----:B------:R-:W-:Y:S02]  /*18ca0*/  SEL R112, RZ, 0x4, P6 ;  /* 0x00000004ff707807 */ /* 0x000fe40003000000 */
[----:B------:R-:W-:Y:S02]  /*18cb0*/  ISETP.NE.U32.AND P0, PT, R110, RZ, PT ;  /* 0x000000ff6e00720c */ /* 0x000fe40003f05070 */
[----:B------:R-:W-:-:S02]  /*18cc0*/  SEL R111, RZ, 0x4, P5 ;  /* 0x00000004ff6f7807 */ /* 0x000fc40002800000 */
[C---:B-1----:R-:W-:Y:S02]  /*18cd0*/  LOP3.LUT R248, R3.reuse, 0x46, RZ, 0xfc, !PT ;  /* 0x0000004603f87812 */ /* 0x042fe400078efcff */
[----:B------:R-:W-:Y:S02]  /*18ce0*/  LOP3.LUT R249, R3, 0x64, RZ, 0xfc, !PT ;  /* 0x0000006403f97812 */ /* 0x000fe400078efcff */
[----:B------:R-:W-:Y:S02]  /*18cf0*/  ISETP.GE.AND P6, PT, R248, UR4, PT ;  /* 0x00000004f8007c0c */ /* 0x000fe4000bfc6270 */
[----:B------:R-:W-:Y:S02]  /*18d00*/  SEL R112, R112, RZ, P1 ;  /* 0x000000ff70707207 */ /* 0x000fe40000800000 */
[----:B------:R-:W-:Y:S02]  /*18d10*/  SEL R111, R111, RZ, P1 ;  /* 0x000000ff6f6f7207 */ /* 0x000fe40000800000 */
[----:B------:R-:W-:-:S02]  /*18d20*/  ISETP.GE.AND P5, PT, R249, UR4, PT ;  /* 0x00000004f9007c0c */ /* 0x000fc4000bfa6270 */
[----:B------:R-:W-:Y:S02]  /*18d30*/  SEL R110, RZ, 0x4, P6 ;  /* 0x00000004ff6e7807 */ /* 0x000fe40003000000 */
[----:B------:R-:W-:Y:S02]  /*18d40*/  ISETP.NE.U32.AND P6, PT, R112, RZ, PT ;  /* 0x000000ff7000720c */ /* 0x000fe40003fc5070 */
[----:B------:R-:W-:Y:S01]  /*18d50*/  SEL R110, R110, RZ, P1 ;  /* 0x000000ff6e6e7207 */ /* 0x000fe20000800000 */
[----:B--2---:R-:W-:-:S04]  /*18d60*/  IMAD.WIDE R152, R251, 0x4, R152 ;  /* 0x00000004fb987825 */ /* 0x004fc800078e0298 */
[----:B---3--:R-:W-:Y:S01]  /*18d70*/  IMAD.WIDE R4, R251, 0x4, R172 ;  /* 0x00000004fb047825 */ /* 0x008fe200078e02ac */
[----:B------:R1:W-:Y:S04]  /*18d80*/  STL.64 [R1+0xad0], R152 ;  /* 0x000ad09801007387 */ /* 0x0003e80000100a00 */
[----:B------:R2:W-:Y:S04]  /*18d90*/  STL.64 [R1+0xa98], R4 ;  /* 0x000a980401007387 */ /* 0x0005e80000100a00 */
[----:B----4-:R1:W-:Y:S01]  /*18da0*/  LDGSTS.E [R6+-0x18000], desc[UR18][R152.64], P3 ;  /* 0xe800000098067fae */ /* 0x0103e20009921852 */
[----:B------:R-:W-:-:S03]  /*18db0*/  ISETP.NE.U32.AND P3, PT, R111, RZ, PT ;  /* 0x000000ff6f00720c */ /* 0x000fc60003f65070 */
[----:B------:R2:W-:Y:S01]  /*18dc0*/  LDGSTS.E [R6+-0x17ff8], desc[UR18][R4.64], P2 ;  /* 0xe800800004067fae */ /* 0x0005e20009121852 */
[----:B------:R-:W-:Y:S02]  /*18dd0*/  SEL R111, RZ, 0x4, P5 ;  /* 0x00000004ff6f7807 */ /* 0x000fe40002800000 */
[----:B-1----:R-:W-:Y:S01]  /*18de0*/  LOP3.LUT R153, R3, 0x66, RZ, 0xfc, !PT ;  /* 0x0000006603997812 */ /* 0x002fe200078efcff */
[----:B--2---:R-:W-:-:S03]  /*18df0*/  IMAD.WIDE R4, R251, 0x4, R154 ;  /* 0x00000004fb047825 */ /* 0x004fc600078e029a */
[----:B------:R-:W-:Y:S01]  /*18e00*/  ISETP.GE.AND P5, PT, R153, UR4, PT ;  /* 0x0000000499007c0c */ /* 0x000fe2000bfa6270 */
[----:B------:R-:W-:Y:S01]  /*18e10*/  IMAD.WIDE R154, R251, 0x4, R8 ;  /* 0x00000004fb9a7825 */ /* 0x000fe200078e0208 */
[----:B------:R1:W-:Y:S01]  /*18e20*/  STL.64 [R1+0xa88], R4 ;  /* 0x000a880401007387 */ /* 0x0003e20000100a00 */
[----:B------:R-:W-:Y:S02]  /*18e30*/  LOP3.LUT R9, R3, 0x8, RZ, 0xfc, !PT ;  /* 0x0000000803097812 */ /* 0x000fe400078efcff */
[----:B------:R-:W-:Y:S01]  /*18e40*/  ISETP.NE.U32.AND P2, PT, R110, RZ, PT ;  /* 0x000000ff6e00720c */ /* 0x000fe20003f45070 */
[----:B------:R-:W2:Y:S01]  /*18e50*/  LDL.LU.64 R152, [R1+0xb0] ;  /* 0x0000b00001987983 */ /* 0x000ea20000300a00 */
[----:B------:R-:W-:-:S03]  /*18e60*/  SEL R110, RZ, 0x4, P5 ;  /* 0x00000004ff6e7807 */ /* 0x000fc60002800000 */
[----:B------:R1:W-:Y:S01]  /*18e70*/  LDGSTS.E [R6+-0x16000], desc[UR18][R4.64], P0 ;  /* 0xea00000004067fae */ /* 0x0003e20008121852 */
[----:B------:R-:W-:Y:S02]  /*18e80*/  ISETP.GE.AND P5, PT, R9, UR4, PT ;  /* 0x0000000409007c0c */ /* 0x000fe4000bfa6270 */
[----:B------:R-:W-:Y:S01]  /*18e90*/  LOP3.LUT R9, R3, 0xa, RZ, 0xfc, !PT ;  /* 0x0000000a03097812 */ /* 0x000fe200078efcff */
[----:B------:R3:W-:Y:S01]  /*18ea0*/  STL.64 [R1+0xa80], R154 ;  /* 0x000a809a01007387 */ /* 0x0007e20000100a00 */
[----:B------:R-:W-:Y:S02]  /*18eb0*/  SEL R111, R111, RZ, P1 ;  /* 0x000000ff6f6f7207 */ /* 0x000fe40000800000 */
[----:B------:R-:W-:Y:S01]  /*18ec0*/  SEL R110, R110, RZ, P1 ;  /* 0x000000ff6e6e7207 */ /* 0x000fe20000800000 */
[----:B------:R-:W-:Y:S01]  /*18ed0*/  LDGSTS.E [R6+-0x15ff8], desc[UR18][R154.64], P6 ;  /* 0xea0080009a067fae */ /* 0x000fe2000b121852 */
[----:B-1----:R-:W-:Y:S01]  /*18ee0*/  IMAD.WIDE R4, R251, 0x4, R140 ;  /* 0x00000004fb047825 */ /* 0x002fe200078e028c */
[----:B------:R-:W-:-:S02]  /*18ef0*/  ISETP.GE.AND P6, PT, R9, UR4, PT ;  /* 0x0000000409007c0c */ /* 0x000fc4000bfc6270 */
[C---:B------:R-:W-:Y:S02]  /*18f00*/  LOP3.LUT R8, R3.reuse, 0x28, RZ, 0xfc, !PT ;  /* 0x0000002803087812 */ /* 0x040fe400078efcff */
[----:B------:R1:W-:Y:S01]  /*18f10*/  STL.64 [R1+0xa78], R4 ;  /* 0x000a780401007387 */ /* 0x0003e20000100a00 */
[----:B------:R-:W-:-:S03]  /*18f20*/  LOP3.LUT R9, R3, 0x2a, RZ, 0xfc, !PT ;  /* 0x0000002a03097812 */ /* 0x000fc600078efcff */
[----:B------:R-:W4:Y:S01]  /*18f30*/  LDL.LU.64 R248, [R1+0xa8] ;  /* 0x0000a80001f87983 */ /* 0x000f220000300a00 */
[----:B------:R-:W-:-:S03]  /*18f40*/  ISETP.NE.U32.AND P0, PT, R111, RZ, PT ;  /* 0x000000ff6f00720c */ /* 0x000fc60003f05070 */
[----:B------:R1:W-:Y:S01]  /*18f50*/  LDGSTS.E [R6+-0x14000], desc[UR18][R4.64], P3 ;  /* 0xec00000004067fae */ /* 0x0003e20009921852 */
[----:B------:R-:W-:Y:S02]  /*18f60*/  ISETP.NE.U32.AND P3, PT, R110, RZ, PT ;  /* 0x000000ff6e00720c */ /* 0x000fe40003f65070 */
[----:B------:R-:W-:Y:S02]  /*18f70*/  SEL R110, RZ, 0x4, P5 ;  /* 0x00000004ff6e7807 */ /* 0x000fe40002800000 */
[----:B------:R-:W-:Y:S02]  /*18f80*/  SEL R111, RZ, 0x4, P6 ;  /* 0x00000004ff6f7807 */ /* 0x000fe40003000000 */
[----:B------:R-:W-:Y:S02]  /*18f90*/  ISETP.GE.AND P5, PT, R8, UR4, PT ;  /* 0x0000000408007c0c */ /* 0x000fe4000bfa6270 */
[----:B------:R-:W-:Y:S02]  /*18fa0*/  ISETP.GE.AND P6, PT, R9, UR4, PT ;  /* 0x0000000409007c0c */ /* 0x000fe4000bfc6270 */
[----:B------:R-:W4:Y:S04]  /*18fb0*/  LDL.LU.64 R8, [R1+0x30] ;  /* 0x0000300001087983 */ /* 0x000f280000300a00 */
[----:B---3--:R-:W3:Y:S01]  /*18fc0*/  LDL.LU.64 R154, [R1+0x28] ;  /* 0x00002800019a7983 */ /* 0x008ee20000300a00 */
[----:B------:R-:W-:Y:S01]  /*18fd0*/  IMAD.WIDE R172, R251, 0x4, R138 ;  /* 0x00000004fbac7825 */ /* 0x000fe200078e028a */
[----:B------:R-:W-:-:S03]  /*18fe0*/  SEL R110, R110, RZ, P1 ;  /* 0x000000ff6e6e7207 */ /* 0x000fc60000800000 */
[----:B-1----:R-:W-:Y:S01]  /*18ff0*/  IMAD.WIDE R4, R251, 0x4, R108 ;  /* 0x00000004fb047825 */ /* 0x002fe200078e026c */
[----:B------:R-:W-:Y:S01]  /*19000*/  SEL R109, R111, RZ, P1 ;  /* 0x000000ff6f6d7207 */ /* 0x000fe20000800000 */
[----:B------:R1:W-:Y:S01]  /*19010*/  STL.64 [R1+0xa70], R172 ;  /* 0x000a70ac01007387 */ /* 0x0003e20000100a00 */
[----:B------:R-:W-:-:S03]  /*19020*/  SEL R108, RZ, 0x4, P5 ;  /* 0x00000004ff6c7807 */ /* 0x000fc60002800000 */
[----:B------:R1:W-:Y:S01]  /*19030*/  LDGSTS.E [R6+-0x13ff8], desc[UR18][R172.64], P2 ;  /* 0xec008000ac067fae */ /* 0x0003e20009121852 */
[----:B------:R-:W-:Y:S02]  /*19040*/  ISETP.NE.U32.AND P5, PT, R110, RZ, PT ;  /* 0x000000ff6e00720c */ /* 0x000fe40003fa5070 */
[----:B------:R-:W-:Y:S01]  /*19050*/  ISETP.NE.U32.AND P2, PT, R109, RZ, PT ;  /* 0x000000ff6d00720c */ /* 0x000fe20003f45070 */
[----:B------:R1:W-:Y:S01]  /*19060*/  STL.64 [R1+0xa68], R4 ;  /* 0x000a680401007387 */ /* 0x0003e20000100a00 */
[----:B------:R-:W-:-:S03]  /*19070*/  SEL R109, RZ, 0x4, P6 ;  /* 0x00000004ff6d7807 */ /* 0x000fc60003000000 */
[----:B------:R1:W-:Y:S02]  /*19080*/  LDGSTS.E [R6+-0x12000], desc[UR18][R4.64], P0 ;  /* 0xee00000004067fae */ /* 0x0003e40008121852 */
[----:B-1----:R-:W-:-:S04]  /*19090*/  LOP3.LUT R173, R3, 0x48, RZ, 0xfc, !PT ;  /* 0x0000004803ad7812 */ /* 0x002fc800078efcff */
[----:B------:R-:W-:Y:S02]  /*190a0*/  ISETP.GE.AND P6, PT, R173, UR4, PT ;  /* 0x00000004ad007c0c */ /* 0x000fe4000bfc6270 */
[----:B------:R-:W-:Y:S01]  /*190b0*/  SEL R108, R108, RZ, P1 ;  /* 0x000000ff6c6c7207 */ /* 0x000fe20000800000 */
[----:B------:R-:W-:Y:S01]  /*190c0*/  IMAD.WIDE R4, R251, 0x4, R106 ;  /* 0x00000004fb047825 */ /* 0x000fe200078e026a */
[----:B------:R-:W-:Y:S02]  /*190d0*/  SEL R107, R109, RZ, P1 ;  /* 0x000000ff6d6b7207 */ /* 0x000fe40000800000 */
[----:B------:R-:W-:Y:S02]  /*190e0*/  SEL R106, RZ, 0x4, P6 ;  /* 0x00000004ff6a7807 */ /* 0x000fe40003000000 */
[----:B------:R-:W-:Y:S01]  /*190f0*/  ISETP.NE.U32.AND P0, PT, R108, RZ, PT ;  /* 0x000000ff6c00720c */ /* 0x000fe20003f05070 */
[----:B------:R4:W-:Y:S01]  /*19100*/  STL.64 [R1+0xa60], R4 ;  /* 0x000a600401007387 */ /* 0x0009e20000100a00 */
[----:B------:R-:W-:-:S03]  /*19110*/  SEL R106, R106, RZ, P1 ;  /* 0x000000ff6a6a7207 */ /* 0x000fc60000800000 */
[----:B------:R4:W-:Y:S01]  /*19120*/  LDGSTS.E [R6+-0x11ff8], desc[UR18][R4.64], P3 ;  /* 0xee00800004067fae */ /* 0x0009e20009921852 */
[----:B------:R-:W-:Y:S01]  /*19130*/  ISETP.NE.U32.AND P3, PT, R107, RZ, PT ;  /* 0x000000ff6b00720c */ /* 0x000fe20003f65070 */
[----:B--2---:R-:W-:Y:S01]  /*19140*/  IMAD.WIDE R172, R251, 0x4, R152 ;  /* 0x00000004fbac7825 */ /* 0x004fe200078e0298 */
[----:B------:R-:W-:-:S04]  /*19150*/  LOP3.LUT R153, R3, 0x4a, RZ, 0xfc, !PT ;  /* 0x0000004a03997812 */ /* 0x000fc800078efcff */
[----:B------:R-:W-:Y:S01]  /*19160*/  ISETP.GE.AND P6, PT, R153, UR4, PT ;  /* 0x0000000499007c0c */ /* 0x000fe2000bfc6270 */
[----:B------:R-:W-:Y:S01]  /*19170*/  LDGSTS.E [R7+-0x18000], desc[UR18][R172.64], P5 ;  /* 0xe8000000ac077fae */ /* 0x000fe2000a921852 */
[C---:B------:R-:W-:Y:S02]  /*19180*/  LOP3.LUT R153, R3.reuse, 0x68, RZ, 0xfc, !PT ;  /* 0x0000006803997812 */ /* 0x040fe400078efcff */
[----:B------:R-:W-:Y:S02]  /*19190*/  LOP3.LUT R152, R3, 0x6a, RZ, 0xfc, !PT ;  /* 0x0000006a03987812 */ /* 0x000fe400078efcff */
[----:B------:R-:W-:Y:S02]  /*191a0*/  ISETP.GE.AND P5, PT, R153, UR4, PT ;  /* 0x0000000499007c0c */ /* 0x000fe4000bfa6270 */
[----:B------:R-:W-:Y:S02]  /*191b0*/  LOP3.LUT R153, R3, 0xc, RZ, 0xfc, !PT ;  /* 0x0000000c03997812 */ /* 0x000fe400078efcff */
[----:B------:R-:W-:-:S02]  /*191c0*/  SEL R108, RZ, 0x4, P6 ;  /* 0x00000004ff6c7807 */ /* 0x000fc40003000000 */
[----:B------:R-:W-:Y:S01]  /*191d0*/  SEL R107, RZ, 0x4, P5 ;  /* 0x00000004ff6b7807 */ /* 0x000fe20002800000 */
[----:B----4-:R-:W-:Y:S01]  /*191e0*/  IMAD.WIDE R4, R251, 0x4, R248 ;  /* 0x00000004fb047825 */ /* 0x010fe200078e02f8 */
[----:B------:R-:W-:Y:S02]  /*191f0*/  ISETP.GE.AND P6, PT, R152, UR4, PT ;  /* 0x0000000498007c0c */ /* 0x000fe4000bfc6270 */
[----:B------:R-:W-:Y:S02]  /*19200*/  ISETP.GE.AND P5, PT, R153, UR4, PT ;  /* 0x0000000499007c0c */ /* 0x000fe4000bfa6270 */
[----:B------:R-:W-:Y:S01]  /*19210*/  LDGSTS.E [R7+-0x17ff8], desc[UR18][R4.64], P2 ;  /* 0xe800800004077fae */ /* 0x000fe20009121852 */
[----:B------:R-:W-:Y:S02]  /*19220*/  ISETP.NE.U32.AND P2, PT, R106, RZ, PT ;  /* 0x000000ff6a00720c */ /* 0x000fe40003f45070 */
[----:B------:R-:W-:Y:S01]  /*19230*/  SEL R108, R108, RZ, P1 ;  /* 0x000000ff6c6c7207 */ /* 0x000fe20000800000 */
[----:B------:R-:W-:Y:S01]  /*19240*/  STL.64 [R1+0xa90], R172 ;  /* 0x000a90ac01007387 */ /* 0x000fe20000100a00 */
[----:B------:R-:W-:-:S03]  /*19250*/  IMAD.WIDE R8, R251, 0x4, R8 ;  /* 0x00000004fb087825 */ /* 0x000fc600078e0208 */
[----:B------:R1:W-:Y:S01]  /*19260*/  STL.64 [R1+0xa58], R4 ;  /* 0x000a580401007387 */ /* 0x0003e20000100a00 */
[----:B---3--:R-:W-:-:S03]  /*19270*/  IMAD.WIDE R152, R251, 0x4, R154 ;  /* 0x00000004fb987825 */ /* 0x008fc600078e029a */
[----:B------:R2:W-:Y:S01]  /*19280*/  LDGSTS.E [R7+-0x16000], desc[UR18][R8.64], P0 ;  /* 0xea00000008077fae */ /* 0x0005e20008121852 */
[----:B------:R-:W-:Y:S02]  /*19290*/  SEL R107, R107, RZ, P1 ;  /* 0x000000ff6b6b7207 */ /* 0x000fe40000800000 */
[----:B------:R-:W-:Y:S01]  /*192a0*/  SEL R106, RZ, 0x4, P6 ;  /* 0x00000004ff6a7807 */ /* 0x000fe20003000000 */
[----:B------:R3:W-:Y:S01]  /*192b0*/  LDGSTS.E [R7+-0x15ff8], desc[UR18][R152.64], P3 ;  /* 0xea00800098077fae */ /* 0x0007e20009921852 */
[----:B------:R-:W-:-:S03]  /*192c0*/  ISETP.NE.U32.AND P6, PT, R108, RZ, PT ;  /* 0x000000ff6c00720c */ /* 0x000fc60003fc5070 */
[----:B-1----:R-:W4:Y:S04]  /*192d0*/  LDL.LU.64 R4, [R1+0xa0] ;  /* 0x0000a00001047983 */ /* 0x002f280000300a00 */
[----:B------:R2:W-:Y:S04]  /*192e0*/  STL.64 [R1+0xa50], R8 ;  /* 0x000a500801007387 */ /* 0x0005e80000100a00 */
[----:B------:R3:W-:Y:S01]  /*192f0*/  STL.64 [R1+0xa48], R152 ;  /* 0x000a489801007387 */ /* 0x0007e20000100a00 */
[----:B------:R-:W-:Y:S02]  /*19300*/  ISETP.NE.U32.AND P0, PT, R107, RZ, PT ;  /* 0x000000ff6b00720c */ /* 0x000fe40003f05070 */
[----:B------:R-:W-:Y:S01]  /*19310*/  SEL R107, RZ, 0x4, P5 ;  /* 0x00000004ff6b7807 */ /* 0x000fe20002800000 */
[----:B------:R-:W4:Y:S01]  /*19320*/  LDL.LU.64 R172, [R1+0x98] ;  /* 0x0000980001ac7983 */ /* 0x000f220000300a00 */
[----:B--2---:R-:W-:-:S03]  /*19330*/  LOP3.LUT R9, R3, 0xe, RZ, 0xfc, !PT ;  /* 0x0000000e03097812 */ /* 0x004fc600078efcff */
[----:B------:R-:W2:Y:S01]  /*19340*/  LDL.LU.64 R154, [R1+0x20] ;  /* 0x00002000019a7983 */ /* 0x000ea20000300a00 */
[----:B---3--:R-:W-:Y:S01]  /*19350*/  IMAD.WIDE R152, R251, 0x4, R136 ;  /* 0x00000004fb987825 */ /* 0x008fe200078e0288 */
[----:B------:R-:W-:Y:S02]  /*19360*/  SEL R106, R106, RZ, P1 ;  /* 0x000000ff6a6a7207 */ /* 0x000fe40000800000 */
[----:B------:R-:W-:Y:S01]  /*19370*/  ISETP.GE.AND P5, PT, R9, UR4, PT ;  /* 0x0000000409007c0c */ /* 0x000fe2000bfa6270 */
[C---:B------:R-:W-:Y:S01]  /*19380*/  IMAD.WIDE R8, R251.reuse, 0x4, R134 ;  /* 0x00000004fb087825 */ /* 0x040fe200078e0286 */
[----:B------:R1:W-:Y:S04]  /*19390*/  STL.64 [R1+0xa38], R152 ;  /* 0x000a389801007387 */ /* 0x0003e80000100a00 */
[----:B------:R1:W-:Y:S01]  /*193a0*/  LDGSTS.E [R7+-0x14000], desc[UR18][R152.64], P2 ;  /* 0xec00000098077fae */ /* 0x0003e20009121852 */
[----:B------:R-:W-:Y:S01]  /*193b0*/  IMAD.WIDE R248, R251, 0x4, R104 ;  /* 0x00000004fbf87825 */ /* 0x000fe200078e0268 */
[----:B------:R-:W-:-:S02]  /*193c0*/  ISETP.NE.U32.AND P3, PT, R106, RZ, PT ;  /* 0x000000ff6a00720c */ /* 0x000fc40003f65070 */
[----:B------:R-:W-:Y:S01]  /*193d0*/  SEL R106, RZ, 0x4, P5 ;  /* 0x00000004ff6a7807 */ /* 0x000fe20002800000 */
[----:B------:R3:W-:Y:S04]  /*193e0*/  STL.64 [R1+0xa30], R8 ;  /* 0x000a300801007387 */ /* 0x0007e80000100a00 */
[----:B------:R-:W-:Y:S01]  /*193f0*/  LDGSTS.E [R7+-0x13ff8], desc[UR18][R8.64], P6 ;  /* 0xec00800008077fae */ /* 0x000fe2000b121852 */
[----:B-1----:R-:W-:-:S03]  /*19400*/  LOP3.LUT R153, R3, 0x2c, RZ, 0xfc, !PT ;  /* 0x0000002c03997812 */ /* 0x002fc600078efcff */
[----:B------:R1:W-:Y:S01]  /*19410*/  LDGSTS.E [R7+-0x12000], desc[UR18][R248.64], P0 ;  /* 0xee000000f8077fae */ /* 0x0003e20008121852 */
[----:B------:R-:W-:-:S03]  /*19420*/  ISETP.GE.AND P5, PT, R153, UR4, PT ;  /* 0x0000000499007c0c */ /* 0x000fc6000bfa6270 */
[----:B------:R-:W2:Y:S04]  /*19430*/  LDL.LU.64 R152, [R1+0x18] ;  /* 0x0000180001987983 */ /* 0x000ea80000300a00 */
[----:B------:R1:W-:Y:S04]  /*19440*/  STL.64 [R1+0xa28], R248 ;  /* 0x000a28f801007387 */ /* 0x0003e80000100a00 */
[----:B---3--:R-:W3:Y:S01]  /*19450*/  LDL.LU.64 R8, [R1+0x1338] ;  /* 0x0013380001087983 */ /* 0x008ee20000300a00 */
[----:B------:R-:W-:Y:S02]  /*19460*/  LOP3.LUT R252, R3, 0x2e, RZ, 0xfc, !PT ;  /* 0x0000002e03fc7812 */ /* 0x000fe400078efcff */
[----:B------:R-:W-:-:S02]  /*19470*/  SEL R107, R107, RZ, P1 ;  /* 0x000000ff6b6b7207 */ /* 0x000fc40000800000 */
[----:B------:R-:W-:Y:S02]  /*19480*/  SEL R104, R106, RZ, P1 ;  /* 0x000000ff6a687207 */ /* 0x000fe40000800000 */
[----:B------:R-:W-:Y:S02]  /*19490*/  ISETP.GE.AND P6, PT, R252, UR4, PT ;  /* 0x00000004fc007c0c */ /* 0x000fe4000bfc6270 */
[C---:B-1----:R-:W-:Y:S02]  /*194a0*/  LOP3.LUT R248, R3.reuse, 0x4c, RZ, 0xfc, !PT ;  /* 0x0000004c03f87812 */ /* 0x042fe400078efcff */
[----:B------:R-:W-:Y:S02]  /*194b0*/  LOP3.LUT R249, R3, 0x4e, RZ, 0xfc, !PT ;  /* 0x0000004e03f97812 */ /* 0x000fe400078efcff */
[----:B------:R-:W-:Y:S02]  /*194c0*/  ISETP.NE.U32.AND P2, PT, R107, RZ, PT ;  /* 0x000000ff6b00720c */ /* 0x000fe40003f45070 */
[----:B------:R-:W-:-:S02]  /*194d0*/  ISETP.NE.U32.AND P0, PT, R104, RZ, PT ;  /* 0x000000ff6800720c */ /* 0x000fc40003f05070 */
[----:B------:R-:W-:Y:S02]  /*194e0*/  SEL R104, RZ, 0x4, P5 ;  /* 0x00000004ff687807 */ /* 0x000fe40002800000 */
[----:B------:R-:W-:Y:S02]  /*194f0*/  SEL R105, RZ, 0x4, P6 ;  /* 0x00000004ff697807 */ /* 0x000fe40003000000 */
[----:B------:R-:W-:Y:S02]  /*19500*/  ISETP.GE.AND P5, PT, R248, UR4, PT ;  /* 0x00000004f8007c0c */ /* 0x000fe4000bfa6270 */
[----:B------:R-:W-:Y:S01]  /*19510*/  ISETP.GE.AND P6, PT, R249, UR4, PT ;  /* 0x00000004f9007c0c */ /* 0x000fe2000bfc6270 */
[----:B------:R-:W-:Y:S01]  /*19520*/  IMAD.WIDE R248, R251, 0x4, R102 ;  /* 0x00000004fbf87825 */ /* 0x000fe200078e0266 */
[----:B------:R-:W-:Y:S02]  /*19530*/  SEL R104, R104, RZ, P1 ;  /* 0x000000ff68687207 */ /* 0x000fe40000800000 */
[----:B------:R-:W-:-:S02]  /*19540*/  SEL R103, R105, RZ, P1 ;  /* 0x000000ff69677207 */ /* 0x000fc40000800000 */
[----:B------:R1:W-:Y:S01]  /*19550*/  STL.64 [R1+0xa20], R248 ;  /* 0x000a20f801007387 */ /* 0x0003e20000100a00 */
[----:B------:R-:W-:Y:S02]  /*19560*/  SEL R102, RZ, 0x4, P5 ;  /* 0x00000004ff667807 */ /* 0x000fe40002800000 */
[----:B------:R-:W-:Y:S01]  /*19570*/  ISETP.NE.U32.AND P5, PT, R104, RZ, PT ;  /* 0x000000ff6800720c */ /* 0x000fe20003fa5070 */
[----:B------:R1:W-:Y:S01]  /*19580*/  LDGSTS.E [R7+-0x11ff8], desc[UR18][R248.64], P3 ;  /* 0xee008000f8077fae */ /* 0x0003e20009921852 */
[----:B------:R-:W-:Y:S02]  /*19590*/  ISETP.NE.U32.AND P3, PT, R103, RZ, PT ;  /* 0x000000ff6700720c */ /* 0x000fe40003f65070 */
[----:B------:R-:W-:Y:S02]  /*195a0*/  SEL R103, RZ, 0x4, P6 ;  /* 0x00000004ff677807 */ /* 0x000fe40003000000 */
[----:B------:R-:W-:Y:S02]  /*195b0*/  SEL R102, R102, RZ, P1 ;  /* 0x000000ff66667207 */ /* 0x000fe40000800000 */
[----:B-1----:R-:W-:-:S04]  /*195c0*/  LOP3.LUT R249, R3, 0x6c, RZ, 0xfc, !PT ;  /* 0x0000006c03f97812 */ /* 0x002fc800078efcff */
[----:B------:R-:W-:Y:S02]  /*195d0*/  ISETP.GE.AND P6, PT, R249, UR4, PT ;  /* 0x00000004f9007c0c */ /* 0x000fe4000bfc6270 */
[----:B------:R-:W-:Y:S01]  /*195e0*/  SEL R103, R103, RZ, P1 ;  /* 0x000000ff67677207 */ /* 0x000fe20000800000 */
[----:B----4-:R-:W-:-:S05]  /*195f0*/  IMAD.WIDE R4, R251, 0x4, R4 ;  /* 0x00000004fb047825 */ /* 0x010fca00078e0204 */
[----:B------:R-:W-:Y:S04]  /*19600*/  STL.64 [R1+0xa40], R4 ;  /* 0x000a400401007387 */ /* 0x000fe80000100a00 */
[----:B------:R1:W-:Y:S02]  /*19610*/  STL.64 [R1+0x10e8], R6 ;  /* 0x0010e80601007387 */ /* 0x0003e40000100a00 */
[----:B-1----:R-:W-:-:S05]  /*19620*/  IMAD.WIDE R6, R251, 0x4, R172 ;  /* 0x00000004fb067825 */ /* 0x002fca00078e02ac */
[----:B------:R1:W-:Y:S04]  /*19630*/  STL.64 [R1+0xa18], R6 ;  /* 0x000a180601007387 */ /* 0x0003e80000100a00 */
[----:B---3--:R2:W-:Y:S01]  /*19640*/  LDGSTS.E [R8+-0x18000], desc[UR18][R4.64], P2 ;  /* 0xe800000004087fae */ /* 0x0085e20009121852 */
[----:B------:R-:W-:Y:S02]  /*19650*/  ISETP.NE.U32.AND P2, PT, R102, RZ, PT ;  /* 0x000000ff6600720c */ /* 0x000fe40003f45070 */
[----:B------:R-:W-:Y:S01]  /*19660*/  SEL R102, RZ, 0x4, P6 ;  /* 0x00000004ff667807 */ /* 0x000fe20003000000 */
[----:B------:R1:W-:Y:S01]  /*19670*/  LDGSTS.E [R8+-0x17ff8], desc[UR18][R6.64], P0 ;  /* 0xe800800006087fae */ /* 0x0003e20008121852 */
[----:B--2---:R-:W-:Y:S01]  /*19680*/  IMAD.WIDE R4, R251, 0x4, R154 ;  /* 0x00000004fb047825 */ /* 0x004fe200078e029a */
[----:B------:R-:W-:-:S04]  /*19690*/  LOP3.LUT R155, R3, 0x6e, RZ, 0xfc, !PT ;  /* 0x0000006e039b7812 */ /* 0x000fc800078efcff */
[----:B------:R-:W-:Y:S01]  /*196a0*/  ISETP.GE.AND P6, PT, R155, UR4, PT ;  /* 0x000000049b007c0c */ /* 0x000fe2000bfc6270 */
[----:B-1----:R-:W-:Y:S01]  /*196b0*/  IMAD.WIDE R6, R251, 0x4, R152 ;  /* 0x00000004fb067825 */ /* 0x002fe200078e0298 */
[C---:B------:R-:W-:Y:S01]  /*196c0*/  LOP3.LUT R155, R3.reuse, 0x10, RZ, 0xfc, !PT ;  /* 0x00000010039b7812 */ /* 0x040fe200078efcff */
[----:B------:R-:W-:Y:S01]  /*196d0*/  LDGSTS.E [R8+-0x16000], desc[UR18][R4.64], P5 ;  /* 0xea00000004087fae */ /* 0x000fe2000a921852 */
[----:B------:R-:W-:Y:S02]  /*196e0*/  LOP3.LUT R154, R3, 0x12, RZ, 0xfc, !PT ;  /* 0x00000012039a7812 */ /* 0x000fe400078efcff */
[----:B------:R-:W-:Y:S01]  /*196f0*/  ISETP.GE.AND P5, PT, R155, UR4, PT ;  /* 0x000000049b007c0c */ /* 0x000fe2000bfa6270 */
[----:B------:R1:W-:Y:S01]  /*19700*/  STL.64 [R1+0xa10], R4 ;  /* 0x000a100401007387 */ /* 0x0003e20000100a00 */
[----:B------:R-:W-:Y:S02]  /*19710*/  LOP3.LUT R155, R3, 0x30, RZ, 0xfc, !PT ;  /* 0x00000030039b7812 */ /* 0x000fe400078efcff */
[----:B------:R-:W-:Y:S01]  /*19720*/  ISETP.NE.U32.AND P0, PT, R103, RZ, PT ;  /* 0x000000ff6700720c */ /* 0x000fe20003f05070 */
[----:B------:R2:W-:Y:S01]  /*19730*/  STL.64 [R1+0xa08], R6 ;  /* 0x000a080601007387 */ /* 0x0005e20000100a00 */
[----:B------:R-:W-:-:S02]  /*19740*/  SEL R104, RZ, 0x4, P6 ;  /* 0x00000004ff687807 */ /* 0x000fc40003000000 */
[----:B------:R-:W-:Y:S01]  /*19750*/  SEL R103, RZ, 0x4, P5 ;  /* 0x00000004ff677807 */ /* 0x000fe20002800000 */
[----:B------:R2:W-:Y:S01]  /*19760*/  LDGSTS.E [R8+-0x15ff8], desc[UR18][R6.64], P3 ;  /* 0xea00800006087fae */ /* 0x0005e20009921852 */
[----:B------:R-:W-:Y:S02]  /*19770*/  ISETP.GE.AND P6, PT, R154, UR4, PT ;  /* 0x000000049a007c0c */ /* 0x000fe4000bfc6270 */
[----:B------:R-:W-:Y:S01]  /*19780*/  ISETP.GE.AND P5, PT, R155, UR4, PT ;  /* 0x000000049b007c0c */ /* 0x000fe2000bfa6270 */
[----:B-1----:R-:W3:Y:S01]  /*19790*/  LDL.LU.64 R4, [R1+0x90] ;  /* 0x0000900001047983 */ /* 0x002ee20000300a00 */
[----:B------:R-:W-:Y:S01]  /*197a0*/  IMAD.WIDE R154, R251, 0x4, R132 ;  /* 0x00000004fb9a7825 */ /* 0x000fe200078e0284 */
[----:B------:R-:W-:Y:S02]  /*197b0*/  SEL R103, R103, RZ, P1 ;  /* 0x000000ff67677207 */ /* 0x000fe40000800000 */
[----:B------:R-:W4:Y:S04]  /*197c0*/  LDL.LU.64 R172, [R1+0x88] ;  /* 0x0000880001ac7983 */ /* 0x000f280000300a00 */
[----:B------:R-:W4:Y:S01]  /*197d0*/  LDL.LU.64 R152, [R1+0x10] ;  /* 0x0000100001987983 */ /* 0x000f220000300a00 */
[----:B--2---:R-:W-:-:S03]  /*197e0*/  IMAD.WIDE R6, R251, 0x4, R130 ;  /* 0x00000004fb067825 */ /* 0x004fc600078e0282 */
[----:B------:R1:W-:Y:S04]  /*197f0*/  STL.64 [R1+0xa00], R154 ;  /* 0x000a009a01007387 */ /* 0x0003e80000100a00 */
[----:B------:R1:W-:Y:S01]  /*19800*/  LDGSTS.E [R8+-0x14000], desc[UR18][R154.64], P2 ;  /* 0xec0000009a087fae */ /* 0x0003e20009121852 */
[----:B------:R-:W-:Y:S02]  /*19810*/  ISETP.NE.U32.AND P2, PT, R103, RZ, PT ;  /* 0x000000ff6700720c */ /* 0x000fe40003f45070 */
[----:B------:R-:W-:Y:S01]  /*19820*/  SEL R103, RZ, 0x4, P5 ;  /* 0x00000004ff677807 */ /* 0x000fe20002800000 */
[----:B------:R2:W-:Y:S01]  /*19830*/  STL.64 [R1+0x9f8], R6 ;  /* 0x0009f80601007387 */ /* 0x0005e20000100a00 */
[----:B------:R-:W-:Y:S02]  /*19840*/  SEL R102, R102, RZ, P1 ;  /* 0x000000ff66667207 */ /* 0x000fe40000800000 */
[----:B------:R-:W-:Y:S01]  /*19850*/  SEL R104, R104, RZ, P1 ;  /* 0x000000ff68687207 */ /* 0x000fe20000800000 */
[----:B------:R-:W-:Y:S01]  /*19860*/  IMAD.WIDE R248, R251, 0x4, R100 ;  /* 0x00000004fbf87825 */ /* 0x000fe200078e0264 */
[----:B-1----:R-:W-:Y:S01]  /*19870*/  LOP3.LUT R155, R3, 0x32, RZ, 0xfc, !PT ;  /* 0x00000032039b7812 */ /* 0x002fe200078efcff */
[----:B------:R2:W-:Y:S03]  /*19880*/  LDGSTS.E [R8+-0x13ff8], desc[UR18][R6.64], P0 ;  /* 0xec00800006087fae */ /* 0x0005e60008121852 */
[----:B------:R-:W-:-:S02]  /*19890*/  ISETP.GE.AND P5, PT, R155, UR4, PT ;  /* 0x000000049b007c0c */ /* 0x000fc4000bfa6270 */
[----:B------:R-:W4:Y:S01]  /*198a0*/  LDL.LU.64 R154, [R1+0x8] ;  /* 0x00000800019a7983 */ /* 0x000f220000300a00 */
[----:B------:R-:W-:Y:S02]  /*198b0*/  ISETP.NE.U32.AND P3, PT, R102, RZ, PT ;  /* 0x000000ff6600720c */ /* 0x000fe40003f65070 */
[----:B------:R-:W-:Y:S02]  /*198c0*/  SEL R102, RZ, 0x4, P6 ;  /* 0x00000004ff667807 */ /* 0x000fe40003000000 */
[----:B------:R-:W-:Y:S01]  /*198d0*/  ISETP.NE.U32.AND P6, PT, R104, RZ, PT ;  /* 0x000000ff6800720c */ /* 0x000fe20003fc5070 */
[----:B------:R1:W-:Y:S01]  /*198e0*/  STL.64 [R1+0x9f0], R248 ;  /* 0x0009f0f801007387 */ /* 0x0003e20000100a00 */
[----:B------:R-:W-:Y:S01]  /*198f0*/  SEL R102, R102, RZ, P1 ;  /* 0x000000ff66667207 */ /* 0x000fe20000800000 */
[----:B--2---:R-:W-:Y:S01]  /*19900*/  IMAD.WIDE R6, R251, 0x4, R98 ;  /* 0x00000004fb067825 */ /* 0x004fe200078e0262 */
[----:B------:R-:W-:-:S05]  /*19910*/  SEL R100, R103, RZ, P1 ;  /* 0x000000ff67647207 */ /* 0x000fca0000800000 */
[----:B------:R1:W-:Y:S01]  /*19920*/  LDGSTS.E [R8+-0x12000], desc[UR18][R248.64], P3 ;  /* 0xee000000f8087fae */ /* 0x0003e20009921852 */
[----:B------:R-:W-:Y:S02]  /*19930*/  SEL R98, RZ, 0x4, P5 ;  /* 0x00000004ff627807 */ /* 0x000fe40002800000 */
[----:B------:R-:W-:Y:S01]  /*19940*/  ISETP.NE.U32.AND P0, PT, R102, RZ, PT ;  /* 0x000000ff6600720c */ /* 0x000fe20003f05070 */
[----:B------:R4:W-:Y:S01]  /*19950*/  LDGSTS.E [R8+-0x11ff8], desc[UR18][R6.64], P6 ;  /* 0xee00800006087fae */ /* 0x0009e2000b121852 */
[----:B------:R-:W-:Y:S02]  /*19960*/  ISETP.NE.U32.AND P3, PT, R100, RZ, PT ;  /* 0x000000ff6400720c */ /* 0x000fe40003f65070 */
[----:B-1----:R-:W-:-:S04]  /*19970*/  LOP3.LUT R249, R3, 0x50, RZ, 0xfc, !PT ;  /* 0x0000005003f97812 */ /* 0x002fc800078efcff */
[----:B------:R-:W-:Y:S02]  /*19980*/  ISETP.GE.AND P5, PT, R249, UR4, PT ;  /* 0x00000004f9007c0c */ /* 0x000fe4000bfa6270 */
[----:B------:R-:W-:-:S04]  /*19990*/  LOP3.LUT R249, R3, 0x52, RZ, 0xfc, !PT ;  /* 0x0000005203f97812 */ /* 0x000fc800078efcff */
[----:B------:R-:W-:Y:S01]  /*199a0*/  ISETP.GE.AND P6, PT, R249, UR4, PT ;  /* 0x00000004f9007c0c */ /* 0x000fe2000bfc6270 */
[----:B------:R4:W-:Y:S01]  /*199b0*/  STL.64 [R1+0x9e8], R6 ;  /* 0x0009e80601007387 */ /* 0x0009e20000100a00 */
[----:B------:R-:W-:Y:S02]  /*199c0*/  LOP3.LUT R249, R3, 0x72, RZ, 0xfc, !PT ;  /* 0x0000007203f97812 */ /* 0x000fe400078efcff */
[----:B------:R-:W-:Y:S02]  /*199d0*/  SEL R99, RZ, 0x4, P6 ;  /* 0x00000004ff637807 */ /* 0x000fe40003000000 */
[----:B------:R-:W-:Y:S02]  /*199e0*/  ISETP.GE.AND P6, PT, R249, UR4, PT ;  /* 0x00000004f9007c0c */ /* 0x000fe4000bfc6270 */
[----:B------:R-:W-:Y:S02]  /*199f0*/  SEL R99, R99, RZ, P1 ;  /* 0x000000ff63637207 */ /* 0x000fe40000800000 */
[----:B------:R-:W-:-:S02]  /*19a00*/  LOP3.LUT R248, R3, 0x70, RZ, 0xfc, !PT ;  /* 0x0000007003f87812 */ /* 0x000fc400078efcff */
[----:B------:R-:W-:Y:S02]  /*19a10*/  SEL R100, RZ, 0x4, P5 ;  /* 0x00000004ff647807 */ /* 0x000fe40002800000 */
[----:B------:R-:W-:Y:S01]  /*19a20*/  ISETP.GE.AND P5, PT, R248, UR4, PT ;  /* 0x00000004f8007c0c */ /* 0x000fe2000bfa6270 */
[----:B---3--:R-:W-:-:S04]  /*19a30*/  IMAD.WIDE R4, R251, 0x4, R4 ;  /* 0x00000004fb047825 */ /* 0x008fc800078e0204 */
[C---:B----4-:R-:W-:Y:S01]  /*19a40*/  IMAD.WIDE R6, R251.reuse, 0x4, R172 ;  /* 0x00000004fb067825 */ /* 0x050fe200078e02ac */
[----:B------:R1:W-:Y:S04]  /*19a50*/  STL.64 [R1+0x9e0], R4 ;  /* 0x0009e00401007387 */ /* 0x0003e80000100a00 */
[----:B------:R1:W-:Y:S04]  /*19a60*/  LDGSTS.E [R9+-0x18000], desc[UR18][R4.64], P2 ;  /* 0xe800000004097fae */ /* 0x0003e80009121852 */
[----:B------:R2:W-:Y:S04]  /*19a70*/  STL.64 [R1+0x9d8], R6 ;  /* 0x0009d80601007387 */ /* 0x0005e80000100a00 */
[----:B------:R2:W-:Y:S01]  /*19a80*/  LDGSTS.E [R9+-0x17ff8], desc[UR18][R6.64], P0 ;  /* 0xe800800006097fae */ /* 0x0005e20008121852 */
[----:B-1----:R-:W-:Y:S01]  /*19a90*/  IMAD.WIDE R4, R251, 0x4, R152 ;  /* 0x00000004fb047825 */ /* 0x002fe200078e0298 */
[----:B------:R-:W-:-:S02]  /*19aa0*/  LOP3.LUT R153, R3, 0x14, RZ, 0xfc, !PT ;  /* 0x0000001403997812 */ /* 0x000fc400078efcff */
[----:B------:R-:W-:Y:S02]  /*19ab0*/  ISETP.NE.U32.AND P0, PT, R99, RZ, PT ;  /* 0x000000ff6300720c */ /* 0x000fe40003f05070 */
[----:B------:R1:W-:Y:S01]  /*19ac0*/  STL.64 [R1+0x9d0], R4 ;  /* 0x0009d00401007387 */ /* 0x0003e20000100a00 */
[----:B------:R-:W-:-:S03]  /*19ad0*/  SEL R99, RZ, 0x4, P6 ;  /* 0x00000004ff637807 */ /* 0x000fc60003000000 */
[----:B------:R-:W-:Y:S01]  /*19ae0*/  LDGSTS.E [R9+-0x16000], desc[UR18][R4.64], P3 ;  /* 0xea00000004097fae */ /* 0x000fe20009921852 */
[----:B------:R-:W-:Y:S01]  /*19af0*/  ISETP.GE.AND P6, PT, R153, UR4, PT ;  /* 0x0000000499007c0c */ /* 0x000fe2000bfc6270 */
[----:B------:R-:W-:-:S04]  /*19b00*/  IMAD.WIDE R152, R251, 0x4, R128 ;  /* 0x00000004fb987825 */ /* 0x000fc800078e0280 */
[----:B--2---:R-:W-:Y:S01]  /*19b10*/  IMAD.WIDE R6, R251, 0x4, R154 ;  /* 0x00000004fb067825 */ /* 0x004fe200078e029a */
[----:B-1----:R-:W2:Y:S04]  /*19b20*/  LDL.LU.64 R4, [R1+0x80] ;  /* 0x0000800001047983 */ /* 0x002ea80000300a00 */
[----:B------:R-:W3:Y:S04]  /*19b30*/  LDL.LU.64 R172, [R1+0x78] ;  /* 0x0000780001ac7983 */ /* 0x000ee80000300a00 */
[----:B------:R1:W-:Y:S04]  /*19b40*/  STL.64 [R1+0x9c8], R6 ;  /* 0x0009c80601007387 */ /* 0x0003e80000100a00 */
[----:B------:R4:W-:Y:S04]  /*19b50*/  STL.64 [R1+0x9c0], R152 ;  /* 0x0009c09801007387 */ /* 0x0009e80000100a00 */
[----:B------:R-:W3:Y:S01]  /*19b60*/  LDL.LU.64 R248, [R1] ;  /* 0x0000000001f87983 */ /* 0x000ee20000300a00 */
[----:B------:R-:W-:-:S02]  /*19b70*/  SEL R98, R98, RZ, P1 ;  /* 0x000000ff62627207 */ /* 0x000fc40000800000 */
[----:B------:R-:W-:Y:S02]  /*19b80*/  SEL R100, R100, RZ, P1 ;  /* 0x000000ff64647207 */ /* 0x000fe40000800000 */
[----:B------:R-:W-:Y:S02]  /*19b90*/  ISETP.NE.U32.AND P2, PT, R98, RZ, PT ;  /* 0x000000ff6200720c */ /* 0x000fe40003f45070 */
[----:B------:R-:W-:Y:S02]  /*19ba0*/  SEL R98, RZ, 0x4, P5 ;  /* 0x00000004ff627807 */ /* 0x000fe40002800000 */
[----:B------:R-:W-:Y:S02]  /*19bb0*/  ISETP.NE.U32.AND P5, PT, R100, RZ, PT ;  /* 0x000000ff6400720c */ /* 0x000fe40003fa5070 */
[----:B------:R-:W-:Y:S02]  /*19bc0*/  SEL R98, R98, RZ, P1 ;  /* 0x000000ff62627207 */ /* 0x000fe40000800000 */
[----:B------:R-:W-:-:S02]  /*19bd0*/  LOP3.LUT R155, R3, 0x16, RZ, 0xfc, !PT ;  /* 0x00000016039b7812 */ /* 0x000fc400078efcff */
[----:B------:R-:W-:Y:S02]  /*19be0*/  ISETP.NE.U32.AND P3, PT, R98, RZ, PT ;  /* 0x000000ff6200720c */ /* 0x000fe40003f65070 */
[----:B------:R-:W-:Y:S01]  /*19bf0*/  SEL R98, RZ, 0x4, P6 ;  /* 0x00000004ff627807 */ /* 0x000fe20003000000 */
[----:B------:R1:W-:Y:S01]  /*19c00*/  LDGSTS.E [R9+-0x15ff8], desc[UR18][R6.64], P2 ;  /* 0xea00800006097fae */ /* 0x0003e20009121852 */
[----:B------:R-:W-:Y:S02]  /*19c10*/  ISETP.GE.AND P6, PT, R155, UR4, PT ;  /* 0x000000049b007c0c */ /* 0x000fe4000bfc6270 */
[----:B------:R-:W-:Y:S01]  /*19c20*/  LOP3.LUT R155, R3, 0x34, RZ, 0xfc, !PT ;  /* 0x00000034039b7812 */ /* 0x000fe200078efcff */
[----:B------:R-:W-:Y:S01]  /*19c30*/  LDGSTS.E [R9+-0x14000], desc[UR18][R152.64], P5 ;  /* 0xec00000098097fae */ /* 0x000fe2000a921852 */
[----:B------:R-:W-:Y:S02]  /*19c40*/  SEL R99, R99, RZ, P1 ;  /* 0x000000ff63637207 */ /* 0x000fe40000800000 */
[----:B------:R-:W-:-:S02]  /*19c50*/  SEL R98, R98, RZ, P1 ;  /* 0x000000ff62627207 */ /* 0x000fc40000800000 */
[----:B------:R-:W-:Y:S01]  /*19c60*/  ISETP.GE.AND P5, PT, R155, UR4, PT ;  /* 0x000000049b007c0c */ /* 0x000fe2000bfa6270 */
[----:B-1----:R-:W-:Y:S01]  /*19c70*/  IMAD.WIDE R6, R251, 0x4, R126 ;  /* 0x00000004fb067825 */ /* 0x002fe200078e027e */
[C---:B------:R-:W-:Y:S02]  /*19c80*/  LOP3.LUT R154, R3.reuse, 0x36, RZ, 0xfc, !PT ;  /* 0x00000036039a7812 */ /* 0x040fe400078efcff */
[----:B------:R-:W-:Y:S02]  /*19c90*/  LOP3.LUT R155, R3, 0x54, RZ, 0xfc, !PT ;  /* 0x00000054039b7812 */ /* 0x000fe400078efcff */
[----:B------:R1:W-:Y:S01]  /*19ca0*/  LDGSTS.E [R9+-0x13ff8], desc[UR18][R6.64], P0 ;  /* 0xec00800006097fae */ /* 0x0003e20008121852 */
[----:B------:R-:W-:Y:S02]  /*19cb0*/  ISETP.NE.U32.AND P2, PT, R99, RZ, PT ;  /* 0x000000ff6300720c */ /* 0x000fe40003f45070 */
[----:B------:R-:W-:Y:S02]  /*19cc0*/  ISETP.NE.U32.AND P0, PT, R98, RZ, PT ;  /* 0x000000ff6200720c */ /* 0x000fe40003f05070 */
[----:B------:R-:W-:-:S02]  /*19cd0*/  SEL R98, RZ, 0x4, P6 ;  /* 0x00000004ff627807 */ /* 0x000fc40003000000 */
[----:B------:R-:W-:Y:S01]  /*19ce0*/  SEL R99, RZ, 0x4, P5 ;  /* 0x00000004ff637807 */ /* 0x000fe20002800000 */
[----:B------:R1:W-:Y:S01]  /*19cf0*/  STL.64 [R1+0x9b8], R6 ;  /* 0x0009b80601007387 */ /* 0x0003e20000100a00 */
[----:B------:R-:W-:Y:S02]  /*19d00*/  ISETP.GE.AND P6, PT, R154, UR4, PT ;  /* 0x000000049a007c0c */ /* 0x000fe4000bfc6270 */
[----:B------:R-:W-:Y:S01]  /*19d10*/  ISETP.GE.AND P5, PT, R155, UR4, PT ;  /* 0x000000049b007c0c */ /* 0x000fe2000bfa6270 */
[C---:B------:R-:W-:Y:S01]  /*19d20*/  IMAD.WIDE R154, R251.reuse, 0x4, R96 ;  /* 0x00000004fb9a7825 */ /* 0x040fe200078e0260 */
[----:B----4-:R-:W4:Y:S03]  /*19d30*/  LDL.LU.64 R152, [R1+0x1330] ;  /* 0x0013300001987983 */ /* 0x010f260000300a00 */
[----:B-1----:R-:W-:Y:S01]  /*19d40*/  IMAD.WIDE R6, R251, 0x4, R94 ;  /* 0x00000004fb067825 */ /* 0x002fe200078e025e */
[----:B------:R1:W-:Y:S04]  /*19d50*/  STL.64 [R1+0x9b0], R154 ;  /* 0x0009b09a01007387 */ /* 0x0003e80000100a00 */
[----:B------:R3:W-:Y:S04]  /*19d60*/  STL.64 [R1+0x9a8], R6 ;  /* 0x0009a80601007387 */ /* 0x0007e80000100a00 */
[----:B------:R-:W-:Y:S01]  /*19d70*/  LDGSTS.E [R9+-0x12000], desc[UR18][R154.64], P3 ;  /* 0xee0000009a097fae */ /* 0x000fe20009921852 */
[----:B------:R-:W-:-:S02]  /*19d80*/  SEL R96, R98, RZ, P1 ;  /* 0x000000ff62607207 */ /* 0x000fc40000800000 */
[----:B------:R-:W-:Y:S01]  /*19d90*/  SEL R95, R99, RZ, P1 ;  /* 0x000000ff635f7207 */ /* 0x000fe20000800000 */
[----:B------:R3:W-:Y:S01]  /*19da0*/  LDGSTS.E [R9+-0x11ff8], desc[UR18][R6.64], P2 ;  /* 0xee00800006097fae */ /* 0x0007e20009121852 */
[----:B------:R-:W-:-:S03]  /*19db0*/  SEL R94, RZ, 0x4, P6 ;  /* 0x00000004ff5e7807 */ /* 0x000fc60003000000 */
[----:B-1----:R-:W4:Y:S01]  /*19dc0*/  LDL.LU.64 R154, [R1+0x1328] ;  /* 0x00132800019a7983 */ /* 0x002f220000300a00 */
[----:B------:R-:W-:Y:S02]  /*19dd0*/  ISETP.NE.U32.AND P6, PT, R96, RZ, PT ;  /* 0x000000ff6000720c */ /* 0x000fe40003fc5070 */
[----:B------:R-:W-:Y:S02]  /*19de0*/  LOP3.LUT R252, R3, 0x56, RZ, 0xfc, !PT ;  /* 0x0000005603fc7812 */ /* 0x000fe400078efcff */
[----:B------:R-:W-:Y:S02]  /*19df0*/  ISETP.NE.U32.AND P3, PT, R95, RZ, PT ;  /* 0x000000ff5f00720c */ /* 0x000fe40003f65070 */
[----:B------:R-:W-:Y:S02]  /*19e00*/  SEL R95, RZ, 0x4, P5 ;  /* 0x00000004ff5f7807 */ /* 0x000fe40002800000 */
[----:B------:R-:W-:Y:S02]  /*19e10*/  SEL R94, R94, RZ, P1 ;  /* 0x000000ff5e5e7207 */ /* 0x000fe40000800000 */
[----:B------:R-:W-:-:S02]  /*19e20*/  ISETP.GE.AND P5, PT, R252, UR4, PT ;  /* 0x00000004fc007c0c */ /* 0x000fc4000bfa6270 */
[----:B------:R-:W-:Y:S02]  /*19e30*/  ISETP.NE.U32.AND P2, PT, R94, RZ, PT ;  /* 0x000000ff5e00720c */ /* 0x000fe40003f45070 */
[----:B------:R-:W-:Y:S01]  /*19e40*/  SEL R94, RZ, 0x4, P5 ;  /* 0x00000004ff5e7807 */ /* 0x000fe20002800000 */
[----:B------:R-:W-:Y:S01]  /*19e50*/  STL.64 [R1+0x10f0], R8 ;  /* 0x0010f00801007387 */ /* 0x000fe20000100a00 */
[----:B------:R-:W-:Y:S01]  /*19e60*/  SEL R95, R95, RZ, P1 ;  /* 0x000000ff5f5f7207 */ /* 0x000fe20000800000 */
[----:B--2---:R-:W-:-:S04]  /*19e70*/  IMAD.WIDE R4, R251, 0x4, R4 ;  /* 0x00000004fb047825 */ /* 0x004fc800078e0204 */
[----:B---3--:R-:W-:Y:S01]  /*19e80*/  IMAD.WIDE R6, R251, 0x4, R172 ;  /* 0x00000004fb067825 */ /* 0x008fe200078e02ac */
[----:B------:R-:W-:Y:S01]  /*19e90*/  LOP3.LUT R173, R3, 0x74, RZ, 0xfc, !PT ;  /* 0x0000007403ad7812 */ /* 0x000fe200078efcff */
[----:B------:R1:W-:Y:S03]  /*19ea0*/  STL.64 [R1+0x9a0], R4 ;  /* 0x0009a00401007387 */ /* 0x0003e60000100a00 */
[----:B------:R-:W-:Y:S01]  /*19eb0*/  ISETP.GE.AND P5, PT, R173, UR4, PT ;  /* 0x00000004ad007c0c */ /* 0x000fe2000bfa6270 */
[----:B------:R1:W-:Y:S01]  /*19ec0*/  LDGSTS.E [R10+-0x18000], desc[UR18][R4.64], P0 ;  /* 0xe8000000040a7fae */ /* 0x0003e20008121852 */
[----:B------:R-:W-:-:S03]  /*19ed0*/  LOP3.LUT R173, R3, 0x76, RZ, 0xfc, !PT ;  /* 0x0000007603ad7812 */ /* 0x000fc600078efcff */
[----:B------:R-:W-:Y:S01]  /*19ee0*/  LDGSTS.E [R10+-0x17ff8], desc[UR18][R6.64], P6 ;  /* 0xe8008000060a7fae */ /* 0x000fe2000b121852 */
[----:B------:R-:W-:Y:S02]  /*19ef0*/  ISETP.GE.AND P6, PT, R173, UR4, PT ;  /* 0x00000004ad007c0c */ /* 0x000fe4000bfc6270 */
[C---:B------:R-:W-:Y:S01]  /*19f00*/  LOP3.LUT R172, R3.reuse, 0x18, RZ, 0xfc, !PT ;  /* 0x0000001803ac7812 */ /* 0x040fe200078efcff */
[----:B------:R-:W-:Y:S01]  /*19f10*/  STL.64 [R1+0x998], R6 ;  /* 0x0009980601007387 */ /* 0x000fe20000100a00 */
[----:B------:R-:W-:Y:S01]  /*19f20*/  LOP3.LUT R173, R3, 0x1a, RZ, 0xfc, !PT ;  /* 0x0000001a03ad7812 */ /* 0x000fe200078efcff */
[----:B-1----:R-:W-:Y:S01]  /*19f30*/  IMAD.WIDE R4, R251, 0x4, R248 ;  /* 0x00000004fb047825 */ /* 0x002fe200078e02f8 */
[----:B------:R-:W-:Y:S02]  /*19f40*/  ISETP.NE.U32.AND P0, PT, R95, RZ, PT ;  /* 0x000000ff5f00720c */ /* 0x000fe40003f05070 */
[----:B------:R-:W-:Y:S02]  /*19f50*/  SEL R96, RZ, 0x4, P5 ;  /* 0x00000004ff607807 */ /* 0x000fe40002800000 */
[----:B------:R1:W-:Y:S01]  /*19f60*/  STL.64 [R1+0x990], R4 ;  /* 0x0009900401007387 */ /* 0x0003e20000100a00 */
[----:B------:R-:W-:-:S03]  /*19f70*/  SEL R95, RZ, 0x4, P6 ;  /* 0x00000004ff5f7807 */ /* 0x000fc60003000000 */
[----:B------:R-:W2:Y:S01]  /*19f80*/  LDL.LU.64 R248, [R1+0x70] ;  /* 0x0000700001f87983 */ /* 0x000ea20000300a00 */
[----:B------:R-:W-:Y:S02]  /*19f90*/  ISETP.GE.AND P5, PT, R172, UR4, PT ;  /* 0x00000004ac007c0c */ /* 0x000fe4000bfa6270 */
[----:B------:R-:W-:Y:S01]  /*19fa0*/  ISETP.GE.AND P6, PT, R173, UR4, PT ;  /* 0x00000004ad007c0c */ /* 0x000fe2000bfc6270 */
[----:B------:R1:W-:Y:S04]  /*19fb0*/  LDGSTS.E [R10+-0x16000], desc[UR18][R4.64], P3 ;  /* 0xea000000040a7fae */ /* 0x0003e80009921852 */
[----:B------:R-:W3:Y:S01]  /*19fc0*/  LDL.LU.64 R172, [R1+0x68] ;  /* 0x0000680001ac7983 */ /* 0x000ee20000300a00 */
[----:B------:R-:W-:Y:S02]  /*19fd0*/  SEL R94, R94, RZ, P1 ;  /* 0x000000ff5e5e7207 */ /* 0x000fe40000800000 */
[----:B------:R-:W-:-:S02]  /*19fe0*/  SEL R96, R96, RZ, P1 ;  /* 0x000000ff60607207 */ /* 0x000fc40000800000 */
[----:B------:R-:W-:Y:S02]  /*19ff0*/  ISETP.NE.U32.AND P3, PT, R94, RZ, PT ;  /* 0x000000ff5e00720c */ /* 0x000fe40003f65070 */
[----:B------:R-:W-:Y:S01]  /*1a000*/  SEL R95, R95, RZ, P1 ;  /* 0x000000ff5f5f7207 */ /* 0x000fe20000800000 */
[----:B-1----:R-:W-:Y:S01]  /*1a010*/  IMAD.WIDE R4, R251, 0x4, R124 ;  /* 0x00000004fb047825 */ /* 0x002fe200078e027c */
[----:B------:R-:W-:Y:S02]  /*1a020*/  SEL R94, RZ, 0x4, P5 ;  /* 0x00000004ff5e7807 */ /* 0x000fe40002800000 */
[----:B------:R-:W-:Y:S02]  /*1a030*/  ISETP.NE.U32.AND P5, PT, R96, RZ, PT ;  /* 0x000000ff6000720c */ /* 0x000fe40003fa5070 */
[----:B------:R-:W-:Y:S02]  /*1a040*/  LOP3.LUT R252, R3, 0x38, RZ, 0xfc, !PT ;  /* 0x0000003803fc7812 */ /* 0x000fe400078efcff */
[----:B------:R-:W-:Y:S01]  /*1a050*/  SEL R94, R94, RZ, P1 ;  /* 0x000000ff5e5e7207 */ /* 0x000fe20000800000 */
[----:B----4-:R-:W-:-:S05]  /*1a060*/  IMAD.WIDE R6, R251, 0x4, R154 ;  /* 0x00000004fb067825 */ /* 0x010fca00078e029a */
[----:B------:R1:W-:Y:S01]  /*1a070*/  LDGSTS.E [R10+-0x15ff8], desc[UR18][R6.64], P2 ;  /* 0xea008000060a7fae */ /* 0x0003e20009121852 */
[----:B------:R-:W-:-:S03]  /*1a080*/  ISETP.NE.U32.AND P2, PT, R95, RZ, PT ;  /* 0x000000ff5f00720c */ /* 0x000fc60003f45070 */
[----:B------:R1:W-:Y:S01]  /*1a090*/  STL.64 [R1+0x988], R6 ;  /* 0x0009880601007387 */ /* 0x0003e20000100a00 */
[----:B------:R-:W-:-:S03]  /*1a0a0*/  SEL R95, RZ, 0x4, P6 ;  /* 0x00000004ff5f7807 */ /* 0x000fc60003000000 */
[----:B------:R4:W-:Y:S01]  /*1a0b0*/  STL.64 [R1+0x980], R4 ;  /* 0x0009800401007387 */ /* 0x0009e20000100a00 */
[----:B------:R-:W-:-:S03]  /*1a0c0*/  ISETP.GE.AND P6, PT, R252, UR4, PT ;  /* 0x00000004fc007c0c */ /* 0x000fc6000bfc6270 */
[----:B------:R4:W-:Y:S01]  /*1a0d0*/  LDGSTS.E [R10+-0x14000], desc[UR18][R4.64], P0 ;  /* 0xec000000040a7fae */ /* 0x0009e20008121852 */
[----:B------:R-:W-:Y:S01]  /*1a0e0*/  LOP3.LUT R252, R3, 0x3a, RZ, 0xfc, !PT ;  /* 0x0000003a03fc7812 */ /* 0x000fe200078efcff */
[----:B-1----:R-:W-:Y:S01]  /*1a0f0*/  IMAD.WIDE R6, R251, 0x4, R92 ;  /* 0x00000004fb067825 */ /* 0x002fe200078e025c */
[----:B------:R-:W-:-:S03]  /*1a100*/  SEL R92, RZ, 0x4, P6 ;  /* 0x00000004ff5c7807 */ /* 0x000fc60003000000 */
[----:B----4-:R-:W-:Y:S01]  /*1a110*/  IMAD.WIDE R4, R251, 0x4, R122 ;  /* 0x00000004fb047825 */ /* 0x010fe200078e027a */
[----:B------:R-:W-:Y:S02]  /*1a120*/  ISETP.GE.AND P6, PT, R252, UR4, PT ;  /* 0x00000004fc007c0c */ /* 0x000fe4000bfc6270 */
[----:B------:R-:W-:Y:S02]  /*1a130*/  LOP3.LUT R252, R3, 0x58, RZ, 0xfc, !PT ;  /* 0x0000005803fc7812 */ /* 0x000fe400078efcff */
[----:B------:R1:W-:Y:S01]  /*1a140*/  STL.64 [R1+0x978], R4 ;  /* 0x0009780401007387 */ /* 0x0003e20000100a00 */
[----:B------:R-:W-:-:S03]  /*1a150*/  ISETP.NE.U32.AND P0, PT, R94, RZ, PT ;  /* 0x000000ff5e00720c */ /* 0x000fc60003f05070 */
[----:B------:R1:W-:Y:S01]  /*1a160*/  LDGSTS.E [R10+-0x13ff8], desc[UR18][R4.64], P3 ;  /* 0xec008000040a7fae */ /* 0x0003e20009921852 */
[----:B------:R-:W-:-:S03]  /*1a170*/  SEL R94, R95, RZ, P1 ;  /* 0x000000ff5f5e7207 */ /* 0x000fc60000800000 */
[----:B------:R-:W-:Y:S01]  /*1a180*/  STL.64 [R1+0x970], R6 ;  /* 0x0009700601007387 */ /* 0x000fe20000100a00 */
[----:B------:R-:W-:-:S03]  /*1a190*/  ISETP.NE.U32.AND P3, PT, R94, RZ, PT ;  /* 0x000000ff5e00720c */ /* 0x000fc60003f65070 */
[----:B------:R-:W-:Y:S01]  /*1a1a0*/  LDGSTS.E [R10+-0x12000], desc[UR18][R6.64], P5 ;  /* 0xee000000060a7fae */ /* 0x000fe2000a921852 */
[----:B-1----:R-:W-:Y:S01]  /*1a1b0*/  IMAD.WIDE R4, R251, 0x4, R90 ;  /* 0x00000004fb047825 */ /* 0x002fe200078e025a */
[----:B------:R-:W-:Y:S02]  /*1a1c0*/  ISETP.GE.AND P5, PT, R252, UR4, PT ;  /* 0x00000004fc007c0c */ /* 0x000fe4000bfa6270 */
[----:B------:R-:W-:Y:S02]  /*1a1d0*/  SEL R90, R92, RZ, P1 ;  /* 0x000000ff5c5a7207 */ /* 0x000fe40000800000 */
[----:B------:R1:W-:Y:S01]  /*1a1e0*/  STL.64 [R1+0x968], R4 ;  /* 0x0009680401007387 */ /* 0x0003e20000100a00 */
[----:B------:R-:W-:-:S03]  /*1a1f0*/  SEL R92, RZ, 0x4, P6 ;  /* 0x00000004ff5c7807 */ /* 0x000fc60003000000 */
[----:B------:R1:W-:Y:S01]  /*1a200*/  LDGSTS.E [R10+-0x11ff8], desc[UR18][R4.64], P2 ;  /* 0xee008000040a7fae */ /* 0x0003e20009121852 */
[----:B------:R-:W-:Y:S02]  /*1a210*/  SEL R91, RZ, 0x4, P5 ;  /* 0x00000004ff5b7807 */ /* 0x000fe40002800000 */
[C---:B------:R-:W-:Y:S02]  /*1a220*/  LOP3.LUT R252, R3.reuse, 0x78, RZ, 0xfc, !PT ;  /* 0x0000007803fc7812 */ /* 0x040fe400078efcff */
[----:B------:R-:W-:Y:S02]  /*1a230*/  SEL R92, R92, RZ, P1 ;  /* 0x000000ff5c5c7207 */ /* 0x000fe40000800000 */
[----:B-1----:R-:W-:-:S04]  /*1a240*/  LOP3.LUT R5, R3, 0x5a, RZ, 0xfc, !PT ;  /* 0x0000005a03057812 */ /* 0x002fc800078efcff */
[----:B------:R-:W-:Y:S02]  /*1a250*/  ISETP.GE.AND P6, PT, R5, UR4, PT ;  /* 0x0000000405007c0c */ /* 0x000fe4000bfc6270 */
[----:B------:R-:W-:Y:S02]  /*1a260*/  ISETP.NE.U32.AND P2, PT, R90, RZ, PT ;  /* 0x000000ff5a00720c */ /* 0x000fe40003f45070 */
[----:B------:R-:W-:Y:S02]  /*1a270*/  SEL R91, R91, RZ, P1 ;  /* 0x000000ff5b5b7207 */ /* 0x000fe40000800000 */
[----:B------:R-:W-:Y:S02]  /*1a280*/  ISETP.GE.AND P5, PT, R252, UR4, PT ;  /* 0x00000004fc007c0c */ /* 0x000fe4000bfa6270 */
[----:B------:R-:W-:Y:S02]  /*1a290*/  SEL R90, RZ, 0x4, P6 ;  /* 0x00000004ff5a7807 */ /* 0x000fe40003000000 */
[----:B------:R-:W-:-:S02]  /*1a2a0*/  ISETP.NE.U32.AND P6, PT, R92, RZ, PT ;  /* 0x000000ff5c00720c */ /* 0x000fc40003fc5070 */
[----:B------:R-:W-:Y:S01]  /*1a2b0*/  SEL R90, R90, RZ, P1 ;  /* 0x000000ff5a5a7207 */ /* 0x000fe20000800000 */
[----:B--2---:R-:W-:-:S05]  /*1a2c0*/  IMAD.WIDE R6, R251, 0x4, R248 ;  /* 0x00000004fb067825 */ /* 0x004fca00078e02f8 */
[----:B------:R1:W-:Y:S01]  /*1a2d0*/  LDGSTS.E [R11+-0x18000], desc[UR18][R6.64], P0 ;  /* 0xe8000000060b7fae */ /* 0x0003e20008121852 */
[----:B---3--:R-:W-:Y:S01]  /*1a2e0*/  IMAD.WIDE R4, R251, 0x4, R172 ;  /* 0x00000004fb047825 */ /* 0x008fe200078e02ac */
[----:B------:R-:W-:Y:S02]  /*1a2f0*/  LOP3.LUT R173, R3, 0x7a, RZ, 0xfc, !PT ;  /* 0x0000007a03ad7812 */ /* 0x000fe400078efcff */
[----:B------:R-:W-:Y:S01]  /*1a300*/  ISETP.NE.U32.AND P0, PT, R91, RZ, PT ;  /* 0x000000ff5b00720c */ /* 0x000fe20003f05070 */
[----:B------:R1:W-:Y:S01]  /*1a310*/  STL.64 [R1+0x960], R6 ;  /* 0x0009600601007387 */ /* 0x0003e20000100a00 */
[----:B------:R-:W-:Y:S02]  /*1a320*/  SEL R91, RZ, 0x4, P5 ;  /* 0x00000004ff5b7807 */ /* 0x000fe40002800000 */
[----:B------:R-:W-:Y:S01]  /*1a330*/  ISETP.GE.AND P5, PT, R173, UR4, PT ;  /* 0x00000004ad007c0c */ /* 0x000fe2000bfa6270 */
[----:B------:R2:W-:Y:S01]  /*1a340*/  STL.64 [R1+0x958], R4 ;  /* 0x0009580401007387 */ /* 0x0005e20000100a00 */
[----:B------:R-:W-:-:S03]  /*1a350*/  LOP3.LUT R173, R3, 0x1c, RZ, 0xfc, !PT ;  /* 0x0000001c03ad7812 */ /* 0x000fc600078efcff */
[----:B------:R2:W-:Y:S01]  /*1a360*/  LDGSTS.E [R11+-0x17ff8], desc[UR18][R4.64], P3 ;  /* 0xe8008000040b7fae */ /* 0x0005e20009921852 */
[----:B------:R-:W-:Y:S02]  /*1a370*/  ISETP.NE.U32.AND P3, PT, R90, RZ, PT ;  /* 0x000000ff5a00720c */ /* 0x000fe40003f65070 */
[----:B------:R-:W-:Y:S01]  /*1a380*/  SEL R90, RZ, 0x4, P5 ;  /* 0x00000004ff5a7807 */ /* 0x000fe20002800000 */
[----:B-1----:R-:W-:Y:S01]  /*1a390*/  IMAD.WIDE R6, R251, 0x4, R150 ;  /* 0x00000004fb067825 */ /* 0x002fe200078e0296 */
[----:B------:R-:W-:Y:S01]  /*1a3a0*/  ISETP.GE.AND P5, PT, R173, UR4, PT ;  /* 0x00000004ad007c0c */ /* 0x000fe2000bfa6270 */
[----:B------:R-:W3:Y:S01]  /*1a3b0*/  LDL.LU.64 R248, [R1+0x60] ;  /* 0x0000600001f87983 */ /* 0x000ee20000300a00 */
[----:B------:R-:W-:Y:S01]  /*1a3c0*/  LOP3.LUT R173, R3, 0x1e, RZ, 0xfc, !PT ;  /* 0x0000001e03ad7812 */ /* 0x000fe200078efcff */
[----:B--2---:R-:W-:Y:S01]  /*1a3d0*/  IMAD.WIDE R4, R251, 0x4, R152 ;  /* 0x00000004fb047825 */ /* 0x004fe200078e0298 */
[----:B------:R-:W-:-:S04]  /*1a3e0*/  SEL R91, R91, RZ, P1 ;  /* 0x000000ff5b5b7207 */ /* 0x000fc80000800000 */
[----:B------:R1:W-:Y:S01]  /*1a3f0*/  STL.64 [R1+0x950], R4 ;  /* 0x0009500401007387 */ /* 0x0003e20000100a00 */
[----:B------:R-:W-:-:S03]  /*1a400*/  SEL R90, R90, RZ, P1 ;  /* 0x000000ff5a5a7207 */ /* 0x000fc60000800000 */
[----:B------:R1:W-:Y:S01]  /*1a410*/  LDGSTS.E [R11+-0x16000], desc[UR18][R4.64], P2 ;  /* 0xea000000040b7fae */ /* 0x0003e20009121852 */
[----:B------:R-:W-:-:S03]  /*1a420*/  LOP3.LUT R172, R3, 0x3c, RZ, 0xfc, !PT ;  /* 0x0000003c03ac7812 */ /* 0x000fc600078efcff */
[----:B------:R2:W-:Y:S01]  /*1a430*/  LDGSTS.E [R11+-0x15ff8], desc[UR18][R6.64], P6 ;  /* 0xea008000060b7fae */ /* 0x0005e2000b121852 */
[----:B------:R-:W-:Y:S02]  /*1a440*/  ISETP.GE.AND P6, PT, R173, UR4, PT ;  /* 0x00000004ad007c0c */ /* 0x000fe4000bfc6270 */
[----:B------:R-:W-:Y:S01]  /*1a450*/  LOP3.LUT R173, R3, 0x3e, RZ, 0xfc, !PT ;  /* 0x0000003e03ad7812 */ /* 0x000fe200078efcff */
[----:B-1----:R-:W-:Y:S01]  /*1a460*/  IMAD.WIDE R4, R251, 0x4, R120 ;  /* 0x00000004fb047825 */ /* 0x002fe200078e0278 */
[----:B------:R-:W-:Y:S01]  /*1a470*/  ISETP.NE.U32.AND P2, PT, R91, RZ, PT ;  /* 0x000000ff5b00720c */ /* 0x000fe20003f45070 */
[----:B------:R2:W-:Y:S01]  /*1a480*/  STL.64 [R1+0x948], R6 ;  /* 0x0009480601007387 */ /* 0x0005e20000100a00 */
[----:B------:R-:W-:-:S03]  /*1a490*/  SEL R91, RZ, 0x4, P6 ;  /* 0x00000004ff5b7807 */ /* 0x000fc60003000000 */
[----:B------:R1:W-:Y:S01]  /*1a4a0*/  LDGSTS.E [R11+-0x14000], desc[UR18][R4.64], P0 ;  /* 0xec000000040b7fae */ /* 0x0003e20008121852 */
[----:B------:R-:W-:Y:S02]  /*1a4b0*/  ISETP.NE.U32.AND P0, PT, R90, RZ, PT ;  /* 0x000000ff5a00720c */ /* 0x000fe40003f05070 */
[----:B------:R-:W-:Y:S01]  /*1a4c0*/  SEL R90, RZ, 0x4, P5 ;  /* 0x00000004ff5a7807 */ /* 0x000fe20002800000 */
[----:B------:R1:W-:Y:S01]  /*1a4d0*/  STL.64 [R1+0x940], R4 ;  /* 0x0009400401007387 */ /* 0x0003e20000100a00 */
[----:B------:R-:W-:Y:S02]  /*1a4e0*/  ISETP.GE.AND P5, PT, R172, UR4, PT ;  /* 0x00000004ac007c0c */ /* 0x000fe4000bfa6270 */
[----:B------:R-:W-:Y:S02]  /*1a4f0*/  ISETP.GE.AND P6, PT, R173, UR4, PT ;  /* 0x00000004ad007c0c */ /* 0x000fe4000bfc6270 */
[----:B------:R-:W4:Y:S01]  /*1a500*/  LDL.LU.64 R172, [R1+0x58] ;  /* 0x0000580001ac7983 */ /* 0x000f220000300a00 */
[----:B--2---:R-:W-:Y:S01]  /*1a510*/  IMAD.WIDE R6, R251, 0x4, R118 ;  /* 0x00000004fb067825 */ /* 0x004fe200078e0276 */
[----:B------:R-:W-:-:S02]  /*1a520*/  SEL R90, R90, RZ, P1 ;  /* 0x000000ff5a5a7207 */ /* 0x000fc40000800000 */
[----:B------:R-:W-:Y:S02]  /*1a530*/  LOP3.LUT R252, R3, 0x5c, RZ, 0xfc, !PT ;  /* 0x0000005c03fc7812 */ /* 0x000fe400078efcff */
[----:B------:R2:W-:Y:S01]  /*1a540*/  LDGSTS.E [R11+-0x13ff8], desc[UR18][R6.64], P3 ;  /* 0xec008000060b7fae */ /* 0x0005e20009921852 */
[----:B-1----:R-:W-:Y:S01]  /*1a550*/  IMAD.WIDE R4, R251, 0x4, R88 ;  /* 0x00000004fb047825 */ /* 0x002fe200078e0258 */
[----:B------:R-:W-:Y:S02]  /*1a560*/  SEL R89, R91, RZ, P1 ;  /* 0x000000ff5b597207 */ /* 0x000fe40000800000 */
[----:B------:R-:W-:Y:S02]  /*1a570*/  SEL R88, RZ, 0x4, P5 ;  /* 0x00000004ff587807 */ /* 0x000fe40002800000 */
[----:B------:R-:W-:Y:S01]  /*1a580*/  ISETP.NE.U32.AND P3, PT, R89, RZ, PT ;  /* 0x000000ff5900720c */ /* 0x000fe20003f65070 */
[----:B------:R2:W-:Y:S01]  /*1a590*/  STL.64 [R1+0x938], R6 ;  /* 0x0009380601007387 */ /* 0x0005e20000100a00 */
[----:B------:R-:W-:-:S02]  /*1a5a0*/  SEL R89, RZ, 0x4, P6 ;  /* 0x00000004ff597807 */ /* 0x000fc40003000000 */
[----:B------:R-:W-:Y:S01]  /*1a5b0*/  ISETP.NE.U32.AND P5, PT, R90, RZ, PT ;  /* 0x000000ff5a00720c */ /* 0x000fe20003fa5070 */
[----:B------:R-:W-:Y:S01]  /*1a5c0*/  LDGSTS.E [R11+-0x12000], desc[UR18][R4.64], P2 ;  /* 0xee000000040b7fae */ /* 0x000fe20009121852 */
[----:B------:R-:W-:Y:S02]  /*1a5d0*/  SEL R88, R88, RZ, P1 ;  /* 0x000000ff58587207 */ /* 0x000fe40000800000 */
[----:B------:R-:W-:Y:S01]  /*1a5e0*/  ISETP.GE.AND P2, PT, R252, UR4, PT ;  /* 0x00000004fc007c0c */ /* 0x000fe2000bf46270 */
[----:B--2---:R-:W-:Y:S01]  /*1a5f0*/  IMAD.WIDE R6, R251, 0x4, R86 ;  /* 0x00000004fb067825 */ /* 0x004fe200078e0256 */
[----:B------:R-:W-:Y:S02]  /*1a600*/  SEL R87, R89, RZ, P1 ;  /* 0x000000ff59577207 */ /* 0x000fe40000800000 */
[----:B------:R-:W-:Y:S02]  /*1a610*/  ISETP.NE.U32.AND P6, PT, R88, RZ, PT ;  /* 0x000000ff5800720c */ /* 0x000fe40003fc5070 */
[----:B------:R-:W-:Y:S01]  /*1a620*/  SEL R86, RZ, 0x4, P2 ;  /* 0x00000004ff567807 */ /* 0x000fe20001000000 */
[----:B------:R-:W-:Y:S01]  /*1a630*/  STL.64 [R1+0x930], R4 ;  /* 0x0009300401007387 */ /* 0x000fe20000100a00 */
[----:B------:R-:W-:-:S03]  /*1a640*/  ISETP.NE.U32.AND P2, PT, R87, RZ, PT ;  /* 0x000000ff5700720c */ /* 0x000fc60003f45070 */
[----:B------:R1:W-:Y:S04]  /*1a650*/  STL.64 [R1+0x928], R6 ;  /* 0x0009280601007387 */ /* 0x0003e80000100a00 */
[----:B------:R1:W-:Y:S04]  /*1a660*/  LDGSTS.E [R11+-0x11ff8], desc[UR18][R6.64], P0 ;  /* 0xee008000060b7fae */ /* 0x0003e80008121852 */
[----:B------:R-:W-:Y:S01]  /*1a670*/  STL.64 [R1+0x10f8], R10 ;  /* 0x0010f80a01007387 */ /* 0x000fe20000100a00 */
[----:B-1----:R-:W-:Y:S01]  /*1a680*/  IMAD.WIDE R6, R251, 0x4, R148 ;  /* 0x00000004fb067825 */ /* 0x002fe200078e0294 */
[----:B------:R-:W-:-:S03]  /*1a690*/  SEL R86, R86, RZ, P1 ;  /* 0x000000ff56567207 */ /* 0x000fc60000800000 */
[----:B---3--:R-:W-:-:S05]  /*1a6a0*/  IMAD.WIDE R4, R251, 0x4, R248 ;  /* 0x00000004fb047825 */ /* 0x008fca00078e02f8 */
[----:B------:R1:W-:Y:S04]  /*1a6b0*/  STL.64 [R1+0x920], R4 ;  /* 0x0009200401007387 */ /* 0x0003e80000100a00 */
[----:B------:R1:W-:Y:S02]  /*1a6c0*/  LDGSTS.E [R242+-0x18000], desc[UR18][R4.64], P5 ;  /* 0xe800000004f27fae */ /* 0x0003e4000a921852 */
[----:B-1----:R-:W-:-:S04]  /*1a6d0*/  IMAD.WIDE R4, R251, 0x4, R146 ;  /* 0x00000004fb047825 */ /* 0x002fc800078e0292 */
[----:B----4-:R-:W-:Y:S02]  /*1a6e0*/  IMAD.WIDE R8, R251, 0x4, R172 ;  /* 0x00000004fb087825 */ /* 0x010fe400078e02ac */
[----:B------:R-:W1:Y:S01]  /*1a6f0*/  S2R R173, SR_TID.X ;  /* 0x0000000000ad7919 */ /* 0x000e620000002100 */
[C---:B------:R-:W-:Y:S01]  /*1a700*/  LOP3.LUT R248, R3.reuse, 0x5e, RZ, 0xfc, !PT ;  /* 0x0000005e03f87812 */ /* 0x040fe200078efcff */
[----:B------:R-:W-:Y:S01]  /*1a710*/  UIADD3 UR5, UR5, -0x100, URZ ;  /* 0xffffff0005057890 */ /* 0x000fe2000fffe03f */
[----:B------:R-:W-:Y:S01]  /*1a720*/  LOP3.LUT R249, R3, 0x7c, RZ, 0xfc, !PT ;  /* 0x0000007c03f97812 */ /* 0x000fe200078efcff */
[----:B------:R-:W-:Y:S01]  /*1a730*/  STL.64 [R1+0x918], R8 ;  /* 0x0009180801007387 */ /* 0x000fe20000100a00 */
[----:B------:R-:W2:Y:S03]  /*1a740*/  LDC R172, c[0x0][0x230] ;  /* 0x00008c00ffac7b82 */ /* 0x000ea60000000800 */
[----:B------:R-:W-:Y:S04]  /*1a750*/  LDGSTS.E [R242+-0x17ff8], desc[UR18][R8.64], P3 ;  /* 0xe800800008f27fae */ /* 0x000fe80009921852 */
[----:B------:R-:W-:Y:S04]  /*1a760*/  STL.64 [R1+0x910], R6 ;  /* 0x0009100601007387 */ /* 0x000fe80000100a00 */
[----:B------:R-:W-:Y:S04]  /*1a770*/  LDGSTS.E [R242+-0x16000], desc[UR18][R6.64], P6 ;  /* 0xea00000006f27fae */ /* 0x000fe8000b121852 */
[----:B------:R3:W-:Y:S04]  /*1a780*/  STL.64 [R1+0x908], R4 ;  /* 0x0009080401007387 */ /* 0x0007e80000100a00 */
[----:B------:R3:W-:Y:S04]  /*1a790*/  LDGSTS.E [R242+-0x15ff8], desc[UR18][R4.64], P2 ;  /* 0xea00800004f27fae */ /* 0x0007e80009121852 */
[----:B------:R4:W-:Y:S04]  /*1a7a0*/  STL.64 [R1+0x1100], R2 ;  /* 0x0011000201007387 */ /* 0x0009e80000100a00 */
[----:B------:R-:W4:Y:S01]  /*1a7b0*/  LDL.LU.64 R10, [R1+0x188] ;  /* 0x00018800010a7983 */ /* 0x000f220000300a00 */
[----:B---3--:R-:W-:-:S03]  /*1a7c0*/  IMAD.WIDE R4, R251, 0x4, R116 ;  /* 0x00000004fb047825 */ /* 0x008fc600078e0274 */
[----:B------:R-:W3:Y:S04]  /*1a7d0*/  LDL.LU.64 R152, [R1+0x180] ;  /* 0x0001800001987983 */ /* 0x000ee80000300a00 */
[----:B------:R4:W-:Y:S04]  /*1a7e0*/  STL.64 [R1+0x900], R4 ;  /* 0x0009000401007387 */ /* 0x0009e80000100a00 */
[----:B------:R-:W3:Y:S04]  /*1a7f0*/  LDL.LU.64 R154, [R1+0x178] ;  /* 0x00017800019a7983 */ /* 0x000ee80000300a00 */
[----:B------:R-:W3:Y:S01]  /*1a800*/  LDL.LU.64 R8, [R1+0x170] ;  /* 0x0001700001087983 */ /* 0x000ee20000300a00 */
[----:B------:R-:W-:-:S02]  /*1a810*/  ISETP.GE.AND P0, PT, R248, UR4, PT ;  /* 0x00000004f8007c0c */ /* 0x000fc4000bf06270 */
[----:B------:R-:W-:Y:S02]  /*1a820*/  ISETP.GE.AND P5, PT, R249, UR4, PT ;  /* 0x00000004f9007c0c */ /* 0x000fe4000bfa6270 */
[----:B------:R-:W-:Y:S02]  /*1a830*/  SEL R87, RZ, 0x4, P0 ;  /* 0x00000004ff577807 */ /* 0x000fe40000000000 */
[----:B------:R-:W-:Y:S02]  /*1a840*/  ISETP.NE.U32.AND P0, PT, R86, RZ, PT ;  /* 0x000000ff5600720c */ /* 0x000fe40003f05070 */
[----:B------:R-:W-:Y:S02]  /*1a850*/  SEL R86, RZ, 0x4, P5 ;  /* 0x00000004ff567807 */ /* 0x000fe40002800000 */
[----:B------:R-:W-:Y:S02]  /*1a860*/  LOP3.LUT R249, R3, 0x7e, RZ, 0xfc, !PT ;  /* 0x0000007e03f97812 */ /* 0x000fe400078efcff */
[----:B------:R-:W-:-:S02]  /*1a870*/  SEL R86, R86, RZ, P1 ;  /* 0x000000ff56567207 */ /* 0x000fc40000800000 */
[----:B------:R-:W-:Y:S02]  /*1a880*/  ISETP.GE.AND P5, PT, R249, UR4, PT ;  /* 0x00000004f9007c0c */ /* 0x000fe4000bfa6270 */
[----:B-1----:R-:W-:Y:S01]  /*1a890*/  LOP3.LUT R173, R173, 0x7f, RZ, 0xc0, !PT ;  /* 0x0000007fadad7812 */ /* 0x002fe200078ec0ff */
[----:B--2---:R-:W-:Y:S01]  /*1a8a0*/  VIADD R172, R172, 0x7f ;  /* 0x0000007facac7836 */ /* 0x004fe20000000000 */
[----:B------:R-:W-:Y:S01]  /*1a8b0*/  ISETP.NE.U32.AND P6, PT, R86, RZ, PT ;  /* 0x000000ff5600720c */ /* 0x000fe20003fc5070 */
[----:B------:R-:W-:Y:S01]  /*1a8c0*/  LDGSTS.E [R242+-0x14000], desc[UR18][R4.64], P0 ;  /* 0xec00000004f27fae */ /* 0x000fe20008121852 */
[----:B------:R-:W-:Y:S01]  /*1a8d0*/  SEL R86, RZ, 0x4, P5 ;  /* 0x00000004ff567807 */ /* 0x000fe20002800000 */
[----:B------:R-:W-:Y:S01]  /*1a8e0*/  USHF.L.U32 UR16, UR9, 0x7, URZ ;  /* 0x0000000709107899 */ /* 0x000fe2000800063f */
[----:B------:R-:W-:Y:S01]  /*1a8f0*/  ISETP.GE.AND P5, PT, R173, UR5, PT ;  /* 0x00000005ad007c0c */ /* 0x000fe2000bfa6270 */
[----:B------:R-:W1:Y:S01]  /*1a900*/  S2R R252, SR_TID.X ;  /* 0x0000000000fc7919 */ /* 0x000e620000002100 */
[----:B------:R-:W-:Y:S01]  /*1a910*/  SEL R87, R87, RZ, P1 ;  /* 0x000000ff57577207 */ /* 0x000fe20000800000 */
[----:B------:R-:W-:Y:S01]  /*1a920*/  ULDC UR4, c[0x0][0x230] ;  /* 0x00008c0000047ab9 */ /* 0x000fe20000000800 */
[----:B------:R-:W2:Y:S01]  /*1a930*/  S2R R173, SR_TID.X ;  /* 0x0000000000ad7919 */ /* 0x000ea20000002100 */
[----:B------:R-:W-:-:S02]  /*1a940*/  SEL R88, R86, RZ, P1 ;  /* 0x000000ff56587207 */ /* 0x000fc40000800000 */
[----:B------:R-:W-:Y:S02]  /*1a950*/  SEL R86, RZ, 0x4, P5 ;  /* 0x00000004ff567807 */ /* 0x000fe40002800000 */
[----:B--2---:R-:W-:-:S04]  /*1a960*/  SHF.R.U32.HI R173, RZ, 0x6, R173 ;  /* 0x00000006ffad7819 */ /* 0x004fc800000116ad */
[----:B------:R-:W-:-:S04]  /*1a970*/  SGXT.U32 R173, R173, 0x1 ;  /* 0x00000001adad781a */ /* 0x000fc80000000000 */
[----:B------:R-:W-:-:S04]  /*1a980*/  LOP3.LUT R173, R173, 0x2, RZ, 0xfc, !PT ;  /* 0x00000002adad7812 */ /* 0x000fc800078efcff */
[----:B------:R-:W-:Y:S02]  /*1a990*/  ISETP.GE.AND P5, PT, R173, UR5, PT ;  /* 0x00000005ad007c0c */ /* 0x000fe4000bfa6270 */
[----:B------:R-:W2:Y:S01]  /*1a9a0*/  S2R R173, SR_TID.X ;  /* 0x0000000000ad7919 */ /* 0x000ea20000002100 */
[----:B------:R-:W-:Y:S02]  /*1a9b0*/  ISETP.NE.U32.AND P3, PT, R87, RZ, PT ;  /* 0x000000ff5700720c */ /* 0x000fe40003f65070 */
[----:B------:R-:W-:Y:S01]  /*1a9c0*/  ISETP.GE.AND P1, PT, R3, UR5, PT ;  /* 0x0000000503007c0c */ /* 0x000fe2000bf26270 */
[----:B----4-:R-:W-:-:S03]  /*1a9d0*/  IMAD.WIDE R2, R251, 0x4, R114 ;  /* 0x00000004fb027825 */ /* 0x010fc600078e0272 */
[----:B------:R-:W-:Y:S02]  /*1a9e0*/  SEL R87, RZ, 0x4, P1 ;  /* 0x00000004ff577807 */ /* 0x000fe40000800000 */
[----:B------:R-:W-:Y:S02]  /*1a9f0*/  ISETP.NE.U32.AND P1, PT, R88, RZ, PT ;  /* 0x000000ff5800720c */ /* 0x000fe40003f25070 */
[----:B------:R-:W-:-:S03]  /*1aa00*/  ISETP.GT.AND P2, PT, R172, 0x17f, PT ;  /* 0x0000017fac00780c */ /* 0x000fc60003f44270 */
[----:B------:R4:W-:Y:S04]  /*1aa10*/  LDGSTS.E [R242+-0x13ff8], desc[UR18][R2.64], P3 ;  /* 0xec00800002f27fae */ /* 0x0009e80009921852 */
[----:B------:R4:W-:Y:S04]  /*1aa20*/  STL.64 [R1+0x8f8], R2 ;  /* 0x0008f80201007387 */ /* 0x0009e80000100a00 */
[----:B------:R-:W3:Y:S04]  /*1aa30*/  LDL.LU.64 R6, [R1+0x148] ;  /* 0x0001480001067983 */ /* 0x000ee80000300a00 */
[----:B------:R-:W3:Y:S01]  /*1aa40*/  LDL.LU.64 R4, [R1+0x140] ;  /* 0x0001400001047983 */ /* 0x000ee20000300a00 */
[----:B--2---:R-:W-:Y:S01]  /*1aa50*/  SHF.R.U32.HI R173, RZ, 0x6, R173 ;  /* 0x00000006ffad7819 */ /* 0x004fe200000116ad */
[----:B----4-:R-:W-:-:S02]  /*1aa60*/  IMAD.WIDE R2, R251, 0x4, R82 ;  /* 0x00000004fb027825 */ /* 0x010fc400078e0252 */
[----:B------:R-:W2:Y:S01]  /*1aa70*/  LDL.LU.64 R248, [R1+0x108] ;  /* 0x0001080001f87983 */ /* 0x000ea20000300a00 */
[----:B------:R-:W-:-:S04]  /*1aa80*/  SGXT.U32 R173, R173, 0x1 ;  /* 0x00000001adad781a */ /* 0x000fc80000000000 */
[----:B------:R-:W-:-:S04]  /*1aa90*/  LOP3.LUT R173, R173, 0x20, RZ, 0xfc, !PT ;  /* 0x00000020adad7812 */ /* 0x000fc800078efcff */
[----:B------:R-:W-:Y:S01]  /*1aaa0*/  ISETP.GE.AND P3, PT, R173, UR5, PT ;  /* 0x00000005ad007c0c */ /* 0x000fe2000bf66270 */
[----:B------:R-:W-:-:S04]  /*1aab0*/  IMAD.WIDE R172, R251, 0x4, R84 ;  /* 0x00000004fbac7825 */ /* 0x000fc800078e0254 */
[----:B------:R-:W-:Y:S01]  /*1aac0*/  IMAD.U32 R83, RZ, RZ, UR16 ;  /* 0x00000010ff537e24 */ /* 0x000fe2000f8e00ff */
[----:B------:R4:W-:Y:S04]  /*1aad0*/  STL.64 [R1+0x8f0], R172 ;  /* 0x0008f0ac01007387 */ /* 0x0009e80000100a00 */
[----:B------:R1:W-:Y:S04]  /*1aae0*/  STL.64 [R1+0x1128], R250 ;  /* 0x001128fa01007387 */ /* 0x0003e80000100a00 */
[----:B------:R-:W-:Y:S04]  /*1aaf0*/  LDGSTS.E [R242+-0x12000], desc[UR18][R172.64], P6 ;  /* 0xee000000acf27fae */ /* 0x000fe8000b121852 */
[----:B------:R1:W-:Y:S01]  /*1ab00*/  LDGSTS.E [R242+-0x11ff8], desc[UR18][R2.64], P1 ;  /* 0xee00800002f27fae */ /* 0x0003e20008921852 */
[----:B---3--:R-:W-:-:S03]  /*1ab10*/  IMAD.WIDE R152, R83, 0x4, R152 ;  /* 0x0000000453987825 */ /* 0x008fc600078e0298 */
[----:B----4-:R-:W3:Y:S04]  /*1ab20*/  LDL.LU.64 R172, [R1+0x1320] ;  /* 0x0013200001ac7983 */ /* 0x010ee80000300a00 */
[----:B------:R4:W-:Y:S01]  /*1ab30*/  STL.64 [R1+0x8e8], R2 ;  /* 0x0008e80201007387 */ /* 0x0009e20000100a00 */
[----:B------:R-:W-:-:S04]  /*1ab40*/  IMAD.WIDE R6, R83, 0x4, R6 ;  /* 0x0000000453067825 */ /* 0x000fc800078e0206 */
[C---:B------:R-:W-:Y:S01]  /*1ab50*/  IMAD.WIDE R4, R83.reuse, 0x4, R4 ;  /* 0x0000000453047825 */ /* 0x040fe200078e0204 */
[----:B-1----:R-:W-:Y:S01]  /*1ab60*/  SHF.R.U32.HI R251, RZ, 0x6, R252 ;  /* 0x00000006fffb7819 */ /* 0x002fe200000116fc */
[----:B------:R-:W0:Y:S02]  /*1ab70*/  LDGDEPBAR ;  /* 0x00000000000079af */ /* 0x000e240000000000 */
[----:B----4-:R-:W-:-:S04]  /*1ab80*/  IMAD.WIDE R2, R83, 0x4, R10 ;  /* 0x0000000453027825 */ /* 0x010fc800078e020a */
[C---:B------:R-:W-:Y:S01]  /*1ab90*/  IMAD.WIDE R10, R83.reuse, 0x4, R154 ;  /* 0x00000004530a7825 */ /* 0x040fe200078e029a */
[----:B------:R1:W-:Y:S04]  /*1aba0*/  STL.64 [R1+0x8e0], R2 ;  /* 0x0008e00201007387 */ /* 0x0003e80000100a00 */
[----:B------:R-:W-:Y:S04]  /*1abb0*/  STL.64 [R1+0x8d8], R152 ;  /* 0x0008d89801007387 */ /* 0x000fe80000100a00 */
[----:B------:R-:W-:Y:S01]  /*1abc0*/  STL.64 [R1+0x8d0], R10 ;  /* 0x0008d00a01007387 */ /* 0x000fe20000100a00 */
[----:B-1----:R-:W-:-:S04]  /*1abd0*/  IMAD.WIDE R2, R83, 0x4, R8 ;  /* 0x0000000453027825 */ /* 0x002fc800078e0208 */
[C---:B------:R-:W-:Y:S02]  /*1abe0*/  IMAD.WIDE R8, R83.reuse, 0x4, R218 ;  /* 0x0000000453087825 */ /* 0x040fe400078e02da */
[----:B------:R-:W4:Y:S04]  /*1abf0*/  LDL.LU.64 R218, [R1+0x1318] ;  /* 0x0013180001da7983 */ /* 0x000f280000300a00 */
[----:B------:R1:W-:Y:S02]  /*1ac00*/  STL.64 [R1+0x8c8], R2 ;  /* 0x0008c80201007387 */ /* 0x0003e40000100a00 */
[C---:B-1----:R-:W-:Y:S02]  /*1ac10*/  IMAD.WIDE R2, R83.reuse, 0x4, R156 ;  /* 0x0000000453027825 */ /* 0x042fe400078e029c */
[----:B------:R-:W3:Y:S04]  /*1ac20*/  LDL.LU.64 R156, [R1+0x1310] ;  /* 0x00131000019c7983 */ /* 0x000ee80000300a00 */
[----:B------:R1:W-:Y:S02]  /*1ac30*/  STL.64 [R1+0x8c0], R8 ;  /* 0x0008c00801007387 */ /* 0x0003e40000100a00 */
[----:B-1----:R-:W-:-:S02]  /*1ac40*/  IMAD.WIDE R8, R83, 0x4, R216 ;  /* 0x0000000453087825 */ /* 0x002fc400078e02d8 */
[----:B------:R-:W3:Y:S04]  /*1ac50*/  LDL.LU.64 R216, [R1+0x1308] ;  /* 0x0013080001d87983 */ /* 0x000ee80000300a00 */
[----:B------:R1:W-:Y:S02]  /*1ac60*/  STL.64 [R1+0x8b8], R2 ;  /* 0x0008b80201007387 */ /* 0x0003e40000100a00 */
[C---:B-1----:R-:W-:Y:S02]  /*1ac70*/  IMAD.WIDE R2, R83.reuse, 0x4, R234 ;  /* 0x0000000453027825 */ /* 0x042fe400078e02ea */
[----:B------:R-:W3:Y:S04]  /*1ac80*/  LDL.LU.64 R234, [R1+0x1300] ;  /* 0x0013000001ea7983 */ /* 0x000ee80000300a00 */
[----:B------:R-:W-:Y:S04]  /*1ac90*/  STL.64 [R1+0x8b0], R8 ;  /* 0x0008b00801007387 */ /* 0x000fe80000100a00 */
[----:B------:R4:W-:Y:S04]  /*1aca0*/  STL.64 [R1+0x8a8], R2 ;  /* 0x0008a80201007387 */ /* 0x0009e80000100a00 */
[----:B------:R-:W-:Y:S01]  /*1acb0*/  STL.64 [R1+0x8a0], R6 ;  /* 0x0008a00601007387 */ /* 0x000fe20000100a00 */
[----:B----4-:R-:W-:-:S03]  /*1acc0*/  IMAD.WIDE R2, R83, 0x4, R218 ;  /* 0x0000000453027825 */ /* 0x010fc600078e02da */
[----:B------:R-:W4:Y:S04]  /*1acd0*/  LDL.LU.64 R218, [R1+0x12f8] ;  /* 0x0012f80001da7983 */ /* 0x000f280000300a00 */
[----:B------:R1:W-:Y:S02]  /*1ace0*/  STL.64 [R1+0x898], R4 ;  /* 0x0008980401007387 */ /* 0x0003e40000100a00 */
[C---:B-1----:R-:W-:Y:S02]  /*1acf0*/  IMAD.WIDE R4, R83.reuse, 0x4, R202 ;  /* 0x0000000453047825 */ /* 0x042fe400078e02ca */
[----:B------:R-:W4:Y:S04]  /*1ad00*/  LDL.LU.64 R202, [R1+0x12f0] ;  /* 0x0012f00001ca7983 */ /* 0x000f280000300a00 */
[----:B------:R1:W-:Y:S02]  /*1ad10*/  STL.64 [R1+0x890], R2 ;  /* 0x0008900201007387 */ /* 0x0003e40000100a00 */
[----:B-1----:R-:W-:-:S02]  /*1ad20*/  IMAD.WIDE R2, R83, 0x4, R232 ;  /* 0x0000000453027825 */ /* 0x002fc400078e02e8 */
[----:B------:R-:W3:Y:S04]  /*1ad30*/  LDL.LU.64 R232, [R1+0x12e8] ;  /* 0x0012e80001e87983 */ /* 0x000ee80000300a00 */
[----:B------:R1:W-:Y:S01]  /*1ad40*/  STL.64 [R1+0x888], R4 ;  /* 0x0008880401007387 */ /* 0x0003e20000100a00 */
[----:B------:R-:W-:-:S04]  /*1ad50*/  IMAD.WIDE R6, R83, 0x4, R12 ;  /* 0x0000000453067825 */ /* 0x000fc800078e020c */
[C---:B-1----:R-:W-:Y:S02]  /*1ad60*/  IMAD.WIDE R4, R83.reuse, 0x4, R186 ;  /* 0x0000000453047825 */ /* 0x042fe400078e02ba */
[----:B------:R-:W4:Y:S04]  /*1ad70*/  LDL.LU.64 R186, [R1+0x12e0] ;  /* 0x0012e00001ba7983 */ /* 0x000f280000300a00 */
[----:B------:R1:W-:Y:S02]  /*1ad80*/  STL.64 [R1+0x880], R2 ;  /* 0x0008800201007387 */ /* 0x0003e40000100a00 */
[C---:B-1----:R-:W-:Y:S02]  /*1ad90*/  IMAD.WIDE R2, R83.reuse, 0x4, R170 ;  /* 0x0000000453027825 */ /* 0x042fe400078e02aa */
[----:B------:R-:W4:Y:S04]  /*1ada0*/  LDL.LU.64 R170, [R1+0x12d8] ;  /* 0x0012d80001aa7983 */ /* 0x000f280000300a00 */
[----:B------:R2:W-:Y:S04]  /*1adb0*/  STL.64 [R1+0x878], R4 ;  /* 0x0008780401007387 */ /* 0x0005e80000100a00 */
[----:B------:R-:W4:Y:S04]  /*1adc0*/  LDL.LU.64 R12, [R1+0x12d0] ;  /* 0x0012d000010c7983 */ /* 0x000f280000300a00 */
[----:B------:R3:W-:Y:S01]  /*1add0*/  STL.64 [R1+0x870], R2 ;  /* 0x0008700201007387 */ /* 0x0007e20000100a00 */
[----:B--2---:R-:W-:-:S03]  /*1ade0*/  IMAD.WIDE R4, R83, 0x4, R248 ;  /* 0x0000000453047825 */ /* 0x004fc600078e02f8 */
[----:B------:R-:W-:Y:S01]  /*1adf0*/  STL.64 [R1+0x868], R6 ;  /* 0x0008680601007387 */ /* 0x000fe20000100a00 */
[----:B---3--:R-:W-:-:S03]  /*1ae00*/  IMAD.WIDE R2, R83, 0x4, R232 ;  /* 0x0000000453027825 */ /* 0x008fc600078e02e8 */
[----:B------:R-:W2:Y:S04]  /*1ae10*/  LDL.LU.64 R232, [R1+0x12c8] ;  /* 0x0012c80001e87983 */ /* 0x000ea80000300a00 */
[----:B------:R1:W-:Y:S02]  /*1ae20*/  STL.64 [R1+0x860], R4 ;  /* 0x0008600401007387 */ /* 0x0003e40000100a00 */
[C---:B-1----:R-:W-:Y:S02]  /*1ae30*/  IMAD.WIDE R4, R83.reuse, 0x4, R216 ;  /* 0x0000000453047825 */ /* 0x042fe400078e02d8 */
[----:B------:R-:W3:Y:S04]  /*1ae40*/  LDL.LU.64 R216, [R1+0x12c0] ;  /* 0x0012c00001d87983 */ /* 0x000ee80000300a00 */
[----:B------:R1:W-:Y:S02]  /*1ae50*/  STL.64 [R1+0x858], R2 ;  /* 0x0008580201007387 */ /* 0x0003e40000100a00 */
[----:B-1----:R-:W-:-:S02]  /*1ae60*/  IMAD.WIDE R2, R83, 0x4, R200 ;  /* 0x0000000453027825 */ /* 0x002fc400078e02c8 */
        /* <DEDUP_REMOVED lines=10> */
[----:B------:R1:W-:Y:S01]  /*1af10*/  STL.64 [R1+0x818], R2 ;  /* 0x0008180201007387 */ /* 0x0003e20000100a00 */
[----:B------:R-:W-:-:S03]  /*1af20*/  IMAD.WIDE R6, R83, 0x4, R78 ;  /* 0x0000000453067825 */ /* 0x000fc600078e024e */
[----:B------:R4:W-:Y:S01]  /*1af30*/  STL.64 [R1+0x810], R4 ;  /* 0x0008100401007387 */ /* 0x0009e20000100a00 */
[----:B-1----:R-:W-:-:S04]  /*1af40*/  IMAD.WIDE R2, R83, 0x4, R80 ;  /* 0x0000000453027825 */ /* 0x002fc800078e0250 */
[C---:B----4-:R-:W-:Y:S01]  /*1af50*/  IMAD.WIDE R4, R83.reuse, 0x4, R76 ;  /* 0x0000000453047825 */ /* 0x050fe200078e024c */
[----:B------:R1:W-:Y:S04]  /*1af60*/  STL.64 [R1+0x808], R2 ;  /* 0x0008080201007387 */ /* 0x0003e80000100a00 */
[----:B------:R4:W-:Y:S04]  /*1af70*/  STL.64 [R1+0x800], R6 ;  /* 0x0008000601007387 */ /* 0x0009e80000100a00 */
[----:B------:R4:W-:Y:S01]  /*1af80*/  STL.64 [R1+0x7f8], R4 ;  /* 0x0007f80401007387 */ /* 0x0009e20000100a00 */
[----:B-1----:R-:W-:-:S04]  /*1af90*/  IMAD.WIDE R2, R83, 0x4, R74 ;  /* 0x0000000453027825 */ /* 0x002fc800078e024a */
[C---:B----4-:R-:W-:Y:S01]  /*1afa0*/  IMAD.WIDE R6, R83.reuse, 0x4, R72 ;  /* 0x0000000453067825 */ /* 0x050fe200078e0248 */
[----:B------:R1:W-:Y:S03]  /*1afb0*/  STL.64 [R1+0x7f0], R2 ;  /* 0x0007f00201007387 */ /* 0x0003e60000100a00 */
[C---:B------:R-:W-:Y:S01]  /*1afc0*/  IMAD.WIDE R4, R83.reuse, 0x4, R70 ;  /* 0x0000000453047825 */ /* 0x040fe200078e0246 */
        /* <DEDUP_REMOVED lines=52> */
[----:B------:R-:W-:Y:S03]  /*1b310*/  STL.64 [R1+0x718], R2 ;  /* 0x0007180201007387 */ /* 0x000fe60000100a00 */
[C---:B------:R-:W-:Y:S01]  /*1b320*/  IMAD.WIDE R4, R83.reuse, 0x4, R16 ;  /* 0x0000000453047825 */ /* 0x040fe200078e0210 */
[----:B------:R1:W-:Y:S04]  /*1b330*/  STL.64 [R1+0x710], R6 ;  /* 0x0007100601007387 */ /* 0x0003e80000100a00 */
[----:B------:R4:W-:Y:S01]  /*1b340*/  STL.64 [R1+0x708], R4 ;  /* 0x0007080401007387 */ /* 0x0009e20000100a00 */
[----:B-1----:R-:W-:-:S04]  /*1b350*/  IMAD.WIDE R6, R83, 0x4, R12 ;  /* 0x0000000453067825 */ /* 0x002fc800078e020c */
[----:B----4-:R-:W-:Y:S01]  /*1b360*/  IMAD.WIDE R4, R83, 0x4, R156 ;  /* 0x0000000453047825 */ /* 0x010fe200078e029c */
[----:B------:R-:W-:-:S04]  /*1b370*/  SGXT.U32 R251, R251, 0x1 ;  /* 0x00000001fbfb781a */ /* 0x000fc80000000000 */
[----:B------:R-:W-:-:S04]  /*1b380*/  LOP3.LUT R251, R251, 0x22, RZ, 0xfc, !PT ;  /* 0x00000022fbfb7812 */ /* 0x000fc800078efcff */
[----:B------:R-:W-:Y:S01]  /*1b390*/  ISETP.GE.AND P6, PT, R251, UR5, PT ;  /* 0x00000005fb007c0c */ /* 0x000fe2000bfc6270 */
[----:B---3--:R-:W-:-:S05]  /*1b3a0*/  IMAD.WIDE R2, R83, 0x4, R14 ;  /* 0x0000000453027825 */ /* 0x008fca00078e020e */
[----:B------:R1:W-:Y:S04]  /*1b3b0*/  STL.64 [R1+0x700], R2 ;  /* 0x0007000201007387 */ /* 0x0003e80000100a00 */
[----:B------:R3:W-:Y:S04]  /*1b3c0*/  STL.64 [R1+0x6f8], R6 ;  /* 0x0006f80601007387 */ /* 0x0007e80000100a00 */
[----:B------:R4:W-:Y:S01]  /*1b3d0*/  STL.64 [R1+0x6f0], R4 ;  /* 0x0006f00401007387 */ /* 0x0009e20000100a00 */
[----:B-1----:R-:W-:-:S04]  /*1b3e0*/  IMAD.WIDE R2, R83, 0x4, R158 ;  /* 0x0000000453027825 */ /* 0x002fc800078e029e */
[C---:B---3--:R-:W-:Y:S01]  /*1b3f0*/  IMAD.WIDE R6, R83.reuse, 0x4, R160 ;  /* 0x0000000453067825 */ /* 0x048fe200078e02a0 */
[----:B------:R1:W-:Y:S03]  /*1b400*/  STL.64 [R1+0x6e8], R2 ;  /* 0x0006e80201007387 */ /* 0x0003e60000100a00 */
[C---:B----4-:R-:W-:Y:S01]  /*1b410*/  IMAD.WIDE R4, R83.reuse, 0x4, R162 ;  /* 0x0000000453047825 */ /* 0x050fe200078e02a2 */
[----:B------:R3:W-:Y:S04]  /*1b420*/  STL.64 [R1+0x6e0], R6 ;  /* 0x0006e00601007387 */ /* 0x0007e80000100a00 */
[----:B------:R2:W-:Y:S01]  /*1b430*/  STL.64 [R1+0x6d8], R4 ;  /* 0x0006d80401007387 */ /* 0x0005e20000100a00 */
[----:B-1----:R-:W-:-:S04]  /*1b440*/  IMAD.WIDE R2, R83, 0x4, R164 ;  /* 0x0000000453027825 */ /* 0x002fc800078e02a4 */
[C---:B---3--:R-:W-:Y:S01]  /*1b450*/  IMAD.WIDE R6, R83.reuse, 0x4, R166 ;  /* 0x0000000453067825 */ /* 0x048fe200078e02a6 */
[----:B------:R1:W-:Y:S03]  /*1b460*/  STL.64 [R1+0x6d0], R2 ;  /* 0x0006d00201007387 */ /* 0x0003e60000100a00 */
[C---:B--2---:R-:W-:Y:S01]  /*1b470*/  IMAD.WIDE R4, R83.reuse, 0x4, R168 ;  /* 0x0000000453047825 */ /* 0x044fe200078e02a8 */
[----:B------:R2:W-:Y:S04]  /*1b480*/  STL.64 [R1+0x6c8], R6 ;  /* 0x0006c80601007387 */ /* 0x0005e80000100a00 */
[----:B------:R3:W-:Y:S01]  /*1b490*/  STL.64 [R1+0x6c0], R4 ;  /* 0x0006c00401007387 */ /* 0x0007e20000100a00 */
[----:B-1----:R-:W-:-:S04]  /*1b4a0*/  IMAD.WIDE R2, R83, 0x4, R170 ;  /* 0x0000000453027825 */ /* 0x002fc800078e02aa */
[C---:B--2---:R-:W-:Y:S01]  /*1b4b0*/  IMAD.WIDE R6, R83.reuse, 0x4, R172 ;  /* 0x0000000453067825 */ /* 0x044fe200078e02ac */
[----:B------:R1:W-:Y:S03]  /*1b4c0*/  STL.64 [R1+0x6b8], R2 ;  /* 0x0006b80201007387 */ /* 0x0003e60000100a00 */
[C---:B---3--:R-:W-:Y:S01]  /*1b4d0*/  IMAD.WIDE R4, R83.reuse, 0x4, R174 ;  /* 0x0000000453047825 */ /* 0x048fe200078e02ae */
        /* <DEDUP_REMOVED lines=30> */
[----:B------:R2:W-:Y:S03]  /*1b6c0*/  STL.64 [R1+0x140], R6 ;  /* 0x0001400601007387 */ /* 0x0005e60000100a00 */
[C---:B-1----:R-:W-:Y:S01]  /*1b6d0*/  IMAD.WIDE R2, R83.reuse, 0x4, R206 ;  /* 0x0000000453027825 */ /* 0x042fe200078e02ce */
[----:B--2---:R-:W2:Y:S04]  /*1b6e0*/  LDL.LU.64 R6, [R1+0x190] ;  /* 0x0001900001067983 */ /* 0x004ea80000300a00 */
[----:B------:R1:W-:Y:S04]  /*1b6f0*/  STL.64 [R1+0x138], R4 ;  /* 0x0001380401007387 */ /* 0x0003e80000100a00 */
[----:B------:R3:W-:Y:S04]  /*1b700*/  STL.64 [R1+0x128], R2 ;  /* 0x0001280201007387 */ /* 0x0007e80000100a00 */
[----:B------:R-:W4:Y:S01]  /*1b710*/  LDL.LU.64 R22, [R1+0x198] ;  /* 0x0001980001167983 */ /* 0x000f220000300a00 */
[----:B-1----:R-:W-:-:S04]  /*1b720*/  IMAD.WIDE R4, R83, 0x4, R208 ;  /* 0x0000000453047825 */ /* 0x002fc800078e02d0 */
[C---:B---3--:R-:W-:Y:S01]  /*1b730*/  IMAD.WIDE R2, R83.reuse, 0x4, R210 ;  /* 0x0000000453027825 */ /* 0x048fe200078e02d2 */
        /* <DEDUP_REMOVED lines=15> */
[----:B------:R-:W-:Y:S04]  /*1b830*/  STL.64 [R1+0xd0], R4 ;  /* 0x0000d00401007387 */ /* 0x000fe80000100a00 */
[----:B------:R1:W-:Y:S04]  /*1b840*/  STL.64 [R1+0xc0], R2 ;  /* 0x0000c00201007387 */ /* 0x0003e80000100a00 */
[----:B-1----:R-:W3:Y:S01]  /*1b850*/  LDL.LU.64 R2, [R1+0x1b8] ;  /* 0x0001b80001027983 */ /* 0x002ee20000300a00 */
[----:B------:R-:W-:-:S05]  /*1b860*/  IMAD.WIDE R4, R83, 0x4, R226 ;  /* 0x0000000453047825 */ /* 0x000fca00078e02e2 */
[----:B------:R1:W-:Y:S04]  /*1b870*/  STL.64 [R1+0xa0], R4 ;  /* 0x0000a00401007387 */ /* 0x0003e80000100a00 */
[----:B-1----:R-:W3:Y:S01]  /*1b880*/  LDL.LU.64 R4, [R1+0x1c0] ;  /* 0x0001c00001047983 */ /* 0x002ee20000300a00 */
[----:B------:R-:W-:-:S04]  /*1b890*/  IMAD.WIDE R10, R83, 0x4, R228 ;  /* 0x00000004530a7825 */ /* 0x000fc800078e02e4 */
[C---:B------:R-:W-:Y:S01]  /*1b8a0*/  IMAD.WIDE R248, R83.reuse, 0x4, R224 ;  /* 0x0000000453f87825 */ /* 0x040fe200078e02e0 */
[----:B------:R1:W-:Y:S03]  /*1b8b0*/  STL.64 [R1+0x90], R10 ;  /* 0x0000900a01007387 */ /* 0x0003e60000100a00 */
[C---:B------:R-:W-:Y:S01]  /*1b8c0*/  IMAD.WIDE R8, R83.reuse, 0x4, R230 ;  /* 0x0000000453087825 */ /* 0x040fe200078e02e6 */
[----:B------:R-:W-:Y:S04]  /*1b8d0*/  STL.64 [R1+0xb0], R248 ;  /* 0x0000b0f801007387 */ /* 0x000fe80000100a00 */
[----:B------:R1:W-:Y:S01]  /*1b8e0*/  STL.64 [R1+0x80], R8 ;  /* 0x0000800801007387 */ /* 0x0003e20000100a00 */
[----:B------:R-:W-:-:S03]  /*1b8f0*/  IMAD.WIDE R12, R83, 0x4, R234 ;  /* 0x00000004530c7825 */ /* 0x000fc600078e02ea */
[----:B------:R-:W-:Y:S04]  /*1b900*/  STL.64 [R1+0x1188], R248 ;  /* 0x001188f801007387 */ /* 0x000fe80000100a00 */
[----:B-1----:R-:W3:Y:S01]  /*1b910*/  LDL.LU.64 R10, [R1+0x1c8] ;  /* 0x0001c800010a7983 */ /* 0x002ee20000300a00 */
[----:B------:R-:W-:-:S05]  /*1b920*/  IMAD.WIDE R8, R83, 0x4, R232 ;  /* 0x0000000453087825 */ /* 0x000fca00078e02e8 */
[----:B------:R1:W-:Y:S01]  /*1b930*/  STL.64 [R1+0x78], R8 ;  /* 0x0000780801007387 */ /* 0x0003e20000100a00 */
[----:B------:R-:W-:-:S03]  /*1b940*/  IMAD.WIDE R240, R83, 0x4, R240 ;  /* 0x0000000453f07825 */ /* 0x000fc600078e02f0 */
[----:B------:R-:W3:Y:S04]  /*1b950*/  LDL.LU.64 R18, [R1+0x1d0] ;  /* 0x0001d00001127983 */ /* 0x000ee80000300a00 */
[----:B------:R1:W-:Y:S02]  /*1b960*/  STL.64 [R1+0x70], R12 ;  /* 0x0000700c01007387 */ /* 0x0003e40000100a00 */
[----:B-1----:R-:W-:-:S05]  /*1b970*/  IMAD.WIDE R8, R83, 0x4, R236 ;  /* 0x0000000453087825 */ /* 0x002fca00078e02ec */
[----:B------:R1:W-:Y:S01]  /*1b980*/  STL.64 [R1+0x68], R8 ;  /* 0x0000680801007387 */ /* 0x0003e20000100a00 */
[----:B------:R-:W-:-:S03]  /*1b990*/  IMAD.WIDE R12, R83, 0x4, R238 ;  /* 0x00000004530c7825 */ /* 0x000fc600078e02ee */
[----:B------:R-:W3:Y:S04]  /*1b9a0*/  LDL.LU.64 R20, [R1+0x1d8] ;  /* 0x0001d80001147983 */ /* 0x000ee80000300a00 */
[----:B-1----:R-:W3:Y:S04]  /*1b9b0*/  LDL.LU.64 R8, [R1+0x1e0] ;  /* 0x0001e00001087983 */ /* 0x002ee80000300a00 */
[----:B------:R1:W-:Y:S04]  /*1b9c0*/  STL.64 [R1+0x58], R12 ;  /* 0x0000580c01007387 */ /* 0x0003e80000100a00 */
[----:B------:R-:W-:Y:S01]  /*1b9d0*/  STL.64 [R1+0x1190], R240 ;  /* 0x001190f001007387 */ /* 0x000fe20000100a00 */
[----:B--2---:R-:W-:-:S03]  /*1b9e0*/  IMAD.WIDE R238, R83, 0x4, R6 ;  /* 0x0000000453ee7825 */ /* 0x004fc600078e0206 */
[----:B------:R-:W2:Y:S04]  /*1b9f0*/  LDL.LU.64 R6, [R1+0x1e8] ;  /* 0x0001e80001067983 */ /* 0x000ea80000300a00 */
[----:B------:R-:W-:Y:S01]  /*1ba00*/  STL.64 [R1+0x1158], R238 ;  /* 0x001158ee01007387 */ /* 0x000fe20000100a00 */
[----:B----4-:R-:W-:-:S03]  /*1ba10*/  IMAD.WIDE R236, R83, 0x4, R22 ;  /* 0x0000000453ec7825 */ /* 0x010fc600078e0216 */
[----:B------:R-:W4:Y:S04]  /*1ba20*/  LDL.LU.64 R22, [R1+0x1f0] ;  /* 0x0001f00001167983 */ /* 0x000f280000300a00 */
[----:B------:R-:W-:Y:S01]  /*1ba30*/  STL.64 [R1+0x1130], R236 ;  /* 0x001130ec01007387 */ /* 0x000fe20000100a00 */
[----:B------:R-:W-:-:S03]  /*1ba40*/  IMAD.WIDE R234, R83, 0x4, R250 ;  /* 0x0000000453ea7825 */ /* 0x000fc600078e02fa */
[----:B------:R-:W4:Y:S04]  /*1ba50*/  LDL.LU.64 R250, [R1+0x1f8] ;  /* 0x0001f80001fa7983 */ /* 0x000f280000300a00 */
[----:B------:R-:W-:Y:S01]  /*1ba60*/  STL.64 [R1+0x1108], R234 ;  /* 0x001108ea01007387 */ /* 0x000fe20000100a00 */
[----:B------:R-:W-:-:S03]  /*1ba70*/  IMAD.WIDE R232, R83, 0x4, R152 ;  /* 0x0000000453e87825 */ /* 0x000fc600078e0298 */
[----:B------:R-:W4:Y:S04]  /*1ba80*/  LDL.LU.64 R152, [R1+0x200] ;  /* 0x0002000001987983 */ /* 0x000f280000300a00 */
[----:B------:R4:W-:Y:S01]  /*1ba90*/  STL.64 [R1+0x1258], R232 ;  /* 0x001258e801007387 */ /* 0x0009e20000100a00 */
[----:B------:R-:W-:-:S03]  /*1baa0*/  IMAD.WIDE R230, R83, 0x4, R154 ;  /* 0x0000000453e67825 */ /* 0x000fc600078e029a */
[----:B------:R-:W4:Y:S04]  /*1bab0*/  LDL.LU.64 R154, [R1+0x208] ;  /* 0x00020800019a7983 */ /* 0x000f280000300a00 */
[----:B------:R-:W-:Y:S04]  /*1bac0*/  STL.64 [R1+0x1208], R230 ;  /* 0x001208e601007387 */ /* 0x000fe80000100a00 */
[----:B------:R-:W4:Y:S01]  /*1bad0*/  LDL.LU.64 R158, [R1+0x210] ;  /* 0x00021000019e7983 */ /* 0x000f220000300a00 */
[----:B---3--:R-:W-:-:S03]  /*1bae0*/  IMAD.WIDE R228, R83, 0x4, R2 ;  /* 0x0000000453e47825 */ /* 0x008fc600078e0202 */
[----:B------:R-:W3:Y:S04]  /*1baf0*/  LDL.LU.64 R2, [R1+0x218] ;  /* 0x0002180001027983 */ /* 0x000ee80000300a00 */
[----:B------:R-:W-:Y:S01]  /*1bb00*/  STL.64 [R1+0x11d8], R228 ;  /* 0x0011d8e401007387 */ /* 0x000fe20000100a00 */
[----:B------:R-:W-:-:S03]  /*1bb10*/  IMAD.WIDE R226, R83, 0x4, R4 ;  /* 0x0000000453e27825 */ /* 0x000fc600078e0204 */
[----:B------:R-:W3:Y:S04]  /*1bb20*/  LDL.LU.64 R4, [R1+0x220] ;  /* 0x0002200001047983 */ /* 0x000ee80000300a00 */
[----:B------:R-:W-:Y:S01]  /*1bb30*/  STL.64 [R1+0x11b0], R226 ;  /* 0x0011b0e201007387 */ /* 0x000fe20000100a00 */
[----:B------:R-:W-:-:S03]  /*1bb40*/  IMAD.WIDE R224, R83, 0x4, R10 ;  /* 0x0000000453e07825 */ /* 0x000fc600078e020a */
[----:B------:R-:W3:Y:S04]  /*1bb50*/  LDL.LU.64 R10, [R1+0x228] ;  /* 0x00022800010a7983 */ /* 0x000ee80000300a00 */
[----:B------:R-:W-:Y:S01]  /*1bb60*/  STL.64 [R1+0x1198], R224 ;  /* 0x001198e001007387 */ /* 0x000fe20000100a00 */
[----:B------:R-:W-:-:S05]  /*1bb70*/  IMAD.WIDE R222, R83, 0x4, R18 ;  /* 0x0000000453de7825 */ /* 0x000fca00078e0212 */
[----:B------:R-:W-:Y:S01]  /*1bb80*/  STL.64 [R1+0x1160], R222 ;  /* 0x001160de01007387 */ /* 0x000fe20000100a00 */
[----:B------:R-:W-:-:S05]  /*1bb90*/  IMAD.WIDE R220, R83, 0x4, R20 ;  /* 0x0000000453dc7825 */ /* 0x000fca00078e0214 */
[----:B------:R-:W-:Y:S01]  /*1bba0*/  STL.64 [R1+0x1138], R220 ;  /* 0x001138dc01007387 */ /* 0x000fe20000100a00 */
[----:B-1----:R-:W-:-:S03]  /*1bbb0*/  IMAD.WIDE R12, R83, 0x4, R8 ;  /* 0x00000004530c7825 */ /* 0x002fc600078e0208 */
[----:B------:R-:W3:Y:S04]  /*1bbc0*/  LDL.LU.64 R8, [R1+0x230] ;  /* 0x0002300001087983 */ /* 0x000ee80000300a00 */
[----:B------:R1:W-:Y:S01]  /*1bbd0*/  STL.64 [R1+0x1110], R12 ;  /* 0x0011100c01007387 */ /* 0x0003e20000100a00 */
[----:B--2---:R-:W-:-:S03]  /*1bbe0*/  IMAD.WIDE R14, R83, 0x4, R6 ;  /* 0x00000004530e7825 */ /* 0x004fc600078e0206 */
[----:B------:R-:W2:Y:S04]  /*1bbf0*/  LDL.LU.64 R6, [R1+0x238] ;  /* 0x0002380001067983 */ /* 0x000ea80000300a00 */
[----:B------:R-:W-:Y:S04]  /*1bc00*/  STL.64 [R1+0x1260], R14 ;  /* 0x0012600e01007387 */ /* 0x000fe80000100a00 */
[----:B------:R-:W2:Y:S01]  /*1bc10*/  LDL.LU.64 R156, [R1+0x240] ;  /* 0x00024000019c7983 */ /* 0x000ea20000300a00 */
[----:B----4-:R-:W-:-:S05]  /*1bc20*/  IMAD.WIDE R16, R83, 0x4, R22 ;  /* 0x0000000453107825 */ /* 0x010fca00078e0216 */
[----:B------:R-:W-:Y:S01]  /*1bc30*/  STL.64 [R1+0x1210], R16 ;  /* 0x0012101001007387 */ /* 0x000fe20000100a00 */
[----:B------:R-:W-:-:S03]  /*1bc40*/  IMAD.WIDE R18, R83, 0x4, R250 ;  /* 0x0000000453127825 */ /* 0x000fc600078e02fa */
[----:B------:R-:W4:Y:S04]  /*1bc50*/  LDL.LU.64 R250, [R1+0x248] ;  /* 0x0002480001fa7983 */ /* 0x000f280000300a00 */
[----:B------:R-:W-:Y:S01]  /*1bc60*/  STL.64 [R1+0x11e0], R18 ;  /* 0x0011e01201007387 */ /* 0x000fe20000100a00 */
[----:B------:R-:W-:-:S03]  /*1bc70*/  IMAD.WIDE R20, R83, 0x4, R152 ;  /* 0x0000000453147825 */ /* 0x000fc600078e0298 */
[----:B------:R-:W4:Y:S04]  /*1bc80*/  LDL.LU.64 R152, [R1+0x250] ;  /* 0x0002500001987983 */ /* 0x000f280000300a00 */
[----:B------:R-:W-:Y:S01]  /*1bc90*/  STL.64 [R1+0x11b8], R20 ;  /* 0x0011b81401007387 */ /* 0x000fe20000100a00 */
[----:B------:R-:W-:-:S03]  /*1bca0*/  IMAD.WIDE R22, R83, 0x4, R154 ;  /* 0x0000000453167825 */ /* 0x000fc600078e029a */
[----:B------:R-:W4:Y:S04]  /*1bcb0*/  LDL.LU.64 R154, [R1+0x258] ;  /* 0x00025800019a7983 */ /* 0x000f280000300a00 */
[----:B------:R-:W-:Y:S04]  /*1bcc0*/  STL.64 [R1+0x11a0], R22 ;  /* 0x0011a01601007387 */ /* 0x000fe80000100a00 */
[----:B------:R-:W4:Y:S01]  /*1bcd0*/  LDL.LU.64 R184, [R1+0x260] ;  /* 0x0002600001b87983 */ /* 0x000f220000300a00 */
[----:B---3--:R-:W-:-:S03]  /*1bce0*/  IMAD.WIDE R26, R83, 0x4, R2 ;  /* 0x00000004531a7825 */ /* 0x008fc600078e0202 */
[----:B------:R-:W3:Y:S04]  /*1bcf0*/  LDL.LU.64 R2, [R1+0x268] ;  /* 0x0002680001027983 */ /* 0x000ee80000300a00 */
[----:B------:R-:W3:Y:S04]  /*1bd00*/  LDL.LU.64 R182, [R1+0x270] ;  /* 0x0002700001b67983 */ /* 0x000ee80000300a00 */
[----:B------:R-:W3:Y:S01]  /*1bd10*/  LDL.LU.64 R180, [R1+0x278] ;  /* 0x0002780001b47983 */ /* 0x000ee20000300a00 */
[----:B------:R-:W-:-:S03]  /*1bd20*/  IMAD.WIDE R28, R83, 0x4, R4 ;  /* 0x00000004531c7825 */ /* 0x000fc600078e0204 */
[----:B------:R-:W3:Y:S04]  /*1bd30*/  LDL.LU.64 R4, [R1+0x280] ;  /* 0x0002800001047983 */ /* 0x000ee80000300a00 */
[----:B------:R-:W3:Y:S04]  /*1bd40*/  LDL.LU.64 R178, [R1+0x288] ;  /* 0x0002880001b27983 */ /* 0x000ee80000300a00 */
[----:B------:R-:W3:Y:S04]  /*1bd50*/  LDL.LU.64 R176, [R1+0x290] ;  /* 0x0002900001b07983 */ /* 0x000ee80000300a00 */
[----:B------:R-:W3:Y:S04]  /*1bd60*/  LDL.LU.64 R174, [R1+0x298] ;  /* 0x0002980001ae7983 */ /* 0x000ee80000300a00 */
[----:B------:R-:W3:Y:S01]  /*1bd70*/  LDL.LU.64 R172, [R1+0x2a0] ;  /* 0x0002a00001ac7983 */ /* 0x000ee20000300a00 */
[----:B------:R-:W-:-:S03]  /*1bd80*/  IMAD.WIDE R30, R83, 0x4, R10 ;  /* 0x00000004531e7825 */ /* 0x000fc600078e020a */
[----:B------:R-:W3:Y:S04]  /*1bd90*/  LDL.LU.64 R10, [R1+0x2a8] ;  /* 0x0002a800010a7983 */ /* 0x000ee80000300a00 */
[----:B------:R-:W3:Y:S01]  /*1bda0*/  LDL.LU.64 R170, [R1+0x2b0] ;  /* 0x0002b00001aa7983 */ /* 0x000ee20000300a00 */
[----:B------:R-:W-:-:S04]  /*1bdb0*/  IMAD.WIDE R24, R83, 0x4, R158 ;  /* 0x0000000453187825 */ /* 0x000fc800078e029e */
[C---:B------:R-:W-:Y:S02]  /*1bdc0*/  IMAD.WIDE R32, R83.reuse, 0x4, R8 ;  /* 0x0000000453207825 */ /* 0x040fe400078e0208 */
[----:B------:R-:W3:Y:S04]  /*1bdd0*/  LDL.LU.64 R8, [R1+0x2b8] ;  /* 0x0002b80001087983 */ /* 0x000ee80000300a00 */
[----:B------:R-:W3:Y:S01]  /*1bde0*/  LDL.LU.64 R168, [R1+0x2c0] ;  /* 0x0002c00001a87983 */ /* 0x000ee20000300a00 */
[----:B--2---:R-:W-:-:S03]  /*1bdf0*/  IMAD.WIDE R34, R83, 0x4, R6 ;  /* 0x0000000453227825 */ /* 0x004fc600078e0206 */
[----:B------:R-:W2:Y:S04]  /*1be00*/  LDL.LU.64 R6, [R1+0x2c8] ;  /* 0x0002c80001067983 */ /* 0x000ea80000300a00 */
[----:B------:R-:W2:Y:S01]  /*1be10*/  LDL.LU.64 R166, [R1+0x2d0] ;  /* 0x0002d00001a67983 */ /* 0x000ea20000300a00 */
[----:B------:R-:W-:-:S03]  /*1be20*/  IMAD.WIDE R36, R83, 0x4, R156 ;  /* 0x0000000453247825 */ /* 0x000fc600078e029c */
[----:B------:R-:W2:Y:S04]  /*1be30*/  LDL.LU.64 R164, [R1+0x2d8] ;  /* 0x0002d80001a47983 */ /* 0x000ea80000300a00 */
[----:B------:R-:W2:Y:S04]  /*1be40*/  LDL.LU.64 R156, [R1+0x2e0] ;  /* 0x0002e000019c7983 */ /* 0x000ea80000300a00 */
[----:B------:R-:W2:Y:S01]  /*1be50*/  LDL.LU.64 R162, [R1+0x2e8] ;  /* 0x0002e80001a27983 */ /* 0x000ea20000300a00 */
[----:B----4-:R-:W-:-:S03]  /*1be60*/  IMAD.WIDE R38, R83, 0x4, R250 ;  /* 0x0000000453267825 */ /* 0x010fc600078e02fa */
[----:B------:R-:W4:Y:S01]  /*1be70*/  LDL.LU.64 R250, [R1+0x2f0] ;  /* 0x0002f00001fa7983 */ /* 0x000f220000300a00 */
[----:B------:R-:W-:-:S03]  /*1be80*/  IMAD.WIDE R40, R83, 0x4, R152 ;  /* 0x0000000453287825 */ /* 0x000fc600078e0298 */
[----:B------:R-:W4:Y:S04]  /*1be90*/  LDL.LU.64 R152, [R1+0x2f8] ;  /* 0x0002f80001987983 */ /* 0x000f280000300a00 */
[----:B------:R-:W4:Y:S04]  /*1bea0*/  LDL.LU.64 R160, [R1+0x300] ;  /* 0x0003000001a07983 */ /* 0x000f280000300a00 */
[----:B------:R-:W4:Y:S01]  /*1beb0*/  LDL.LU.64 R158, [R1+0x308] ;  /* 0x00030800019e7983 */ /* 0x000f220000300a00 */
[----:B------:R-:W-:-:S03]  /*1bec0*/  IMAD.WIDE R42, R83, 0x4, R154 ;  /* 0x00000004532a7825 */ /* 0x000fc600078e029a */
[----:B------:R-:W4:Y:S01]  /*1bed0*/  LDL.LU.64 R154, [R1+0x310] ;  /* 0x00031000019a7983 */ /* 0x000f220000300a00 */
[----:B---3--:R-:W-:-:S03]  /*1bee0*/  IMAD.WIDE R46, R83, 0x4, R2 ;  /* 0x00000004532e7825 */ /* 0x008fc600078e0202 */
[----:B------:R-:W3:Y:S01]  /*1bef0*/  LDL.LU.64 R2, [R1+0x318] ;  /* 0x0003180001027983 */ /* 0x000ee20000300a00 */
[----:B------:R-:W-:-:S03]  /*1bf00*/  IMAD.WIDE R52, R83, 0x4, R4 ;  /* 0x0000000453347825 */ /* 0x000fc600078e0204 */
[----:B------:R-:W3:Y:S01]  /*1bf10*/  LDL.LU.64 R4, [R1+0x320] ;  /* 0x0003200001047983 */ /* 0x000ee20000300a00 */
[----:B------:R-:W-:Y:S01]  /*1bf20*/  SEL R84, RZ, 0x4, P3 ;  /* 0x00000004ff547807 */ /* 0x000fe20001800000 */
[----:B------:R-:W-:-:S03]  /*1bf30*/  IMAD.WIDE R44, R83, 0x4, R184 ;  /* 0x00000004532c7825 */ /* 0x000fc600078e02b8 */
[----:B------:R-:W-:Y:S01]  /*1bf40*/  SEL R82, R84, RZ, P2 ;  /* 0x000000ff54527207 */ /* 0x000fe20001000000 */
[----:B------:R-:W-:-:S04]  /*1bf50*/  IMAD.WIDE R48, R83, 0x4, R182 ;  /* 0x0000000453307825 */ /* 0x000fc800078e02b6 */
[C---:B------:R-:W-:Y:S02]  /*1bf60*/  IMAD.WIDE R62, R83.reuse, 0x4, R10 ;  /* 0x00000004533e7825 */ /* 0x040fe400078e020a */
[----:B------:R-:W3:Y:S02]  /*1bf70*/  LDL.LU.64 R10, [R1+0x328] ;  /* 0x00032800010a7983 */ /* 0x000ee40000300a00 */
[----:B------:R-:W-:-:S04]  /*1bf80*/  IMAD.WIDE R50, R83, 0x4, R180 ;  /* 0x0000000453327825 */ /* 0x000fc800078e02b4 */
[C---:B------:R-:W-:Y:S02]  /*1bf90*/  IMAD.WIDE R66, R83.reuse, 0x4, R8 ;  /* 0x0000000453427825 */ /* 0x040fe400078e0208 */
[----:B------:R-:W3:Y:S02]  /*1bfa0*/  LDL.LU.64 R8, [R1+0x330] ;  /* 0x0003300001087983 */ /* 0x000ee40000300a00 */
[----:B------:R-:W-:-:S04]  /*1bfb0*/  IMAD.WIDE R54, R83, 0x4, R178 ;  /* 0x0000000453367825 */ /* 0x000fc800078e02b2 */
[----:B------:R-:W-:-:S04]  /*1bfc0*/  IMAD.WIDE R56, R83, 0x4, R176 ;  /* 0x0000000453387825 */ /* 0x000fc800078e02b0 */
[----:B------:R-:W-:-:S04]  /*1bfd0*/  IMAD.WIDE R58, R83, 0x4, R174 ;  /* 0x00000004533a7825 */ /* 0x000fc800078e02ae */
[----:B------:R-:W-:-:S04]  /*1bfe0*/  IMAD.WIDE R60, R83, 0x4, R172 ;  /* 0x00000004533c7825 */ /* 0x000fc800078e02ac */
[C---:B--2---:R-:W-:Y:S02]  /*1bff0*/  IMAD.WIDE R70, R83.reuse, 0x4, R6 ;  /* 0x0000000453467825 */ /* 0x044fe400078e0206 */
[----:B------:R-:W2:Y:S02]  /*1c000*/  LDL.LU.64 R6, [R1+0x338] ;  /* 0x0003380001067983 */ /* 0x000ea40000300a00 */
[C---:B------:R-:W-:Y:S02]  /*1c010*/  IMAD.WIDE R76, R83.reuse, 0x4, R156 ;  /* 0x00000004534c7825 */ /* 0x040fe400078e029c */
[----:B------:R-:W2:Y:S02]  /*1c020*/  LDL.LU.64 R156, [R1+0x340] ;  /* 0x00034000019c7983 */ /* 0x000ea40000300a00 */
[C---:B----4-:R-:W-:Y:S02]  /*1c030*/  IMAD.WIDE R80, R83.reuse, 0x4, R250 ;  /* 0x0000000453507825 */ /* 0x050fe400078e02fa */
[----:B------:R-:W4:Y:S02]  /*1c040*/  LDL.LU.64 R250, [R1+0x348] ;  /* 0x0003480001fa7983 */ /* 0x000f240000300a00 */
[----:B------:R-:W-:-:S02]  /*1c050*/  IMAD.WIDE R84, R83, 0x4, R152 ;  /* 0x0000000453547825 */ /* 0x000fc400078e0298 */
[----:B------:R-:W4:Y:S04]  /*1c060*/  LDL.LU.64 R152, [R1+0x350] ;  /* 0x0003500001987983 */ /* 0x000f280000300a00 */
[----:B------:R-:W4:Y:S01]  /*1c070*/  LDL.LU.64 R184, [R1+0x358] ;  /* 0x0003580001b87983 */ /* 0x000f220000300a00 */
[----:B------:R-:W-:-:S03]  /*1c080*/  IMAD.WIDE R90, R83, 0x4, R154 ;  /* 0x00000004535a7825 */ /* 0x000fc600078e029a */
[----:B------:R-:W4:Y:S04]  /*1c090*/  LDL.LU.64 R154, [R1+0x360] ;  /* 0x00036000019a7983 */ /* 0x000f280000300a00 */
[----:B------:R-:W4:Y:S04]  /*1c0a0*/  LDL.LU.64 R182, [R1+0x368] ;  /* 0x0003680001b67983 */ /* 0x000f280000300a00 */
[----:B------:R-:W4:Y:S01]  /*1c0b0*/  LDL.LU.64 R180, [R1+0x370] ;  /* 0x0003700001b47983 */ /* 0x000f220000300a00 */
[----:B---3--:R-:W-:-:S03]  /*1c0c0*/  IMAD.WIDE R92, R83, 0x4, R2 ;  /* 0x00000004535c7825 */ /* 0x008fc600078e0202 */
[----:B------:R-:W3:Y:S04]  /*1c0d0*/  LDL.LU.64 R2, [R1+0x378] ;  /* 0x0003780001027983 */ /* 0x000ee80000300a00 */
[----:B------:R-:W3:Y:S04]  /*1c0e0*/  LDL.LU.64 R178, [R1+0x380] ;  /* 0x0003800001b27983 */ /* 0x000ee80000300a00 */
[----:B------:R-:W3:Y:S04]  /*1c0f0*/  LDL.LU.64 R176, [R1+0x388] ;  /* 0x0003880001b07983 */ /* 0x000ee80000300a00 */
[----:B------:R-:W3:Y:S01]  /*1c100*/  LDL.LU.64 R174, [R1+0x390] ;  /* 0x0003900001ae7983 */ /* 0x000ee20000300a00 */
[----:B------:R-:W-:-:S03]  /*1c110*/  IMAD.WIDE R94, R83, 0x4, R4 ;  /* 0x00000004535e7825 */ /* 0x000fc600078e0204 */
[----:B------:R-:W3:Y:S04]  /*1c120*/  LDL.LU.64 R172, [R1+0x398] ;  /* 0x0003980001ac7983 */ /* 0x000ee80000300a00 */
[----:B------:R-:W3:Y:S01]  /*1c130*/  LDL.LU.64 R4, [R1+0x3a0] ;  /* 0x0003a00001047983 */ /* 0x000ee20000300a00 */
[----:B------:R-:W-:Y:S01]  /*1c140*/  SEL R86, R86, RZ, P2 ;  /* 0x000000ff56567207 */ /* 0x000fe20001000000 */
[C---:B------:R-:W-:Y:S02]  /*1c150*/  IMAD.WIDE R64, R83.reuse, 0x4, R170 ;  /* 0x0000000453407825 */ /* 0x040fe400078e02aa */
[----:B------:R-:W3:Y:S01]  /*1c160*/  LDL.LU.64 R170, [R1+0x3a8] ;  /* 0x0003a80001aa7983 */ /* 0x000ee20000300a00 */
[----:B------:R-:W-:Y:S02]  /*1c170*/  ISETP.NE.U32.AND P0, PT, R86, RZ, PT ;  /* 0x000000ff5600720c */ /* 0x000fe40003f05070 */
[----:B------:R-:W-:Y:S01]  /*1c180*/  SEL R86, RZ, 0x4, P5 ;  /* 0x00000004ff567807 */ /* 0x000fe20002800000 */
[----:B------:R-:W-:Y:S01]  /*1c190*/  IMAD.WIDE R68, R83, 0x4, R168 ;  /* 0x0000000453447825 */ /* 0x000fe200078e02a8 */
[----:B------:R-:W-:-:S02]  /*1c1a0*/  SEL R87, R87, RZ, P2 ;  /* 0x000000ff57577207 */ /* 0x000fc40001000000 */
[----:B------:R-:W-:Y:S01]  /*1c1b0*/  SEL R86, R86, RZ, P2 ;  /* 0x000000ff56567207 */ /* 0x000fe20001000000 */
[----:B------:R-:W-:-:S04]  /*1c1c0*/  IMAD.WIDE R72, R83, 0x4, R166 ;  /* 0x0000000453487825 */ /* 0x000fc800078e02a6 */
[C---:B------:R-:W-:Y:S02]  /*1c1d0*/  IMAD.WIDE R96, R83.reuse, 0x4, R10 ;  /* 0x0000000453607825 */ /* 0x040fe400078e020a */
[----:B------:R-:W3:Y:S02]  /*1c1e0*/  LDL.LU.64 R10, [R1+0x3b0] ;  /* 0x0003b000010a7983 */ /* 0x000ee40000300a00 */
[----:B------:R-:W-:Y:S02]  /*1c1f0*/  IMAD.WIDE R74, R83, 0x4, R164 ;  /* 0x00000004534a7825 */ /* 0x000fe400078e02a4 */
[----:B------:R-:W3:Y:S01]  /*1c200*/  LDL.LU.64 R168, [R1+0x3b8] ;  /* 0x0003b80001a87983 */ /* 0x000ee20000300a00 */
[----:B------:R-:W-:Y:S01]  /*1c210*/  ISETP.NE.U32.AND P5, PT, R87, RZ, PT ;  /* 0x000000ff5700720c */ /* 0x000fe20003fa5070 */
[----:B------:R-:W-:Y:S01]  /*1c220*/  IMAD.WIDE R78, R83, 0x4, R162 ;  /* 0x00000004534e7825 */ /* 0x000fe200078e02a2 */
[----:B------:R-:W-:-:S03]  /*1c230*/  ISETP.NE.U32.AND P3, PT, R86, RZ, PT ;  /* 0x000000ff5600720c */ /* 0x000fc60003f65070 */
[----:B------:R-:W-:-:S04]  /*1c240*/  IMAD.WIDE R86, R83, 0x4, R160 ;  /* 0x0000000453567825 */ /* 0x000fc800078e02a0 */
[----:B------:R-:W-:-:S04]  /*1c250*/  IMAD.WIDE R88, R83, 0x4, R158 ;  /* 0x0000000453587825 */ /* 0x000fc800078e029e */
[C---:B------:R-:W-:Y:S02]  /*1c260*/  IMAD.WIDE R98, R83.reuse, 0x4, R8 ;  /* 0x0000000453627825 */ /* 0x040fe400078e0208 */
[----:B------:R-:W3:Y:S04]  /*1c270*/  LDL.LU.64 R8, [R1+0x3c0] ;  /* 0x0003c00001087983 */ /* 0x000ee80000300a00 */
[----:B------:R-:W3:Y:S04]  /*1c280*/  LDL.LU.64 R166, [R1+0x3c8] ;  /* 0x0003c80001a67983 */ /* 0x000ee80000300a00 */
[----:B------:R-:W3:Y:S01]  /*1c290*/  LDL.LU.64 R164, [R1+0x3d0] ;  /* 0x0003d00001a47983 */ /* 0x000ee20000300a00 */
[----:B--2---:R-:W-:-:S03]  /*1c2a0*/  IMAD.WIDE R100, R83, 0x4, R6 ;  /* 0x0000000453647825 */ /* 0x004fc600078e0206 */
[----:B------:R-:W2:Y:S04]  /*1c2b0*/  LDL.LU.64 R6, [R1+0x3d8] ;  /* 0x0003d80001067983 */ /* 0x000ea80000300a00 */
[----:B------:R-:W2:Y:S04]  /*1c2c0*/  LDL.LU.64 R162, [R1+0x3e0] ;  /* 0x0003e00001a27983 */ /* 0x000ea80000300a00 */
[----:B------:R-:W2:Y:S01]  /*1c2d0*/  LDL.LU.64 R160, [R1+0x3e8] ;  /* 0x0003e80001a07983 */ /* 0x000ea20000300a00 */
[----:B------:R-:W-:-:S03]  /*1c2e0*/  IMAD.WIDE R102, R83, 0x4, R156 ;  /* 0x0000000453667825 */ /* 0x000fc600078e029c */
[----:B------:R-:W2:Y:S04]  /*1c2f0*/  LDL.LU.64 R158, [R1+0x3f0] ;  /* 0x0003f000019e7983 */ /* 0x000ea80000300a00 */
[----:B------:R-:W2:Y:S01]  /*1c300*/  LDL.LU.64 R156, [R1+0x3f8] ;  /* 0x0003f800019c7983 */ /* 0x000ea20000300a00 */
[----:B----4-:R-:W-:-:S03]  /*1c310*/  IMAD.WIDE R104, R83, 0x4, R250 ;  /* 0x0000000453687825 */ /* 0x010fc600078e02fa */
[----:B------:R-:W4:Y:S01]  /*1c320*/  LDL.LU.64 R250, [R1+0x400] ;  /* 0x0004000001fa7983 */ /* 0x000f220000300a00 */
[----:B------:R-:W-:-:S03]  /*1c330*/  IMAD.WIDE R106, R83, 0x4, R152 ;  /* 0x00000004536a7825 */ /* 0x000fc600078e0298 */
[----:B------:R-:W4:Y:S01]  /*1c340*/  LDL.LU.64 R152, [R1+0x408] ;  /* 0x0004080001987983 */ /* 0x000f220000300a00 */
[----:B------:R-:W-:-:S03]  /*1c350*/  IMAD.WIDE R110, R83, 0x4, R154 ;  /* 0x00000004536e7825 */ /* 0x000fc600078e029a */
[----:B------:R-:W4:Y:S01]  /*1c360*/  LDL.LU.64 R154, [R1+0x410] ;  /* 0x00041000019a7983 */ /* 0x000f220000300a00 */
[----:B---3--:R-:W-:-:S03]  /*1c370*/  IMAD.WIDE R116, R83, 0x4, R2 ;  /* 0x0000000453747825 */ /* 0x008fc600078e0202 */
[----:B------:R-:W3:Y:S01]  /*1c380*/  LDL.LU.64 R2, [R1+0x418] ;  /* 0x0004180001027983 */ /* 0x000ee20000300a00 */
[----:B------:R-:W-:-:S03]  /*1c390*/  IMAD.WIDE R126, R83, 0x4, R4 ;  /* 0x00000004537e7825 */ /* 0x000fc600078e0204 */
[----:B------:R-:W3:Y:S01]  /*1c3a0*/  LDL.LU.64 R4, [R1+0x428] ;  /* 0x0004280001047983 */ /* 0x000ee20000300a00 */
[----:B------:R-:W-:-:S04]  /*1c3b0*/  IMAD.WIDE R128, R83, 0x4, R170 ;  /* 0x0000000453807825 */ /* 0x000fc800078e02aa */
[----:B------:R-:W-:-:S04]  /*1c3c0*/  IMAD.WIDE R122, R83, 0x4, R174 ;  /* 0x00000004537a7825 */ /* 0x000fc800078e02ae */
[C---:B------:R-:W-:Y:S02]  /*1c3d0*/  IMAD.WIDE R130, R83.reuse, 0x4, R10 ;  /* 0x0000000453827825 */ /* 0x040fe400078e020a */
[----:B------:R-:W3:Y:S02]  /*1c3e0*/  LDL.LU.64 R10, [R1+0x430] ;  /* 0x00043000010a7983 */ /* 0x000ee40000300a00 */
[----:B------:R-:W-:-:S04]  /*1c3f0*/  IMAD.WIDE R132, R83, 0x4, R168 ;  /* 0x0000000453847825 */ /* 0x000fc800078e02a8 */
[----:B------:R-:W-:-:S04]  /*1c400*/  IMAD.WIDE R120, R83, 0x4, R176 ;  /* 0x0000000453787825 */ /* 0x000fc800078e02b0 */
[----:B------:R-:W-:-:S04]  /*1c410*/  IMAD.WIDE R118, R83, 0x4, R178 ;  /* 0x0000000453767825 */ /* 0x000fc800078e02b2 */
[----:B------:R-:W-:-:S04]  /*1c420*/  IMAD.WIDE R114, R83, 0x4, R180 ;  /* 0x0000000453727825 */ /* 0x000fc800078e02b4 */
[C---:B------:R-:W-:Y:S02]  /*1c430*/  IMAD.WIDE R134, R83.reuse, 0x4, R8 ;  /* 0x0000000453867825 */ /* 0x040fe400078e0208 */
[----:B------:R-:W3:Y:S02]  /*1c440*/  LDL.LU.64 R8, [R1+0x438] ;  /* 0x0004380001087983 */ /* 0x000ee40000300a00 */
[C---:B--2---:R-:W-:Y:S02]  /*1c450*/  IMAD.WIDE R140, R83.reuse, 0x4, R6 ;  /* 0x00000004538c7825 */ /* 0x044fe400078e0206 */
[----:B------:R-:W2:Y:S04]  /*1c460*/  LDL.LU.64 R6, [R1+0x440] ;  /* 0x0004400001067983 */ /* 0x000ea80000300a00 */
[----:B------:R-:W2:Y:S04]  /*1c470*/  LDL.LU.64 R168, [R1+0x448] ;  /* 0x0004480001a87983 */ /* 0x000ea80000300a00 */
[----:B------:R-:W2:Y:S04]  /*1c480*/  LDL.LU.64 R170, [R1+0x450] ;  /* 0x0004500001aa7983 */ /* 0x000ea80000300a00 */
[----:B------:R-:W2:Y:S01]  /*1c490*/  LDL.LU.64 R174, [R1+0x460] ;  /* 0x0004600001ae7983 */ /* 0x000ea20000300a00 */
[----:B------:R-:W-:-:S04]  /*1c4a0*/  IMAD.WIDE R148, R83, 0x4, R156 ;  /* 0x0000000453947825 */ /* 0x000fc800078e029c */
[----:B------:R-:W-:-:S04]  /*1c4b0*/  IMAD.WIDE R146, R83, 0x4, R158 ;  /* 0x0000000453927825 */ /* 0x000fc800078e029e */
[----:B------:R-:W-:-:S04]  /*1c4c0*/  IMAD.WIDE R158, R83, 0x4, R246 ;  /* 0x00000004539e7825 */ /* 0x000fc800078e02f6 */
[----:B----4-:R-:W-:-:S05]  /*1c4d0*/  IMAD.WIDE R152, R83, 0x4, R152 ;  /* 0x0000000453987825 */ /* 0x010fca00078e0298 */
[----:B------:R-:W-:Y:S04]  /*1c4e0*/  STL.64 [R1+0x11a8], R152 ;  /* 0x0011a89801007387 */ /* 0x000fe80000100a00 */
[----:B------:R-:W4:Y:S04]  /*1c4f0*/  LDL.LU.64 R176, [R1+0x468] ;  /* 0x0004680001b07983 */ /* 0x000f280000300a00 */
[----:B------:R-:W4:Y:S01]  /*1c500*/  LDL.LU.64 R178, [R1+0x470] ;  /* 0x0004700001b27983 */ /* 0x000f220000300a00 */
[----:B------:R-:W-:-:S05]  /*1c510*/  IMAD.WIDE R154, R83, 0x4, R154 ;  /* 0x00000004539a7825 */ /* 0x000fca00078e029a */
[----:B------:R-:W-:Y:S04]  /*1c520*/  STL.64 [R1+0x1168], R154 ;  /* 0x0011689a01007387 */ /* 0x000fe80000100a00 */
[----:B------:R-:W4:Y:S01]  /*1c530*/  LDL.LU.64 R180, [R1+0x478] ;  /* 0x0004780001b47983 */ /* 0x000f220000300a00 */
[----:B---3--:R-:W-:-:S05]  /*1c540*/  IMAD.WIDE R156, R83, 0x4, R2 ;  /* 0x00000004539c7825 */ /* 0x008fca00078e0202 */
[----:B------:R-:W-:Y:S04]  /*1c550*/  STL.64 [R1+0x1140], R156 ;  /* 0x0011409c01007387 */ /* 0x000fe80000100a00 */
[----:B------:R-:W3:Y:S01]  /*1c560*/  LDL.LU.64 R246, [R1+0x1298] ;  /* 0x0012980001f67983 */ /* 0x000ee20000300a00 */
[----:B------:R-:W-:-:S03]  /*1c570*/  IMAD.WIDE R150, R83, 0x4, R250 ;  /* 0x0000000453967825 */ /* 0x000fc600078e02fa */
[----:B------:R-:W3:Y:S01]  /*1c580*/  LDL.LU.64 R250, [R1+0x480] ;  /* 0x0004800001fa7983 */ /* 0x000ee20000300a00 */
[----:B------:R-:W-:-:S03]  /*1c590*/  IMAD.WIDE R144, R83, 0x4, R160 ;  /* 0x0000000453907825 */ /* 0x000fc600078e02a0 */
[----:B------:R-:W-:Y:S01]  /*1c5a0*/  STL.64 [R1+0x1118], R158 ;  /* 0x0011189e01007387 */ /* 0x000fe20000100a00 */
[----:B------:R-:W-:-:S03]  /*1c5b0*/  IMAD.WIDE R160, R83, 0x4, R4 ;  /* 0x0000000453a07825 */ /* 0x000fc600078e0204 */
[----:B------:R-:W3:Y:S01]  /*1c5c0*/  LDL.LU.64 R4, [R1+0x488] ;  /* 0x0004880001047983 */ /* 0x000ee20000300a00 */
[----:B------:R-:W-:-:S03]  /*1c5d0*/  IMAD.WIDE R142, R83, 0x4, R162 ;  /* 0x00000004538e7825 */ /* 0x000fc600078e02a2 */
[----:B------:R-:W-:Y:S01]  /*1c5e0*/  STL.64 [R1+0x1268], R160 ;  /* 0x001268a001007387 */ /* 0x000fe20000100a00 */
[----:B------:R-:W-:-:S03]  /*1c5f0*/  IMAD.WIDE R138, R83, 0x4, R164 ;  /* 0x00000004538a7825 */ /* 0x000fc600078e02a4 */
[----:B------:R-:W3:Y:S01]  /*1c600*/  LDL.LU.64 R2, [R1+0x490] ;  /* 0x0004900001027983 */ /* 0x000ee20000300a00 */
[----:B------:R-:W-:-:S05]  /*1c610*/  IMAD.WIDE R162, R83, 0x4, R10 ;  /* 0x0000000453a27825 */ /* 0x000fca00078e020a */
[----:B------:R-:W-:Y:S04]  /*1c620*/  STL.64 [R1+0x1218], R162 ;  /* 0x001218a201007387 */ /* 0x000fe80000100a00 */
[----:B------:R-:W3:Y:S01]  /*1c630*/  LDL.LU.64 R10, [R1+0x498] ;  /* 0x00049800010a7983 */ /* 0x000ee20000300a00 */
[----:B------:R-:W-:-:S04]  /*1c640*/  IMAD.WIDE R136, R83, 0x4, R166 ;  /* 0x0000000453887825 */ /* 0x000fc800078e02a6 */
[----:B------:R-:W-:-:S04]  /*1c650*/  IMAD.WIDE R124, R83, 0x4, R172 ;  /* 0x00000004537c7825 */ /* 0x000fc800078e02ac */
[C---:B------:R-:W-:Y:S02]  /*1c660*/  IMAD.WIDE R164, R83.reuse, 0x4, R8 ;  /* 0x0000000453a47825 */ /* 0x040fe400078e0208 */
[----:B------:R-:W3:Y:S04]  /*1c670*/  LDL.LU.64 R8, [R1+0x4a0] ;  /* 0x0004a00001087983 */ /* 0x000ee80000300a00 */
[----:B------:R-:W-:Y:S01]  /*1c680*/  STL.64 [R1+0x11e8], R164 ;  /* 0x0011e8a401007387 */ /* 0x000fe20000100a00 */
[----:B------:R-:W-:-:S04]  /*1c690*/  IMAD.WIDE R112, R83, 0x4, R182 ;  /* 0x0000000453707825 */ /* 0x000fc800078e02b6 */
[----:B------:R-:W-:-:S04]  /*1c6a0*/  IMAD.WIDE R108, R83, 0x4, R184 ;  /* 0x00000004536c7825 */ /* 0x000fc800078e02b8 */
[C---:B--2---:R-:W-:Y:S02]  /*1c6b0*/  IMAD.WIDE R166, R83.reuse, 0x4, R6 ;  /* 0x0000000453a67825 */ /* 0x044fe400078e0206 */
[----:B------:R-:W2:Y:S02]  /*1c6c0*/  LDL.LU.64 R6, [R1+0x4a8] ;  /* 0x0004a80001067983 */ /* 0x000ea40000300a00 */
[----:B------:R-:W-:-:S04]  /*1c6d0*/  IMAD.WIDE R168, R83, 0x4, R168 ;  /* 0x0000000453a87825 */ /* 0x000fc800078e02a8 */
[C---:B------:R-:W-:Y:S01]  /*1c6e0*/  IMAD.WIDE R170, R83.reuse, 0x4, R170 ;  /* 0x0000000453aa7825 */ /* 0x040fe200078e02aa */
[----:B------:R-:W-:Y:S04]  /*1c6f0*/  STL.64 [R1+0x11c0], R166 ;  /* 0x0011c0a601007387 */ /* 0x000fe80000100a00 */
[----:B------:R-:W-:Y:S04]  /*1c700*/  STL.64 [R1+0x11d0], R168 ;  /* 0x0011d0a801007387 */ /* 0x000fe80000100a00 */
[----:B------:R-:W-:Y:S01]  /*1c710*/  STL.64 [R1+0x1170], R170 ;  /* 0x001170aa01007387 */ /* 0x000fe20000100a00 */
[----:B------:R-:W-:-:S04]  /*1c720*/  IMAD.WIDE R174, R83, 0x4, R174 ;  /* 0x0000000453ae7825 */ /* 0x000fc800078e02ae */
[----:B----4-:R-:W-:-:S04]  /*1c730*/  IMAD.WIDE R176, R83, 0x4, R176 ;  /* 0x0000000453b07825 */ /* 0x010fc800078e02b0 */
[----:B------:R-:W-:-:S04]  /*1c740*/  IMAD.WIDE R178, R83, 0x4, R178 ;  /* 0x0000000453b27825 */ /* 0x000fc800078e02b2 */
[----:B------:R-:W-:-:S04]  /*1c750*/  IMAD.WIDE R180, R83, 0x4, R180 ;  /* 0x0000000453b47825 */ /* 0x000fc800078e02b4 */
[C---:B---3--:R-:W-:Y:S02]  /*1c760*/  IMAD.WIDE R172, R83.reuse, 0x4, R246 ;  /* 0x0000000453ac7825 */ /* 0x048fe400078e02f6 */
[----:B------:R-:W3:Y:S04]  /*1c770*/  LDL.LU.64 R246, [R1+0x4b0] ;  /* 0x0004b00001f67983 */ /* 0x000ee80000300a00 */
[----:B------:R-:W-:Y:S04]  /*1c780*/  STL.64 [R1+0x1148], R172 ;  /* 0x001148ac01007387 */ /* 0x000fe80000100a00 */
[----:B------:R-:W-:Y:S04]  /*1c790*/  STL.64 [R1+0x1120], R174 ;  /* 0x001120ae01007387 */ /* 0x000fe80000100a00 */
[----:B------:R-:W-:Y:S04]  /*1c7a0*/  STL.64 [R1+0x1270], R176 ;  /* 0x001270b001007387 */ /* 0x000fe80000100a00 */
[----:B------:R-:W-:Y:S04]  /*1c7b0*/  STL.64 [R1+0x1220], R178 ;  /* 0x001220b201007387 */ /* 0x000fe80000100a00 */
[----:B------:R-:W4:Y:S04]  /*1c7c0*/  LDL.LU.64 R196, [R1+0x4b8] ;  /* 0x0004b80001c47983 */ /* 0x000f280000300a00 */
[----:B------:R-:W-:Y:S01]  /*1c7d0*/  STL.64 [R1+0x11f0], R180 ;  /* 0x0011f0b401007387 */ /* 0x000fe20000100a00 */
[----:B------:R-:W-:-:S03]  /*1c7e0*/  IMAD.WIDE R182, R83, 0x4, R250 ;  /* 0x0000000453b67825 */ /* 0x000fc600078e02fa */
[----:B------:R-:W4:Y:S04]  /*1c7f0*/  LDL.LU.64 R198, [R1+0x4c0] ;  /* 0x0004c00001c67983 */ /* 0x000f280000300a00 */
[----:B------:R-:W4:Y:S01]  /*1c800*/  LDL.LU.64 R250, [R1+0x4c8] ;  /* 0x0004c80001fa7983 */ /* 0x000f220000300a00 */
[----:B------:R-:W-:-:S03]  /*1c810*/  IMAD.WIDE R184, R83, 0x4, R4 ;  /* 0x0000000453b87825 */ /* 0x000fc600078e0204 */
[----:B------:R-:W-:Y:S04]  /*1c820*/  STL.64 [R1+0x11f8], R182 ;  /* 0x0011f8b601007387 */ /* 0x000fe80000100a00 */
[----:B------:R-:W4:Y:S01]  /*1c830*/  LDL.LU.64 R4, [R1+0x4d0] ;  /* 0x0004d00001047983 */ /* 0x000f220000300a00 */
[----:B------:R-:W-:-:S04]  /*1c840*/  IMAD.WIDE R186, R83, 0x4, R2 ;  /* 0x0000000453ba7825 */ /* 0x000fc800078e0202 */
[C---:B------:R-:W-:Y:S01]  /*1c850*/  IMAD.WIDE R188, R83.reuse, 0x4, R10 ;  /* 0x0000000453bc7825 */ /* 0x040fe200078e020a */
[----:B------:R-:W-:Y:S04]  /*1c860*/  STL.64 [R1+0x1200], R184 ;  /* 0x001200b801007387 */ /* 0x000fe80000100a00 */
[----:B------:R-:W-:Y:S04]  /*1c870*/  STL.64 [R1+0x1178], R186 ;  /* 0x001178ba01007387 */ /* 0x000fe80000100a00 */
[----:B------:R-:W-:Y:S04]  /*1c880*/  STL.64 [R1+0x1150], R188 ;  /* 0x001150bc01007387 */ /* 0x000fe80000100a00 */
[----:B------:R-:W4:Y:S01]  /*1c890*/  LDL.LU.64 R10, [R1+0x4d8] ;  /* 0x0004d800010a7983 */ /* 0x000f220000300a00 */
[----:B------:R-:W-:-:S05]  /*1c8a0*/  IMAD.WIDE R190, R83, 0x4, R8 ;  /* 0x0000000453be7825 */ /* 0x000fca00078e0208 */
[----:B------:R-:W-:Y:S01]  /*1c8b0*/  STL.64 [R1+0x1228], R190 ;  /* 0x001228be01007387 */ /* 0x000fe20000100a00 */
[----:B--2---:R-:W-:-:S03]  /*1c8c0*/  IMAD.WIDE R192, R83, 0x4, R6 ;  /* 0x0000000453c07825 */ /* 0x004fc600078e0206 */
[----:B------:R-:W2:Y:S04]  /*1c8d0*/  LDL.LU.64 R6, [R1+0x4e0] ;  /* 0x0004e00001067983 */ /* 0x000ea80000300a00 */
[----:B------:R-:W2:Y:S04]  /*1c8e0*/  LDL.LU.64 R208, [R1+0x4e8] ;  /* 0x0004e80001d07983 */ /* 0x000ea80000300a00 */
[----:B------:R-:W2:Y:S04]  /*1c8f0*/  LDL.LU.64 R210, [R1+0x4f0] ;  /* 0x0004f00001d27983 */ /* 0x000ea80000300a00 */
[----:B------:R-:W2:Y:S04]  /*1c900*/  LDL.LU.64 R8, [R1+0x4f8] ;  /* 0x0004f80001087983 */ /* 0x000ea80000300a00 */
[----:B------:R-:W-:Y:S04]  /*1c910*/  STL.64 [R1+0x1278], R192 ;  /* 0x001278c001007387 */ /* 0x000fe80000100a00 */
[----:B------:R-:W2:Y:S01]  /*1c920*/  LDL.LU.64 R214, [R1+0x500] ;  /* 0x0005000001d67983 */ /* 0x000ea20000300a00 */
[----:B---3--:R-:W-:-:S03]  /*1c930*/  IMAD.WIDE R194, R83, 0x4, R246 ;  /* 0x0000000453c27825 */ /* 0x008fc600078e02f6 */
[----:B------:R-:W3:Y:S04]  /*1c940*/  LDL.LU.64 R246, [R1+0x508] ;  /* 0x0005080001f67983 */ /* 0x000ee80000300a00 */
[----:B------:R-:W3:Y:S04]  /*1c950*/  LDL.LU.64 R218, [R1+0x510] ;  /* 0x0005100001da7983 */ /* 0x000ee80000300a00 */
[----:B------:R-:W1:Y:S04]  /*1c960*/  LDL.LU.64 R232, [R1+0x518] ;  /* 0x0005180001e87983 */ /* 0x000e680000300a00 */
[----:B------:R-:W3:Y:S04]  /*1c970*/  LDL.LU.64 R2, [R1+0x520] ;  /* 0x0005200001027983 */ /* 0x000ee80000300a00 */
[----:B------:R-:W3:Y:S04]  /*1c980*/  LDL.LU.64 R234, [R1+0x528] ;  /* 0x0005280001ea7983 */ /* 0x000ee80000300a00 */
[----:B------:R-:W3:Y:S01]  /*1c990*/  LDL.LU.64 R238, [R1+0x530] ;  /* 0x0005300001ee7983 */ /* 0x000ee20000300a00 */
[----:B----4-:R-:W-:-:S03]  /*1c9a0*/  IMAD.WIDE R196, R83, 0x4, R196 ;  /* 0x0000000453c47825 */ /* 0x010fc600078e02c4 */
[----:B------:R-:W-:Y:S01]  /*1c9b0*/  STL.64 [R1+0x1238], R194 ;  /* 0x001238c201007387 */ /* 0x000fe20000100a00 */
[----:B------:R-:W-:-:S03]  /*1c9c0*/  IMAD.WIDE R198, R83, 0x4, R198 ;  /* 0x0000000453c67825 */ /* 0x000fc600078e02c6 */
[----:B------:R-:W4:Y:S01]  /*1c9d0*/  LDL.LU.64 R240, [R1+0x538] ;  /* 0x0005380001f07983 */ /* 0x000f220000300a00 */
[----:B------:R-:W-:-:S03]  /*1c9e0*/  IMAD.WIDE R200, R83, 0x4, R250 ;  /* 0x0000000453c87825 */ /* 0x000fc600078e02fa */
[----:B------:R-:W-:Y:S04]  /*1c9f0*/  STL.64 [R1+0x1240], R196 ;  /* 0x001240c401007387 */ /* 0x000fe80000100a00 */
[----:B------:R-:W-:Y:S04]  /*1ca00*/  STL.64 [R1+0x1248], R198 ;  /* 0x001248c601007387 */ /* 0x000fe80000100a00 */
[----:B------:R-:W4:Y:S01]  /*1ca10*/  LDL.LU.64 R248, [R1+0x540] ;  /* 0x0005400001f87983 */ /* 0x000f220000300a00 */
[----:B------:R-:W-:-:S03]  /*1ca20*/  IMAD.WIDE R202, R83, 0x4, R4 ;  /* 0x0000000453ca7825 */ /* 0x000fc600078e0204 */
[----:B------:R1:W-:Y:S04]  /*1ca30*/  STL.64 [R1+0x1250], R200 ;  /* 0x001250c801007387 */ /* 0x0003e80000100a00 */
[----:B------:R-:W4:Y:S04]  /*1ca40*/  LDL.LU.64 R236, [R1+0x548] ;  /* 0x0005480001ec7983 */ /* 0x000f280000300a00 */
[----:B------:R-:W4:Y:S04]  /*1ca50*/  LDL.LU.64 R250, [R1+0x550] ;  /* 0x0005500001fa7983 */ /* 0x000f280000300a00 */
[----:B------:R-:W4:Y:S01]  /*1ca60*/  LDL.LU.64 R4, [R1+0x558] ;  /* 0x0005580001047983 */ /* 0x000f220000300a00 */
[----:B------:R-:W-:-:S03]  /*1ca70*/  IMAD.WIDE R204, R83, 0x4, R10 ;  /* 0x0000000453cc7825 */ /* 0x000fc600078e020a */
[----:B------:R-:W-:Y:S04]  /*1ca80*/  STL.64 [R1+0x1280], R202 ;  /* 0x001280ca01007387 */ /* 0x000fe80000100a00 */
[----:B------:R-:W4:Y:S04]  /*1ca90*/  LDL.LU.64 R10, [R1+0x560] ;  /* 0x00056000010a7983 */ /* 0x000f280000300a00 */
[----:B------:R-:W-:Y:S01]  /*1caa0*/  STL.64 [R1+0x1288], R204 ;  /* 0x001288cc01007387 */ /* 0x000fe20000100a00 */
[----:B--2---:R-:W-:-:S03]  /*1cab0*/  IMAD.WIDE R206, R83, 0x4, R6 ;  /* 0x0000000453ce7825 */ /* 0x004fc600078e0206 */
[----:B------:R-:W2:Y:S01]  /*1cac0*/  LDL.LU.64 R6, [R1+0x568] ;  /* 0x0005680001067983 */ /* 0x000ea20000300a00 */
[----:B------:R-:W-:-:S03]  /*1cad0*/  IMAD.WIDE R212, R83, 0x4, R8 ;  /* 0x0000000453d47825 */ /* 0x000fc600078e0208 */
[----:B------:R-:W2:Y:S01]  /*1cae0*/  LDL.LU.64 R8, [R1+0x570] ;  /* 0x0005700001087983 */ /* 0x000ea20000300a00 */
[----:B---3--:R-:W-:-:S03]  /*1caf0*/  IMAD.WIDE R216, R83, 0x4, R246 ;  /* 0x0000000453d87825 */ /* 0x008fc600078e02f6 */
[----:B------:R-:W3:Y:S01]  /*1cb00*/  LDL.LU.64 R246, [R1+0x578] ;  /* 0x0005780001f67983 */ /* 0x000ee20000300a00 */
[----:B-1----:R-:W-:-:S05]  /*1cb10*/  IMAD.WIDE R12, R83, 0x4, R232 ;  /* 0x00000004530c7825 */ /* 0x002fca00078e02e8 */
[----:B------:R1:W-:Y:S01]  /*1cb20*/  STL.64 [R1], R12 ;  /* 0x0000000c01007387 */ /* 0x0003e20000100a00 */
[----:B------:R-:W-:-:S03]  /*1cb30*/  IMAD.WIDE R200, R83, 0x4, R234 ;  /* 0x0000000453c87825 */ /* 0x000fc600078e02ea */
[----:B------:R-:W3:Y:S01]  /*1cb40*/  LDL.LU.64 R234, [R1+0x580] ;  /* 0x0005800001ea7983 */ /* 0x000ee20000300a00 */
[----:B------:R-:W-:-:S03]  /*1cb50*/  IMAD.WIDE R184, R83, 0x4, R238 ;  /* 0x0000000453b87825 */ /* 0x000fc600078e02ee */
[----:B------:R-:W3:Y:S01]  /*1cb60*/  LDL.LU.64 R238, [R1+0x588] ;  /* 0x0005880001ee7983 */ /* 0x000ee20000300a00 */
[----:B------:R-:W-:-:S04]  /*1cb70*/  IMAD.WIDE R2, R83, 0x4, R2 ;  /* 0x0000000453027825 */ /* 0x000fc800078e0202 */
[C---:B----4-:R-:W-:Y:S02]  /*1cb80*/  IMAD.WIDE R168, R83.reuse, 0x4, R240 ;  /* 0x0000000453a87825 */ /* 0x050fe400078e02f0 */
[----:B------:R-:W4:Y:S04]  /*1cb90*/  LDL.LU.64 R240, [R1+0x590] ;  /* 0x0005900001f07983 */ /* 0x000f280000300a00 */
[----:B------:R-:W-:Y:S04]  /*1cba0*/  STL.64 [R1+0x8], R2 ;  /* 0x0000080201007387 */ /* 0x000fe80000100a00 */
[----:B------:R-:W-:Y:S01]  /*1cbb0*/  STL.64 [R1+0x10], R200 ;  /* 0x000010c801007387 */ /* 0x000fe20000100a00 */
[----:B------:R-:W-:-:S03]  /*1cbc0*/  IMAD.WIDE R152, R83, 0x4, R248 ;  /* 0x0000000453987825 */ /* 0x000fc600078e02f8 */
[----:B------:R-:W4:Y:S04]  /*1cbd0*/  LDL.LU.64 R248, [R1+0x598] ;  /* 0x0005980001f87983 */ /* 0x000f280000300a00 */
[----:B------:R-:W-:Y:S01]  /*1cbe0*/  STL.64 [R1+0x18], R184 ;  /* 0x000018b801007387 */ /* 0x000fe20000100a00 */
[----:B------:R-:W-:-:S03]  /*1cbf0*/  IMAD.WIDE R186, R83, 0x4, R236 ;  /* 0x0000000453ba7825 */ /* 0x000fc600078e02ec */
[----:B------:R-:W-:Y:S01]  /*1cc00*/  STL.64 [R1+0x20], R168 ;  /* 0x000020a801007387 */ /* 0x000fe20000100a00 */
[----:B------:R-:W-:-:S03]  /*1cc10*/  IMAD.WIDE R188, R83, 0x4, R250 ;  /* 0x0000000453bc7825 */ /* 0x000fc600078e02fa */
[----:B------:R-:W4:Y:S01]  /*1cc20*/  LDL.LU.64 R236, [R1+0x5a8] ;  /* 0x0005a80001ec7983 */ /* 0x000f220000300a00 */
[----:B------:R-:W-:-:S03]  /*1cc30*/  IMAD.WIDE R250, R83, 0x4, R4 ;  /* 0x0000000453fa7825 */ /* 0x000fc600078e0204 */
[----:B------:R-:W4:Y:S04]  /*1cc40*/  LDL.LU.64 R4, [R1+0x5b0] ;  /* 0x0005b00001047983 */ /* 0x000f280000300a00 */
[----:B------:R-:W-:Y:S04]  /*1cc50*/  STL.64 [R1+0x28], R152 ;  /* 0x0000289801007387 */ /* 0x000fe80000100a00 */
[----:B------:R-:W-:Y:S01]  /*1cc60*/  STL.64 [R1+0x30], R186 ;  /* 0x000030ba01007387 */ /* 0x000fe20000100a00 */
[----:B------:R-:W-:-:S03]  /*1cc70*/  IMAD.WIDE R10, R83, 0x4, R10 ;  /* 0x00000004530a7825 */ /* 0x000fc600078e020a */
[----:B------:R-:W4:Y:S01]  /*1cc80*/  LDL.LU.64 R226, [R1+0x5b8] ;  /* 0x0005b80001e27983 */ /* 0x000f220000300a00 */
[----:B-1----:R-:W-:-:S04]  /*1cc90*/  IMAD.WIDE R12, R83, 0x4, R244 ;  /* 0x00000004530c7825 */ /* 0x002fc800078e02f4 */
[C---:B--2---:R-:W-:Y:S02]  /*1cca0*/  IMAD.WIDE R198, R83.reuse, 0x4, R6 ;  /* 0x0000000453c67825 */ /* 0x044fe400078e0206 */
[----:B------:R-:W2:Y:S04]  /*1ccb0*/  LDL.LU.64 R6, [R1+0x5c0] ;  /* 0x0005c00001067983 */ /* 0x000ea80000300a00 */
[----:B------:R-:W-:Y:S04]  /*1ccc0*/  STL.64 [R1+0x38], R188 ;  /* 0x000038bc01007387 */ /* 0x000fe80000100a00 */
[----:B------:R-:W-:Y:S01]  /*1ccd0*/  STL.64 [R1+0x40], R250 ;  /* 0x000040fa01007387 */ /* 0x000fe20000100a00 */
[----:B------:R-:W-:-:S03]  /*1cce0*/  IMAD.WIDE R182, R83, 0x4, R8 ;  /* 0x0000000453b67825 */ /* 0x000fc600078e0208 */
[----:B------:R-:W-:Y:S04]  /*1ccf0*/  STL.64 [R1+0x50], R198 ;  /* 0x000050c601007387 */ /* 0x000fe80000100a00 */
[----:B------:R-:W2:Y:S04]  /*1cd00*/  LDL.LU.64 R228, [R1+0x5d0] ;  /* 0x0005d00001e47983 */ /* 0x000ea80000300a00 */
[----:B------:R-:W2:Y:S04]  /*1cd10*/  LDL.LU.64 R230, [R1+0x5d8] ;  /* 0x0005d80001e67983 */ /* 0x000ea80000300a00 */
[----:B------:R-:W2:Y:S04]  /*1cd20*/  LDL.LU.64 R8, [R1+0x5e0] ;  /* 0x0005e00001087983 */ /* 0x000ea80000300a00 */
[----:B------:R-:W-:Y:S04]  /*1cd30*/  STL.64 [R1+0x48], R10 ;  /* 0x0000480a01007387 */ /* 0x000fe80000100a00 */
[----:B------:R-:W-:Y:S04]  /*1cd40*/  STL.64 [R1+0x60], R182 ;  /* 0x000060b601007387 */ /* 0x000fe80000100a00 */
[----:B------:R-:W2:Y:S01]  /*1cd50*/  LDL.LU.64 R232, [R1+0x5e8] ;  /* 0x0005e80001e87983 */ /* 0x000ea20000300a00 */
[----:B---3--:R-:W-:-:S04]  /*1cd60*/  IMAD.WIDE R246, R83, 0x4, R246 ;  /* 0x0000000453f67825 */ /* 0x008fc800078e02f6 */
[C---:B------:R-:W-:Y:S02]  /*1cd70*/  IMAD.WIDE R22, R83.reuse, 0x4, R234 ;  /* 0x0000000453167825 */ /* 0x040fe400078e02ea */
[----:B------:R-:W3:Y:S02]  /*1cd80*/  LDL.LU.64 R234, [R1+0x5f0] ;  /* 0x0005f00001ea7983 */ /* 0x000ee40000300a00 */
[C---:B------:R-:W-:Y:S02]  /*1cd90*/  IMAD.WIDE R170, R83.reuse, 0x4, R238 ;  /* 0x0000000453aa7825 */ /* 0x040fe400078e02ee */
[----:B------:R-:W-:Y:S04]  /*1cda0*/  STL.64 [R1+0x88], R246 ;  /* 0x000088f601007387 */ /* 0x000fe80000100a00 */
[----:B------:R-:W3:Y:S04]  /*1cdb0*/  LDL.LU.64 R238, [R1+0x5f8] ;  /* 0x0005f80001ee7983 */ /* 0x000ee80000300a00 */
[----:B------:R-:W-:Y:S04]  /*1cdc0*/  STL.64 [R1+0x98], R22 ;  /* 0x0000981601007387 */ /* 0x000fe80000100a00 */
[----:B------:R-:W3:Y:S01]  /*1cdd0*/  LDL.LU.64 R244, [R1+0x1290] ;  /* 0x0012900001f47983 */ /* 0x000ee20000300a00 */
[----:B----4-:R-:W-:-:S03]  /*1cde0*/  IMAD.WIDE R172, R83, 0x4, R240 ;  /* 0x0000000453ac7825 */ /* 0x010fc600078e02f0 */
[----:B------:R-:W4:Y:S01]  /*1cdf0*/  LDL.LU.64 R240, [R1+0x600] ;  /* 0x0006000001f07983 */ /* 0x000f220000300a00 */
[----:B------:R-:W-:-:S03]  /*1ce00*/  IMAD.WIDE R174, R83, 0x4, R248 ;  /* 0x0000000453ae7825 */ /* 0x000fc600078e02f8 */
[----:B------:R-:W4:Y:S04]  /*1ce10*/  LDL.LU.64 R248, [R1+0x608] ;  /* 0x0006080001f87983 */ /* 0x000f280000300a00 */
[----:B------:R1:W-:Y:S04]  /*1ce20*/  STL.64 [R1+0xf0], R12 ;  /* 0x0000f00c01007387 */ /* 0x0003e80000100a00 */
[----:B------:R-:W-:Y:S01]  /*1ce30*/  STL.64 [R1+0xa8], R170 ;  /* 0x0000a8aa01007387 */ /* 0x000fe20000100a00 */
[----:B------:R-:W-:-:S03]  /*1ce40*/  IMAD.WIDE R196, R83, 0x4, R236 ;  /* 0x0000000453c47825 */ /* 0x000fc600078e02ec */
[----:B------:R-:W-:Y:S01]  /*1ce50*/  STL.64 [R1+0xb8], R172 ;  /* 0x0000b8ac01007387 */ /* 0x000fe20000100a00 */
[----:B------:R-:W-:-:S03]  /*1ce60*/  IMAD.WIDE R180, R83, 0x4, R4 ;  /* 0x0000000453b47825 */ /* 0x000fc600078e0204 */
[----:B------:R-:W4:Y:S04]  /*1ce70*/  LDL.LU.64 R236, [R1+0x610] ;  /* 0x0006100001ec7983 */ /* 0x000f280000300a00 */
[----:B------:R-:W1:Y:S04]  /*1ce80*/  LDL.LU.64 R4, [R1+0x618] ;  /* 0x0006180001047983 */ /* 0x000e680000300a00 */
[----:B------:R-:W-:Y:S01]  /*1ce90*/  STL.64 [R1+0xc8], R174 ;  /* 0x0000c8ae01007387 */ /* 0x000fe20000100a00 */
[----:B------:R-:W-:-:S03]  /*1cea0*/  IMAD.WIDE R166, R83, 0x4, R226 ;  /* 0x0000000453a67825 */ /* 0x000fc600078e02e2 */
[----:B------:R-:W-:Y:S01]  /*1ceb0*/  STL.64 [R1+0x100], R196 ;  /* 0x000100c401007387 */ /* 0x000fe20000100a00 */
[----:B--2---:R-:W-:-:S03]  /*1cec0*/  IMAD.WIDE R224, R83, 0x4, R6 ;  /* 0x0000000453e07825 */ /* 0x004fc600078e0206 */
[----:B------:R-:W2:Y:S04]  /*1ced0*/  LDL.LU.64 R6, [R1+0x620] ;  /* 0x0006200001067983 */ /* 0x000ea80000300a00 */
[----:B------:R-:W-:Y:S01]  /*1cee0*/  STL.64 [R1+0x110], R180 ;  /* 0x000110b401007387 */ /* 0x000fe20000100a00 */
[----:B------:R-:W-:-:S04]  /*1cef0*/  IMAD.WIDE R156, R83, 0x4, R228 ;  /* 0x00000004539c7825 */ /* 0x000fc800078e02e4 */
[----:B------:R-:W-:-:S04]  /*1cf00*/  IMAD.WIDE R158, R83, 0x4, R230 ;  /* 0x00000004539e7825 */ /* 0x000fc800078e02e6 */
[----:B------:R-:W-:-:S04]  /*1cf10*/  IMAD.WIDE R8, R83, 0x4, R8 ;  /* 0x0000000453087825 */ /* 0x000fc800078e0208 */
[----:B------:R-:W-:-:S04]  /*1cf20*/  IMAD.WIDE R194, R83, 0x4, R232 ;  /* 0x0000000453c27825 */ /* 0x000fc800078e02e8 */
[----:B---3--:R-:W-:-:S04]  /*1cf30*/  IMAD.WIDE R164, R83, 0x4, R234 ;  /* 0x0000000453a47825 */ /* 0x008fc800078e02ea */
[C---:B------:R-:W-:Y:S02]  /*1cf40*/  IMAD.WIDE R154, R83.reuse, 0x4, R244 ;  /* 0x00000004539a7825 */ /* 0x040fe400078e02f4 */
[----:B------:R-:W3:Y:S04]  /*1cf50*/  LDL.LU.64 R244, [R1+0x628] ;  /* 0x0006280001f47983 */ /* 0x000ee80000300a00 */
[----:B------:R-:W-:Y:S04]  /*1cf60*/  STL.64 [R1+0x120], R166 ;  /* 0x000120a601007387 */ /* 0x000fe80000100a00 */
[----:B------:R-:W-:Y:S04]  /*1cf70*/  STL.64 [R1+0x130], R224 ;  /* 0x000130e001007387 */ /* 0x000fe80000100a00 */
[----:B------:R-:W-:Y:S04]  /*1cf80*/  STL.64 [R1+0x158], R154 ;  /* 0x0001589a01007387 */ /* 0x000fe80000100a00 */
[----:B------:R-:W-:Y:S01]  /*1cf90*/  STL.64 [R1+0x168], R156 ;  /* 0x0001689c01007387 */ /* 0x000fe20000100a00 */
[----:B------:R-:W-:-:S03]  /*1cfa0*/  IMAD.WIDE R20, R83, 0x4, R238 ;  /* 0x0000000453147825 */ /* 0x000fc600078e02ee */
[----:B------:R-:W-:Y:S04]  /*1cfb0*/  STL.64 [R1+0x178], R158 ;  /* 0x0001789e01007387 */ /* 0x000fe80000100a00 */
[----:B------:R-:W-:Y:S01]  /*1cfc0*/  STL.64 [R1+0x198], R194 ;  /* 0x000198c201007387 */ /* 0x000fe20000100a00 */
[----:B----4-:R-:W-:-:S03]  /*1cfd0*/  IMAD.WIDE R222, R83, 0x4, R248 ;  /* 0x0000000453de7825 */ /* 0x010fc600078e02f8 */
[----:B------:R-:W4:Y:S04]  /*1cfe0*/  LDL.LU.64 R18, [R1+0x630] ;  /* 0x0006300001127983 */ /* 0x000f280000300a00 */
[----:B------:R-:W-:Y:S04]  /*1cff0*/  STL.64 [R1+0x188], R8 ;  /* 0x0001880801007387 */ /* 0x000fe80000100a00 */
[----:B------:R-:W-:Y:S01]  /*1d000*/  STL.64 [R1+0x1c0], R164 ;  /* 0x0001c0a401007387 */ /* 0x000fe20000100a00 */
[----:B------:R-:W-:-:S03]  /*1d010*/  IMAD.WIDE R240, R83, 0x4, R240 ;  /* 0x0000000453f07825 */ /* 0x000fc600078e02f0 */
[----:B------:R-:W4:Y:S01]  /*1d020*/  LDL.LU.64 R226, [R1+0x638] ;  /* 0x0006380001e27983 */ /* 0x000f220000300a00 */
[----:B------:R-:W-:-:S03]  /*1d030*/  IMAD.WIDE R220, R83, 0x4, R236 ;  /* 0x0000000453dc7825 */ /* 0x000fc600078e02ec */
[----:B------:R-:W4:Y:S04]  /*1d040*/  LDL.LU.64 R248, [R1+0x640] ;  /* 0x0006400001f87983 */ /* 0x000f280000300a00 */
[----:B------:R-:W4:Y:S01]  /*1d050*/  LDL.LU.64 R238, [R1+0x648] ;  /* 0x0006480001ee7983 */ /* 0x000f220000300a00 */
[----:B-1----:R-:W-:-:S03]  /*1d060*/  IMAD.WIDE R12, R83, 0x4, R4 ;  /* 0x00000004530c7825 */ /* 0x002fc600078e0204 */
[----:B------:R-:W-:Y:S04]  /*1d070*/  STL.64 [R1+0x1d0], R20 ;  /* 0x0001d01401007387 */ /* 0x000fe80000100a00 */
[----:B------:R-:W4:Y:S04]  /*1d080*/  LDL.LU.64 R236, [R1+0x658] ;  /* 0x0006580001ec7983 */ /* 0x000f280000300a00 */
[----:B------:R-:W4:Y:S04]  /*1d090*/  LDL.LU.64 R234, [R1+0x650] ;  /* 0x0006500001ea7983 */ /* 0x000f280000300a00 */
[----:B------:R-:W4:Y:S04]  /*1d0a0*/  LDL.LU.64 R4, [R1+0x660] ;  /* 0x0006600001047983 */ /* 0x000f280000300a00 */
[----:B------:R-:W-:Y:S04]  /*1d0b0*/  STL.64 [R1+0x1e0], R240 ;  /* 0x0001e0f001007387 */ /* 0x000fe80000100a00 */
[----:B------:R-:W4:Y:S04]  /*1d0c0*/  LDL.64 R204, [R1+0x8e0] ;  /* 0x0008e00001cc7983 */ /* 0x000f280000100a00 */
[----:B------:R-:W-:Y:S04]  /*1d0d0*/  STL.64 [R1+0x1f0], R222 ;  /* 0x0001f0de01007387 */ /* 0x000fe80000100a00 */
        /* <DEDUP_REMOVED lines=12> */
[----:B------:R-:W-:Y:S04]  /*1d1a0*/  STL.64 [R1+0x200], R220 ;  /* 0x000200dc01007387 */ /* 0x000fe80000100a00 */
[----:B------:R-:W-:Y:S01]  /*1d1b0*/  STL.64 [R1+0x210], R12 ;  /* 0x0002100c01007387 */ /* 0x000fe20000100a00 */
[----:B--2---:R-:W-:-:S04]  /*1d1c0*/  IMAD.WIDE R6, R83, 0x4, R6 ;  /* 0x0000000453067825 */ /* 0x004fc800078e0206 */
[----:B---3--:R-:W-:-:S05]  /*1d1d0*/  IMAD.WIDE R244, R83, 0x4, R244 ;  /* 0x0000000453f47825 */ /* 0x008fca00078e02f4 */
[----:B------:R-:W-:Y:S04]  /*1d1e0*/  STL.64 [R1+0x238], R244 ;  /* 0x000238f401007387 */ /* 0x000fe80000100a00 */
[----:B------:R-:W-:Y:S01]  /*1d1f0*/  STL.64 [R1+0x220], R6 ;  /* 0x0002200601007387 */ /* 0x000fe20000100a00 */
[----:B----4-:R-:W-:-:S05]  /*1d200*/  IMAD.WIDE R18, R83, 0x4, R18 ;  /* 0x0000000453127825 */ /* 0x010fca00078e0212 */
[----:B------:R-:W-:Y:S01]  /*1d210*/  STL.64 [R1+0x248], R18 ;  /* 0x0002481201007387 */ /* 0x000fe20000100a00 */
[----:B------:R-:W-:-:S04]  /*1d220*/  IMAD.WIDE R226, R83, 0x4, R226 ;  /* 0x0000000453e27825 */ /* 0x000fc800078e02e2 */
[C---:B------:R-:W-:Y:S01]  /*1d230*/  IMAD.WIDE R248, R83.reuse, 0x4, R248 ;  /* 0x0000000453f87825 */ /* 0x040fe200078e02f8 */
[----:B------:R-:W-:Y:S03]  /*1d240*/  STL.64 [R1+0x258], R226 ;  /* 0x000258e201007387 */ /* 0x000fe60000100a00 */
[C---:B------:R-:W-:Y:S01]  /*1d250*/  IMAD.WIDE R238, R83.reuse, 0x4, R238 ;  /* 0x0000000453ee7825 */ /* 0x040fe200078e02ee */
[----:B------:R-:W-:Y:S03]  /*1d260*/  STL.64 [R1+0x268], R248 ;  /* 0x000268f801007387 */ /* 0x000fe60000100a00 */
[C---:B------:R-:W-:Y:S01]  /*1d270*/  IMAD.WIDE R236, R83.reuse, 0x4, R236 ;  /* 0x0000000453ec7825 */ /* 0x040fe200078e02ec */
[----:B------:R-:W-:Y:S03]  /*1d280*/  STL.64 [R1+0x278], R238 ;  /* 0x000278ee01007387 */ /* 0x000fe60000100a00 */
[C---:B------:R-:W-:Y:S01]  /*1d290*/  IMAD.WIDE R234, R83.reuse, 0x4, R234 ;  /* 0x0000000453ea7825 */ /* 0x040fe200078e02ea */
[----:B------:R-:W-:Y:S03]  /*1d2a0*/  STL.64 [R1+0x288], R236 ;  /* 0x000288ec01007387 */ /* 0x000fe60000100a00 */
[C---:B------:R-:W-:Y:S01]  /*1d2b0*/  IMAD.WIDE R4, R83.reuse, 0x4, R4 ;  /* 0x0000000453047825 */ /* 0x040fe200078e0204 */
[----:B------:R-:W-:Y:S04]  /*1d2c0*/  LDGSTS.E [R243+0x20000], desc[UR18][R204.64], P4 ;  /* 0x20000000ccf37fae */ /* 0x000fe8000a121852 */
[----:B------:R-:W-:Y:S04]  /*1d2d0*/  LDGSTS.E [R243+0x20400], desc[UR18][R202.64], P4 ;  /* 0x20400000caf37fae */ /* 0x000fe8000a121852 */
[----:B------:R-:W2:Y:S04]  /*1d2e0*/  LDL.LU.64 R204, [R1+0x1288] ;  /* 0x0012880001cc7983 */ /* 0x000ea80000300a00 */
[----:B------:R-:W-:Y:S04]  /*1d2f0*/  STL.64 [R1+0x298], R234 ;  /* 0x000298ea01007387 */ /* 0x000fe80000100a00 */
[----:B------:R-:W3:Y:S04]  /*1d300*/  LDL.LU.64 R202, [R1+0x1280] ;  /* 0x0012800001ca7983 */ /* 0x000ee80000300a00 */
[----:B------:R-:W-:Y:S04]  /*1d310*/  STL.64 [R1+0x2b0], R4 ;  /* 0x0002b00401007387 */ /* 0x000fe80000100a00 */
        /* <DEDUP_REMOVED lines=11> */
[----:B------:R-:W-:Y:S04]  /*1d3d0*/  LDGSTS.E [R243+0x22000], desc[UR18][R178.64], P4 ;  /* 0x22000000b2f37fae */ /* 0x000fe8000a121852 */
[----:B------:R-:W-:Y:S04]  /*1d3e0*/  LDGSTS.E [R243+0x22400], desc[UR18][R162.64], P4 ;  /* 0x22400000a2f37fae */ /* 0x000fe8000a121852 */
[----:B------:R-:W-:Y:S04]  /*1d3f0*/  LDGSTS.E [R243+0x22800], desc[UR18][R16.64], P4 ;  /* 0x2280000010f37fae */ /* 0x000fe8000a121852 */
[----:B------:R-:W-:Y:S04]  /*1d400*/  LDGSTS.E [R243+0x22c00], desc[UR18][R228.64], P4 ;  /* 0x22c00000e4f37fae */ /* 0x000fe8000a121852 */
[----:B------:R-:W-:Y:S04]  /*1d410*/  LDGSTS.E [R243+0x23000], desc[UR18][R230.64], P4 ;  /* 0x23000000e6f37fae */ /* 0x000fe8000a121852 */
[----:B------:R-:W3:Y:S04]  /*1d420*/  LDL.64 R190, [R1+0x8d8] ;  /* 0x0008d80001be7983 */ /* 0x000ee80000100a00 */
[----:B------:R-:W3:Y:S04]  /*1d430*/  LDL.64 R178, [R1+0x898] ;  /* 0x0008980001b27983 */ /* 0x000ee80000100a00 */
[----:B------:R-:W3:Y:S04]  /*1d440*/  LDL.64 R162, [R1+0x858] ;  /* 0x0008580001a27983 */ /* 0x000ee80000100a00 */
[----:B------:R-:W3:Y:S04]  /*1d450*/  LDL.64 R16, [R1+0x7f8] ;  /* 0x0007f80001107983 */ /* 0x000ee80000100a00 */
[----:B------:R-:W3:Y:S04]  /*1d460*/  LDL.64 R230, [R1+0x7b8] ;  /* 0x0007b80001e67983 */ /* 0x000ee80000100a00 */
[----:B------:R-:W3:Y:S01]  /*1d470*/  LDL.64 R228, [R1+0x70] ;  /* 0x0000700001e47983 */ /* 0x000ee20000100a00 */
[----:B------:R-:W-:-:S03]  /*1d480*/  IMAD.WIDE R208, R83, 0x4, R208 ;  /* 0x0000000453d07825 */ /* 0x000fc600078e02d0 */
[----:B--2---:R-:W-:Y:S04]  /*1d490*/  LDGSTS.E [R243+0x23400], desc[UR18][R232.64], P4 ;  /* 0x23400000e8f37fae */ /* 0x004fe8000a121852 */
[----:B----4-:R-:W-:Y:S04]  /*1d4a0*/  LDGSTS.E [R243+0x23800], desc[UR18][R14.64], P4 ;  /* 0x238000000ef37fae */ /* 0x010fe8000a121852 */
[----:B------:R-:W-:Y:S04]  /*1d4b0*/  LDGSTS.E [R243+0x23c00], desc[UR18][R30.64], P4 ;  /* 0x23c000001ef37fae */ /* 0x000fe8000a121852 */
[----:B------:R-:W-:Y:S04]  /*1d4c0*/  LDGSTS.E [R243+0x24000], desc[UR18][R46.64], P4 ;  /* 0x240000002ef37fae */ /* 0x000fe8000a121852 */
        /* <DEDUP_REMOVED lines=9> */
[----:B-1----:R-:W4:Y:S04]  /*1d560*/  LDL.64 R14, [R1+0x678] ;  /* 0x00067800010e7983 */ /* 0x002f280000100a00 */
[----:B---3--:R-:W-:Y:S04]  /*1d570*/  LDGSTS.E [R243+0x25c00], desc[UR18][R160.64], P4 ;  /* 0x25c00000a0f37fae */ /* 0x008fe8000a121852 */
[----:B------:R1:W-:Y:S04]  /*1d580*/  STL.64 [R1+0xf60], R160 ;  /* 0x000f60a001007387 */ /* 0x0003e80000100a00 */
[----:B------:R-:W-:Y:S04]  /*1d590*/  LDGSTS.E [R243+0x26000], desc[UR18][R176.64], P4 ;  /* 0x26000000b0f37fae */ /* 0x000fe8000a121852 */
[----:B------:R-:W-:Y:S04]  /*1d5a0*/  LDGSTS.E [R243+0x26400], desc[UR18][R192.64], P4 ;  /* 0x26400000c0f37fae */ /* 0x000fe8000a121852 */
[----:B-1----:R-:W3:Y:S04]  /*1d5b0*/  LDL.LU.64 R160, [R1+0xd8] ;  /* 0x0000d80001a07983 */ /* 0x002ee80000300a00 */
[----:B------:R1:W-:Y:S04]  /*1d5c0*/  STL.64 [R1+0xf68], R176 ;  /* 0x000f68b001007387 */ /* 0x0003e80000100a00 */
[----:B------:R-:W-:Y:S04]  /*1d5d0*/  LDGSTS.E [R243+0x26800], desc[UR18][R208.64], P4 ;  /* 0x26800000d0f37fae */ /* 0x000fe8000a121852 */
[----:B------:R-:W-:Y:S04]  /*1d5e0*/  LDGSTS.E [R243+0x26c00], desc[UR18][R200.64], P4 ;  /* 0x26c00000c8f37fae */ /* 0x000fe8000a121852 */
[----:B-1----:R-:W2:Y:S04]  /*1d5f0*/  LDL.LU.64 R176, [R1+0x778] ;  /* 0x0007780001b07983 */ /* 0x002ea80000300a00 */
[----:B------:R1:W-:Y:S04]  /*1d600*/  STL.64 [R1+0xf70], R192 ;  /* 0x000f70c001007387 */ /* 0x0003e80000100a00 */
[----:B------:R-:W-:Y:S04]  /*1d610*/  LDGSTS.E [R243+0x27000], desc[UR18][R198.64], P4 ;  /* 0x27000000c6f37fae */ /* 0x000fe8000a121852 */
[----:B------:R-:W-:Y:S04]  /*1d620*/  LDGSTS.E [R243+0x27400], desc[UR18][R196.64], P4 ;  /* 0x27400000c4f37fae */ /* 0x000fe8000a121852 */
[----:B-1----:R-:W4:Y:S04]  /*1d630*/  LDL.64 R192, [R1+0x6b8] ;  /* 0x0006b80001c07983 */ /* 0x002f280000100a00 */
[----:B------:R1:W-:Y:S04]  /*1d640*/  STL.64 [R1+0xf78], R208 ;  /* 0x000f78d001007387 */ /* 0x0003e80000100a00 */
[----:B------:R-:W-:Y:S04]  /*1d650*/  LDGSTS.E [R243+0x27800], desc[UR18][R194.64], P4 ;  /* 0x27800000c2f37fae */ /* 0x000fe8000a121852 */
[----:B------:R-:W-:Y:S04]  /*1d660*/  LDGSTS.E [R243+0x27c00], desc[UR18][R244.64], P4 ;  /* 0x27c00000f4f37fae */ /* 0x000fe8000a121852 */
[----:B-1----:R-:W4:Y:S04]  /*1d670*/  LDL.64 R208, [R1+0x6f8] ;  /* 0x0006f80001d07983 */ /* 0x002f280000100a00 */
[----:B------:R-:W4:Y:S04]  /*1d680*/  LDL.LU.64 R200, [R1+0x1250] ;  /* 0x0012500001c87983 */ /* 0x000f280000300a00 */
[----:B------:R-:W4:Y:S04]  /*1d690*/  LDL.LU.64 R198, [R1+0x1248] ;  /* 0x0012480001c67983 */ /* 0x000f280000300a00 */
[----:B------:R-:W4:Y:S04]  /*1d6a0*/  LDL.LU.64 R196, [R1+0x1240] ;  /* 0x0012400001c47983 */ /* 0x000f280000300a00 */
[----:B------:R-:W4:Y:S04]  /*1d6b0*/  LDL.LU.64 R194, [R1+0x1238] ;  /* 0x0012380001c27983 */ /* 0x000f280000300a00 */
[----:B------:R-:W3:Y:S04]  /*1d6c0*/  LDL.LU.64 R244, [R1+0x1230] ;  /* 0x0012300001f47983 */ /* 0x000ee80000300a00 */
[----:B---3--:R-:W-:Y:S04]  /*1d6d0*/  LDGSTS.E [R244+0x20080], desc[UR18][R190.64], P4 ;  /* 0x20080000bef47fae */ /* 0x008fe8000a121852 */
[----:B------:R-:W-:Y:S04]  /*1d6e0*/  LDGSTS.E [R244+0x20480], desc[UR18][R178.64], P4 ;  /* 0x20480000b2f47fae */ /* 0x000fe8000a121852 */
[----:B------:R-:W-:Y:S04]  /*1d6f0*/  LDGSTS.E [R244+0x20880], desc[UR18][R162.64], P4 ;  /* 0x20880000a2f47fae */ /* 0x000fe8000a121852 */
[----:B------:R-:W3:Y:S04]  /*1d700*/  LDL.LU.64 R190, [R1+0x1228] ;  /* 0x0012280001be7983 */ /* 0x000ee80000300a00 */
[----:B------:R-:W3:Y:S04]  /*1d710*/  LDL.LU.64 R178, [R1+0x1220] ;  /* 0x0012200001b27983 */ /* 0x000ee80000300a00 */
[----:B------:R-:W3:Y:S04]  /*1d720*/  LDL.LU.64 R162, [R1+0x1218] ;  /* 0x0012180001a27983 */ /* 0x000ee80000300a00 */
[----:B------:R-:W-:Y:S04]  /*1d730*/  LDGSTS.E [R244+0x20c80], desc[UR18][R16.64], P4 ;  /* 0x20c8000010f47fae */ /* 0x000fe8000a121852 */
[----:B------:R-:W-:Y:S04]  /*1d740*/  LDGSTS.E [R244+0x21080], desc[UR18][R230.64], P4 ;  /* 0x21080000e6f47fae */ /* 0x000fe8000a121852 */
[----:B--2---:R-:W-:Y:S04]  /*1d750*/  LDGSTS.E [R244+0x21480], desc[UR18][R176.64], P4 ;  /* 0x21480000b0f47fae */ /* 0x004fe8000a121852 */
[----:B------:R-:W2:Y:S04]  /*1d760*/  LDL.LU.64 R16, [R1+0x1210] ;  /* 0x0012100001107983 */ /* 0x000ea80000300a00 */
[----:B------:R-:W3:Y:S04]  /*1d770*/  LDL.LU.64 R230, [R1+0x1208] ;  /* 0x0012080001e67983 */ /* 0x000ee80000300a00 */
[----:B------:R1:W-:Y:S04]  /*1d780*/  STL.64 [R1+0x1070], R176 ;  /* 0x001070b001007387 */ /* 0x0003e80000100a00 */
[----:B-1----:R-:W4:Y:S04]  /*1d790*/  LDL.64 R176, [R1+0x738] ;  /* 0x0007380001b07983 */ /* 0x002f280000100a00 */
[----:B------:R1:W-:Y:S01]  /*1d7a0*/  STL.64 [R1+0xf80], R160 ;  /* 0x000f80a001007387 */ /* 0x0003e20000100a00 */
[----:B------:R-:W-:-:S03]  /*1d7b0*/  IMAD.WIDE R210, R83, 0x4, R210 ;  /* 0x0000000453d27825 */ /* 0x000fc600078e02d2 */
[----:B----4-:R-:W-:Y:S04]  /*1d7c0*/  LDGSTS.E [R244+0x21880], desc[UR18][R176.64], P4 ;  /* 0x21880000b0f47fae */ /* 0x010fe8000a121852 */
[----:B------:R-:W-:Y:S04]  /*1d7d0*/  LDGSTS.E [R244+0x21c80], desc[UR18][R208.64], P4 ;  /* 0x21c80000d0f47fae */ /* 0x000fe8000a121852 */
[----:B------:R-:W-:Y:S04]  /*1d7e0*/  LDGSTS.E [R244+0x22080], desc[UR18][R192.64], P4 ;  /* 0x22080000c0f47fae */ /* 0x000fe8000a121852 */
[----:B------:R-:W-:Y:S04]  /*1d7f0*/  LDGSTS.E [R244+0x22480], desc[UR18][R14.64], P4 ;  /* 0x224800000ef47fae */ /* 0x000fe8000a121852 */
[----:B------:R-:W-:Y:S04]  /*1d800*/  LDGSTS.E [R244+0x22880], desc[UR18][R232.64], P4 ;  /* 0x22880000e8f47fae */ /* 0x000fe8000a121852 */
[----:B------:R-:W-:Y:S04]  /*1d810*/  LDGSTS.E [R244+0x22c80], desc[UR18][R160.64], P4 ;  /* 0x22c80000a0f47fae */ /* 0x000fe8000a121852 */
[----:B------:R-:W-:Y:S04]  /*1d820*/  LDGSTS.E [R244+0x23080], desc[UR18][R228.64], P4 ;  /* 0x23080000e4f47fae */ /* 0x000fe8000a121852 */
[----:B---3--:R-:W-:Y:S04]  /*1d830*/  LDGSTS.E [R244+0x23480], desc[UR18][R230.64], P4 ;  /* 0x23480000e6f47fae */ /* 0x008fe8000a121852 */
[----:B--2---:R-:W-:Y:S04]  /*1d840*/  LDGSTS.E [R244+0x23880], desc[UR18][R16.64], P4 ;  /* 0x2388000010f47fae */ /* 0x004fe8000a121852 */
[----:B------:R-:W2:Y:S04]  /*1d850*/  LDL.64 R228, [R1+0x8d0] ;  /* 0x0008d00001e47983 */ /* 0x000ea80000100a00 */
[----:B------:R-:W-:Y:S04]  /*1d860*/  LDGSTS.E [R244+0x23c80], desc[UR18][R32.64], P4 ;  /* 0x23c8000020f47fae */ /* 0x000fe8000a121852 */
[----:B------:R-:W-:Y:S04]  /*1d870*/  LDGSTS.E [R244+0x24080], desc[UR18][R48.64], P4 ;  /* 0x2408000030f47fae */ /* 0x000fe8000a121852 */
[----:B-1----:R-:W3:Y:S04]  /*1d880*/  LDL.64 R160, [R1+0x770] ;  /* 0x0007700001a07983 */ /* 0x002ee80000100a00 */
[----:B------:R-:W4:Y:S04]  /*1d890*/  LDL.64 R176, [R1+0x730] ;  /* 0x0007300001b07983 */ /* 0x000f280000100a00 */
[----:B------:R-:W4:Y:S04]  /*1d8a0*/  LDL.64 R208, [R1+0x6b0] ;  /* 0x0006b00001d07983 */ /* 0x000f280000100a00 */
[----:B------:R-:W4:Y:S04]  /*1d8b0*/  LDL.64 R192, [R1+0x670] ;  /* 0x0006700001c07983 */ /* 0x000f280000100a00 */
[----:B------:R-:W4:Y:S04]  /*1d8c0*/  LDL.64 R232, [R1+0x68] ;  /* 0x0000680001e87983 */ /* 0x000f280000100a00 */
[----:B------:R-:W-:Y:S04]  /*1d8d0*/  LDGSTS.E [R244+0x24480], desc[UR18][R64.64], P4 ;  /* 0x2448000040f47fae */ /* 0x000fe8000a121852 */
[----:B------:R-:W3:Y:S04]  /*1d8e0*/  LDL.LU.64 R14, [R1+0xd0] ;  /* 0x0000d000010e7983 */ /* 0x000ee80000300a00 */
[----:B------:R-:W-:Y:S04]  /*1d8f0*/  LDGSTS.E [R244+0x24880], desc[UR18][R80.64], P4 ;  /* 0x2488000050f47fae */ /* 0x000fe8000a121852 */
        /* <DEDUP_REMOVED lines=8> */
[----:B------:R-:W-:Y:S04]  /*1d980*/  LDGSTS.E [R244+0x25c80], desc[UR18][R162.64], P4 ;  /* 0x25c80000a2f47fae */ /* 0x000fe8000a121852 */
[----:B------:R1:W-:Y:S04]  /*1d990*/  STL.64 [R1+0xf98], R162 ;  /* 0x000f98a201007387 */ /* 0x0003e80000100a00 */
[----:B------:R-:W-:Y:S04]  /*1d9a0*/  LDGSTS.E [R244+0x26080], desc[UR18][R178.64], P4 ;  /* 0x26080000b2f47fae */ /* 0x000fe8000a121852 */
[----:B------:R-:W-:Y:S04]  /*1d9b0*/  LDGSTS.E [R244+0x26480], desc[UR18][R194.64], P4 ;  /* 0x26480000c2f47fae */ /* 0x000fe8000a121852 */
[----:B-1----:R-:W3:Y:S04]  /*1d9c0*/  LDL.LU.64 R162, [R1+0x138] ;  /* 0x0001380001a27983 */ /* 0x002ee80000300a00 */
[----:B------:R1:W-:Y:S04]  /*1d9d0*/  STL.64 [R1+0xfa0], R178 ;  /* 0x000fa0b201007387 */ /* 0x0003e80000100a00 */
[----:B------:R-:W-:Y:S04]  /*1d9e0*/  LDGSTS.E [R244+0x26880], desc[UR18][R210.64], P4 ;  /* 0x26880000d2f47fae */ /* 0x000fe8000a121852 */
[----:B------:R-:W-:Y:S04]  /*1d9f0*/  LDGSTS.E [R244+0x26c80], desc[UR18][R184.64], P4 ;  /* 0x26c80000b8f47fae */ /* 0x000fe8000a121852 */
[----:B-1----:R-:W4:Y:S04]  /*1da00*/  LDL.LU.64 R178, [R1+0x6f0] ;  /* 0x0006f00001b27983 */ /* 0x002f280000300a00 */
[----:B------:R1:W-:Y:S04]  /*1da10*/  STL.64 [R1+0xfa8], R194 ;  /* 0x000fa8c201007387 */ /* 0x0003e80000100a00 */
[----:B------:R-:W-:Y:S04]  /*1da20*/  LDGSTS.E [R244+0x27080], desc[UR18][R182.64], P4 ;  /* 0x27080000b6f47fae */ /* 0x000fe8000a121852 */
[----:B------:R-:W-:Y:S04]  /*1da30*/  LDGSTS.E [R244+0x27480], desc[UR18][R180.64], P4 ;  /* 0x27480000b4f47fae */ /* 0x000fe8000a121852 */
[----:B-1----:R-:W3:Y:S04]  /*1da40*/  LDL.64 R194, [R1+0x850] ;  /* 0x0008500001c27983 */ /* 0x002ee80000100a00 */
[----:B------:R1:W-:Y:S04]  /*1da50*/  STL.64 [R1+0xfb0], R210 ;  /* 0x000fb0d201007387 */ /* 0x0003e80000100a00 */
[----:B------:R-:W-:Y:S04]  /*1da60*/  LDGSTS.E [R244+0x27880], desc[UR18][R164.64], P4 ;  /* 0x27880000a4f47fae */ /* 0x000fe8000a121852 */
[----:B------:R-:W-:Y:S04]  /*1da70*/  LDGSTS.E [R244+0x27c80], desc[UR18][R18.64], P4 ;  /* 0x27c8000012f47fae */ /* 0x000fe8000a121852 */
[----:B-1----:R-:W3:Y:S04]  /*1da80*/  LDL.64 R210, [R1+0x890] ;  /* 0x0008900001d27983 */ /* 0x002ee80000100a00 */
[----:B------:R-:W3:Y:S04]  /*1da90*/  LDL.LU.64 R184, [R1+0x1200] ;  /* 0x0012000001b87983 */ /* 0x000ee80000300a00 */
[----:B------:R-:W3:Y:S04]  /*1daa0*/  LDL.LU.64 R182, [R1+0x11f8] ;  /* 0x0011f80001b67983 */ /* 0x000ee80000300a00 */
[----:B------:R-:W3:Y:S04]  /*1dab0*/  LDL.LU.64 R180, [R1+0x11f0] ;  /* 0x0011f00001b47983 */ /* 0x000ee80000300a00 */
[----:B------:R-:W3:Y:S04]  /*1dac0*/  LDL.LU.64 R164, [R1+0x11e8] ;  /* 0x0011e80001a47983 */ /* 0x000ee80000300a00 */
[----:B------:R-:W3:Y:S04]  /*1dad0*/  LDL.LU.64 R18, [R1+0x11e0] ;  /* 0x0011e00001127983 */ /* 0x000ee80000300a00 */
[----:B--2---:R-:W-:Y:S04]  /*1dae0*/  LDGSTS.E [R245+0x20100], desc[UR18][R228.64], P4 ;  /* 0x20100000e4f57fae */ /* 0x004fe8000a121852 */
[----:B------:R-:W2:Y:S04]  /*1daf0*/  LDL.LU.64 R228, [R1+0x11d8] ;  /* 0x0011d80001e47983 */ /* 0x000ea80000300a00 */
[----:B----4-:R-:W-:Y:S04]  /*1db00*/  STL.64 [R1+0x1018], R178 ;  /* 0x001018b201007387 */ /* 0x010fe80000100a00 */
[----:B---3--:R1:W-:Y:S04]  /*1db10*/  STL.64 [R1+0xfb8], R162 ;  /* 0x000fb8a201007387 */ /* 0x0083e80000100a00 */
[----:B------:R-:W-:Y:S04]  /*1db20*/  STL.64 [R1+0xfc0], R14 ;  /* 0x000fc00e01007387 */ /* 0x000fe80000100a00 */
        /* <DEDUP_REMOVED lines=12> */
[----:B-1----:R-:W3:Y:S04]  /*1dbf0*/  LDL.64 R162, [R1+0x8c8] ;  /* 0x0008c80001a27983 */ /* 0x002ee80000100a00 */
[----:B------:R-:W4:Y:S04]  /*1dc00*/  LDL.64 R178, [R1+0x888] ;  /* 0x0008880001b27983 */ /* 0x000f280000100a00 */
[----:B------:R-:W4:Y:S04]  /*1dc10*/  LDL.64 R210, [R1+0x828] ;  /* 0x0008280001d27983 */ /* 0x000f280000100a00 */
[----:B------:R-:W4:Y:S04]  /*1dc20*/  LDL.64 R194, [R1+0x7e8] ;  /* 0x0007e80001c27983 */ /* 0x000f280000100a00 */
[----:B------:R-:W4:Y:S04]  /*1dc30*/  LDL.64 R160, [R1+0x7a8] ;  /* 0x0007a80001a07983 */ /* 0x000f280000100a00 */
[----:B------:R-:W4:Y:S04]  /*1dc40*/  LDL.64 R176, [R1+0x768] ;  /* 0x0007680001b07983 */ /* 0x000f280000100a00 */
[----:B------:R-:W4:Y:S04]  /*1dc50*/  LDL.64 R208, [R1+0x6e8] ;  /* 0x0006e80001d07983 */ /* 0x000f280000100a00 */
[----:B------:R-:W4:Y:S04]  /*1dc60*/  LDL.64 R192, [R1+0x6a8] ;  /* 0x0006a80001c07983 */ /* 0x000f280000100a00 */
[----:B------:R-:W4:Y:S04]  /*1dc70*/  LDL.LU.64 R16, [R1+0x128] ;  /* 0x0001280001107983 */ /* 0x000f280000300a00 */
[----:B------:R-:W4:Y:S04]  /*1dc80*/  LDL.LU.64 R232, [R1+0xc0] ;  /* 0x0000c00001e87983 */ /* 0x000f280000300a00 */
[----:B--2---:R-:W-:Y:S04]  /*1dc90*/  LDGSTS.E [R245+0x23500], desc[UR18][R228.64], P4 ;  /* 0x23500000e4f57fae */ /* 0x004fe8000a121852 */
        /* <DEDUP_REMOVED lines=8> */
[----:B------:R1:W-:Y:S04]  /*1dd20*/  STL.64 [R1+0xfd0], R18 ;  /* 0x000fd01201007387 */ /* 0x0003e80000100a00 */
[----:B------:R-:W-:Y:S04]  /*1dd30*/  LDGSTS.E [R245+0x25500], desc[UR18][R132.64], P4 ;  /* 0x2550000084f57fae */ /* 0x000fe8000a121852 */
[----:B------:R-:W-:Y:S04]  /*1dd40*/  LDGSTS.E [R245+0x25900], desc[UR18][R148.64], P4 ;  /* 0x2590000094f57fae */ /* 0x000fe8000a121852 */
[----:B-1----:R-:W2:Y:S04]  /*1dd50*/  LDL.LU.64 R18, [R1+0x668] ;  /* 0x0006680001127983 */ /* 0x002ea80000300a00 */
[----:B------:R-:W-:Y:S04]  /*1dd60*/  LDGSTS.E [R245+0x25d00], desc[UR18][R164.64], P4 ;  /* 0x25d00000a4f57fae */ /* 0x000fe8000a121852 */
[----:B------:R-:W-:Y:S04]  /*1dd70*/  STL.64 [R1+0xfd8], R164 ;  /* 0x000fd8a401007387 */ /* 0x000fe80000100a00 */
[----:B------:R-:W-:Y:S04]  /*1dd80*/  LDGSTS.E [R245+0x26100], desc[UR18][R180.64], P4 ;  /* 0x26100000b4f57fae */ /* 0x000fe8000a121852 */
[----:B------:R-:W-:Y:S04]  /*1dd90*/  STL.64 [R1+0xfe0], R180 ;  /* 0x000fe0b401007387 */ /* 0x000fe80000100a00 */
[----:B------:R-:W-:Y:S04]  /*1dda0*/  LDGSTS.E [R245+0x26500], desc[UR18][R196.64], P4 ;  /* 0x26500000c4f57fae */ /* 0x000fe8000a121852 */
[----:B------:R1:W-:Y:S04]  /*1ddb0*/  STL.64 [R1+0xfe8], R196 ;  /* 0x000fe8c401007387 */ /* 0x0003e80000100a00 */
[----:B------:R-:W-:Y:S04]  /*1ddc0*/  LDGSTS.E [R245+0x26900], desc[UR18][R212.64], P4 ;  /* 0x26900000d4f57fae */ /* 0x000fe8000a121852 */
[----:B------:R-:W-:Y:S04]  /*1ddd0*/  LDGSTS.E [R245+0x26d00], desc[UR18][R168.64], P4 ;  /* 0x26d00000a8f57fae */ /* 0x000fe8000a121852 */
[----:B-1----:R-:W3:Y:S04]  /*1dde0*/  LDL.LU.64 R196, [R1+0x728] ;  /* 0x0007280001c47983 */ /* 0x002ee80000300a00 */
[----:B------:R-:W-:Y:S04]  /*1ddf0*/  STL.64 [R1+0xff0], R212 ;  /* 0x000ff0d401007387 */ /* 0x000fe80000100a00 */
[----:B------:R-:W2:Y:S04]  /*1de00*/  LDL.LU.64 R168, [R1+0x11d0] ;  /* 0x0011d00001a87983 */ /* 0x000ea80000300a00 */
[----:B------:R-:W-:Y:S04]  /*1de10*/  LDGSTS.E [R245+0x27100], desc[UR18][R246.64], P4 ;  /* 0x27100000f6f57fae */ /* 0x000fe8000a121852 */
[----:B------:R-:W-:Y:S04]  /*1de20*/  LDGSTS.E [R245+0x27500], desc[UR18][R166.64], P4 ;  /* 0x27500000a6f57fae */ /* 0x000fe8000a121852 */
[----:B------:R-:W-:Y:S04]  /*1de30*/  LDGSTS.E [R245+0x27900], desc[UR18][R20.64], P4 ;  /* 0x2790000014f57fae */ /* 0x000fe8000a121852 */
[----:B------:R-:W4:Y:S04]  /*1de40*/  LDL.LU.64 R246, [R1+0x11c8] ;  /* 0x0011c80001f67983 */ /* 0x000f280000300a00 */
[----:B------:R-:W2:Y:S04]  /*1de50*/  LDL.LU.64 R166, [R1+0x11c0] ;  /* 0x0011c00001a67983 */ /* 0x000ea80000300a00 */
[----:B------:R-:W2:Y:S04]  /*1de60*/  LDL.LU.64 R20, [R1+0x11b8] ;  /* 0x0011b80001147983 */ /* 0x000ea80000300a00 */
[----:B------:R-:W-:Y:S04]  /*1de70*/  LDGSTS.E [R245+0x27d00], desc[UR18][R226.64], P4 ;  /* 0x27d00000e2f57fae */ /* 0x000fe8000a121852 */
[----:B------:R-:W2:Y:S04]  /*1de80*/  LDL.LU.64 R226, [R1+0x11b0] ;  /* 0x0011b00001e27983 */ /* 0x000ea80000300a00 */
[----:B------:R-:W2:Y:S04]  /*1de90*/  LDL.LU.64 R228, [R1+0x180] ;  /* 0x0001800001e47983 */ /* 0x000ea80000300a00 */
[----:B------:R-:W2:Y:S04]  /*1dea0*/  LDL.LU.64 R230, [R1+0x118] ;  /* 0x0001180001e67983 */ /* 0x000ea80000300a00 */
[----:B------:R1:W-:Y:S04]  /*1deb0*/  STL.64 [R1+0xf48], R244 ;  /* 0x000f48f401007387 */ /* 0x0003e80000100a00 */
[----:B-1----:R-:W2:Y:S01]  /*1dec0*/  LDL.LU.64 R244, [R1+0x58] ;  /* 0x0000580001f47983 */ /* 0x002ea20000300a00 */
[----:B------:R-:W-:-:S03]  /*1ded0*/  IMAD.WIDE R214, R83, 0x4, R214 ;  /* 0x0000000453d67825 */ /* 0x000fc600078e02d6 */
[----:B---3--:R-:W-:Y:S04]  /*1dee0*/  STL.64 [R1+0x1030], R196 ;  /* 0x001030c401007387 */ /* 0x008fe80000100a00 */
        /* <DEDUP_REMOVED lines=9> */
[----:B--2---:R-:W-:Y:S04]  /*1df80*/  LDGSTS.E [R246+0x22580], desc[UR18][R18.64], P4 ;  /* 0x2258000012f67fae */ /* 0x004fe8000a121852 */
[----:B------:R-:W-:Y:S04]  /*1df90*/  LDGSTS.E [R246+0x22980], desc[UR18][R16.64], P4 ;  /* 0x2298000010f67fae */ /* 0x000fe8000a121852 */
[----:B------:R-:W-:Y:S04]  /*1dfa0*/  LDGSTS.E [R246+0x22d80], desc[UR18][R232.64], P4 ;  /* 0x22d80000e8f67fae */ /* 0x000fe8000a121852 */
[----:B------:R-:W-:Y:S04]  /*1dfb0*/  LDGSTS.E [R246+0x23180], desc[UR18][R244.64], P4 ;  /* 0x23180000f4f67fae */ /* 0x000fe8000a121852 */
[----:B------:R-:W-:Y:S04]  /*1dfc0*/  LDGSTS.E [R246+0x23580], desc[UR18][R226.64], P4 ;  /* 0x23580000e2f67fae */ /* 0x000fe8000a121852 */
[----:B------:R-:W2:Y:S04]  /*1dfd0*/  LDL.64 R210, [R1+0x8c0] ;  /* 0x0008c00001d27983 */ /* 0x000ea80000100a00 */
[----:B------:R-:W3:Y:S04]  /*1dfe0*/  LDL.64 R194, [R1+0x880] ;  /* 0x0008800001c27983 */ /* 0x000ee80000100a00 */
[----:B------:R-:W4:Y:S04]  /*1dff0*/  LDL.64 R160, [R1+0x820] ;  /* 0x0008200001a07983 */ /* 0x000f280000100a00 */
[----:B------:R-:W4:Y:S04]  /*1e000*/  LDL.64 R176, [R1+0x7a0] ;  /* 0x0007a00001b07983 */ /* 0x000f280000100a00 */
[----:B------:R-:W4:Y:S04]  /*1e010*/  LDL.64 R208, [R1+0x760] ;  /* 0x0007600001d07983 */ /* 0x000f280000100a00 */
[----:B------:R-:W4:Y:S04]  /*1e020*/  LDL.64 R192, [R1+0x6e0] ;  /* 0x0006e00001c07983 */ /* 0x000f280000100a00 */
[----:B------:R-:W-:Y:S04]  /*1e030*/  LDGSTS.E [R246+0x23980], desc[UR18][R20.64], P4 ;  /* 0x2398000014f67fae */ /* 0x000fe8000a121852 */
[----:B------:R-:W4:Y:S04]  /*1e040*/  LDL.LU.64 R180, [R1+0x720] ;  /* 0x0007200001b47983 */ /* 0x000f280000300a00 */
        /* <DEDUP_REMOVED lines=8> */
[----:B-1----:R-:W4:Y:S04]  /*1e0d0*/  LDL.LU.64 R232, [R1+0x6a0] ;  /* 0x0006a00001e87983 */ /* 0x002f280000300a00 */
[----:B------:R-:W-:Y:S04]  /*1e0e0*/  STL.64 [R1+0x1010], R244 ;  /* 0x001010f401007387 */ /* 0x000fe80000100a00 */
[----:B------:R-:W-:Y:S04]  /*1e0f0*/  LDGSTS.E [R246+0x25180], desc[UR18][R118.64], P4 ;  /* 0x2518000076f67fae */ /* 0x000fe8000a121852 */
[----:B------:R-:W-:Y:S04]  /*1e100*/  STL.64 [R1+0x1020], R226 ;  /* 0x001020e201007387 */ /* 0x000fe80000100a00 */
[----:B------:R-:W-:Y:S04]  /*1e110*/  LDGSTS.E [R246+0x25580], desc[UR18][R134.64], P4 ;  /* 0x2558000086f67fae */ /* 0x000fe8000a121852 */
[----:B------:R-:W-:Y:S04]  /*1e120*/  STL.64 [R1+0x1028], R20 ;  /* 0x0010281401007387 */ /* 0x000fe80000100a00 */
[----:B------:R-:W-:Y:S04]  /*1e130*/  LDGSTS.E [R246+0x25980], desc[UR18][R150.64], P4 ;  /* 0x2598000096f67fae */ /* 0x000fe8000a121852 */
        /* <DEDUP_REMOVED lines=8> */
[----:B------:R-:W-:Y:S04]  /*1e1c0*/  STL.64 [R1+0x1050], R214 ;  /* 0x001050d601007387 */ /* 0x000fe80000100a00 */
[----:B------:R-:W-:Y:S04]  /*1e1d0*/  LDGSTS.E [R246+0x26d80], desc[UR18][R152.64], P4 ;  /* 0x26d8000098f67fae */ /* 0x000fe8000a121852 */
[----:B------:R-:W-:Y:S04]  /*1e1e0*/  LDGSTS.E [R246+0x27180], desc[UR18][R22.64], P4 ;  /* 0x2718000016f67fae */ /* 0x000fe8000a121852 */
[----:B------:R-:W-:Y:S04]  /*1e1f0*/  LDGSTS.E [R246+0x27580], desc[UR18][R224.64], P4 ;  /* 0x27580000e0f67fae */ /* 0x000fe8000a121852 */
[----:B------:R-:W4:Y:S04]  /*1e200*/  LDL.LU.64 R152, [R1+0x11a8] ;  /* 0x0011a80001987983 */ /* 0x000f280000300a00 */
[----:B------:R-:W4:Y:S04]  /*1e210*/  LDL.LU.64 R22, [R1+0x11a0] ;  /* 0x0011a00001167983 */ /* 0x000f280000300a00 */
[----:B------:R-:W4:Y:S04]  /*1e220*/  LDL.LU.64 R224, [R1+0x1198] ;  /* 0x0011980001e07983 */ /* 0x000f280000300a00 */
[----:B------:R-:W-:Y:S04]  /*1e230*/  LDGSTS.E [R246+0x27980], desc[UR18][R240.64], P4 ;  /* 0x27980000f0f67fae */ /* 0x000fe8000a121852 */
[----:B------:R-:W-:Y:S04]  /*1e240*/  LDGSTS.E [R246+0x27d80], desc[UR18][R248.64], P4 ;  /* 0x27d80000f8f67fae */ /* 0x000fe8000a121852 */
[----:B------:R-:W4:Y:S04]  /*1e250*/  LDL.LU.64 R240, [R1+0x1190] ;  /* 0x0011900001f07983 */ /* 0x000f280000300a00 */
[----:B------:R-:W4:Y:S04]  /*1e260*/  LDL.LU.64 R248, [R1+0x1188] ;  /* 0x0011880001f87983 */ /* 0x000f280000300a00 */
[----:B--2---:R-:W-:Y:S04]  /*1e270*/  LDGSTS.E [R247+0x20200], desc[UR18][R210.64], P4 ;  /* 0x20200000d2f77fae */ /* 0x004fe8000a121852 */
[----:B---3--:R-:W-:Y:S04]  /*1e280*/  LDGSTS.E [R247+0x20600], desc[UR18][R194.64], P4 ;  /* 0x20600000c2f77fae */ /* 0x008fe8000a121852 */
[----:B----4-:R-:W-:Y:S04]  /*1e290*/  LDGSTS.E [R247+0x20a00], desc[UR18][R160.64], P4 ;  /* 0x20a00000a0f77fae */ /* 0x010fe8000a121852 */
        /* <DEDUP_REMOVED lines=17> */
[----:B------:R-:W2:Y:S04]  /*1e3b0*/  LDL.64 R194, [R1+0x8b8] ;  /* 0x0008b80001c27983 */ /* 0x000ea80000100a00 */
[----:B------:R-:W3:Y:S04]  /*1e3c0*/  LDL.64 R176, [R1+0x878] ;  /* 0x0008780001b07983 */ /* 0x000ee80000100a00 */
[----:B------:R-:W4:Y:S04]  /*1e3d0*/  LDL.64 R208, [R1+0x6d8] ;  /* 0x0006d80001d07983 */ /* 0x000f280000100a00 */
[----:B------:R-:W4:Y:S04]  /*1e3e0*/  LDL.64 R192, [R1+0xa0] ;  /* 0x0000a00001c07983 */ /* 0x000f280000100a00 */
[----:B------:R-:W4:Y:S04]  /*1e3f0*/  LDL.LU.64 R166, [R1+0x7d8] ;  /* 0x0007d80001a67983 */ /* 0x000f280000300a00 */
[----:B------:R-:W4:Y:S04]  /*1e400*/  LDL.LU.64 R178, [R1+0x798] ;  /* 0x0007980001b27983 */ /* 0x000f280000300a00 */
[----:B-1----:R-:W4:Y:S04]  /*1e410*/  LDL.LU.64 R180, [R1+0x758] ;  /* 0x0007580001b47983 */ /* 0x002f280000300a00 */
[----:B------:R-:W-:Y:S04]  /*1e420*/  LDGSTS.E [R247+0x23a00], desc[UR18][R22.64], P4 ;  /* 0x23a0000016f77fae */ /* 0x000fe8000a121852 */
[----:B------:R-:W4:Y:S04]  /*1e430*/  LDL.LU.64 R164, [R1+0x718] ;  /* 0x0007180001a47983 */ /* 0x000f280000300a00 */
[----:B------:R-:W-:Y:S04]  /*1e440*/  LDGSTS.E [R247+0x23e00], desc[UR18][R38.64], P4 ;  /* 0x23e0000026f77fae */ /* 0x000fe8000a121852 */
[----:B------:R-:W4:Y:S04]  /*1e450*/  LDL.LU.64 R16, [R1+0x698] ;  /* 0x0006980001107983 */ /* 0x000f280000300a00 */
[----:B------:R-:W-:Y:S04]  /*1e460*/  LDGSTS.E [R247+0x24200], desc[UR18][R54.64], P4 ;  /* 0x2420000036f77fae */ /* 0x000fe8000a121852 */
[----:B------:R-:W4:Y:S04]  /*1e470*/  LDL.LU.64 R14, [R1+0x170] ;  /* 0x00017000010e7983 */ /* 0x000f280000300a00 */
[----:B------:R-:W-:Y:S04]  /*1e480*/  LDGSTS.E [R247+0x24600], desc[UR18][R70.64], P4 ;  /* 0x2460000046f77fae */ /* 0x000fe8000a121852 */
[----:B------:R-:W4:Y:S04]  /*1e490*/  LDL.LU.64 R160, [R1+0x108] ;  /* 0x0001080001a07983 */ /* 0x000f280000300a00 */
        /* <DEDUP_REMOVED lines=10> */
[----:B------:R1:W-:Y:S04]  /*1e540*/  LDGSTS.E [R247+0x25e00], desc[UR18][R168.64], P4 ;  /* 0x25e00000a8f77fae */ /* 0x0003e8000a121852 */
        /* <DEDUP_REMOVED lines=17> */
[----:B------:R-:W-:Y:S01]  /*1e660*/  STL.64 [R1+0xf28], R246 ;  /* 0x000f28f601007387 */ /* 0x000fe20000100a00 */
[----:B------:R-:W-:-:S03]  /*1e670*/  IMAD.WIDE R218, R83, 0x4, R218 ;  /* 0x0000000453da7825 */ /* 0x000fc600078e02da */
[----:B--2---:R-:W-:Y:S04]  /*1e680*/  LDGSTS.E [R248+0x20280], desc[UR18][R194.64], P4 ;  /* 0x20280000c2f87fae */ /* 0x004fe8000a121852 */
[----:B---3--:R-:W-:Y:S04]  /*1e690*/  LDGSTS.E [R248+0x20680], desc[UR18][R176.64], P4 ;  /* 0x20680000b0f87fae */ /* 0x008fe8000a121852 */
[----:B----4-:R-:W-:Y:S04]  /*1e6a0*/  LDGSTS.E [R248+0x20a80], desc[UR18][R224.64], P4 ;  /* 0x20a80000e0f87fae */ /* 0x010fe8000a121852 */
[----:B------:R-:W-:Y:S04]  /*1e6b0*/  LDGSTS.E [R248+0x20e80], desc[UR18][R166.64], P4 ;  /* 0x20e80000a6f87fae */ /* 0x000fe8000a121852 */
[----:B------:R2:W-:Y:S04]  /*1e6c0*/  LDGSTS.E [R248+0x21280], desc[UR18][R178.64], P4 ;  /* 0x21280000b2f87fae */ /* 0x0005e8000a121852 */
        /* <DEDUP_REMOVED lines=8> */
[----:B------:R3:W-:Y:S04]  /*1e750*/  STL.64 [R1+0x10d0], R166 ;  /* 0x0010d0a601007387 */ /* 0x0007e80000100a00 */
[----:B------:R-:W-:Y:S04]  /*1e760*/  STL.64 [R1+0x10d8], R178 ;  /* 0x0010d8b201007387 */ /* 0x000fe80000100a00 */
[----:B---3--:R-:W3:Y:S04]  /*1e770*/  LDL.LU.64 R166, [R1+0x8b0] ;  /* 0x0008b00001a67983 */ /* 0x008ee80000300a00 */
[----:B------:R-:W4:Y:S04]  /*1e780*/  LDL.LU.64 R200, [R1+0x870] ;  /* 0x0008700001c87983 */ /* 0x000f280000300a00 */
[----:B------:R-:W2:Y:S04]  /*1e790*/  LDL.LU.64 R240, [R1+0x810] ;  /* 0x0008100001f07983 */ /* 0x000ea80000300a00 */
[----:B------:R-:W2:Y:S04]  /*1e7a0*/  LDL.LU.64 R196, [R1+0x7d0] ;  /* 0x0007d00001c47983 */ /* 0x000ea80000300a00 */
[----:B------:R-:W2:Y:S04]  /*1e7b0*/  LDL.LU.64 R194, [R1+0x790] ;  /* 0x0007900001c27983 */ /* 0x000ea80000300a00 */
[----:B------:R-:W2:Y:S04]  /*1e7c0*/  LDL.LU.64 R214, [R1+0x750] ;  /* 0x0007500001d67983 */ /* 0x000ea80000300a00 */
[----:B------:R-:W2:Y:S04]  /*1e7d0*/  LDL.LU.64 R20, [R1+0x710] ;  /* 0x0007100001147983 */ /* 0x000ea80000300a00 */
[----:B------:R-:W2:Y:S04]  /*1e7e0*/  LDL.64 R176, [R1+0x6d0] ;  /* 0x0006d00001b07983 */ /* 0x000ea80000100a00 */
        /* <DEDUP_REMOVED lines=12> */
[----:B------:R-:W2:Y:S04]  /*1e8b0*/  LDL.64 R192, [R1+0x90] ;  /* 0x0000900001c07983 */ /* 0x000ea80000100a00 */
[----:B------:R-:W-:Y:S04]  /*1e8c0*/  LDGSTS.E [R248+0x26280], desc[UR18][R186.64], P4 ;  /* 0x26280000baf87fae */ /* 0x000fe8000a121852 */
[----:B------:R-:W2:Y:S04]  /*1e8d0*/  LDL.LU.64 R18, [R1+0x690] ;  /* 0x0006900001127983 */ /* 0x000ea80000300a00 */
[----:B------:R-:W-:Y:S04]  /*1e8e0*/  LDGSTS.E [R248+0x26680], desc[UR18][R202.64], P4 ;  /* 0x26680000caf87fae */ /* 0x000fe8000a121852 */
[----:B------:R-:W2:Y:S04]  /*1e8f0*/  LDL.LU.64 R162, [R1+0x160] ;  /* 0x0001600001a27983 */ /* 0x000ea80000300a00 */
[----:B------:R-:W-:Y:S04]  /*1e900*/  LDGSTS.E [R248+0x26a80], desc[UR18][R218.64], P4 ;  /* 0x26a80000daf87fae */ /* 0x000fe8000a121852 */
[----:B------:R-:W2:Y:S04]  /*1e910*/  LDL.LU.64 R208, [R1+0xf8] ;  /* 0x0000f80001d07983 */ /* 0x000ea80000300a00 */
[----:B------:R-:W-:Y:S04]  /*1e920*/  LDGSTS.E [R248+0x26e80], desc[UR18][R188.64], P4 ;  /* 0x26e80000bcf87fae */ /* 0x000fe8000a121852 */
[----:B------:R-:W-:Y:S04]  /*1e930*/  LDGSTS.E [R248+0x27280], desc[UR18][R172.64], P4 ;  /* 0x27280000acf87fae */ /* 0x000fe8000a121852 */
[----:B------:R-:W-:Y:S04]  /*1e940*/  LDGSTS.E [R248+0x27680], desc[UR18][R156.64], P4 ;  /* 0x276800009cf87fae */ /* 0x000fe8000a121852 */
[----:B------:R-:W2:Y:S04]  /*1e950*/  LDL.LU.64 R188, [R1+0x1150] ;  /* 0x0011500001bc7983 */ /* 0x000ea80000300a00 */
[----:B------:R-:W2:Y:S04]  /*1e960*/  LDL.LU.64 R172, [R1+0x1148] ;  /* 0x0011480001ac7983 */ /* 0x000ea80000300a00 */
[----:B------:R-:W2:Y:S04]  /*1e970*/  LDL.LU.64 R156, [R1+0x1140] ;  /* 0x00114000019c7983 */ /* 0x000ea80000300a00 */
[----:B------:R-:W-:Y:S04]  /*1e980*/  LDGSTS.E [R248+0x27a80], desc[UR18][R220.64], P4 ;  /* 0x27a80000dcf87fae */ /* 0x000fe8000a121852 */
[----:B------:R-:W-:Y:S04]  /*1e990*/  LDGSTS.E [R248+0x27e80], desc[UR18][R236.64], P4 ;  /* 0x27e80000ecf87fae */ /* 0x000fe8000a121852 */
[----:B------:R-:W2:Y:S04]  /*1e9a0*/  LDL.LU.64 R220, [R1+0x1138] ;  /* 0x0011380001dc7983 */ /* 0x000ea80000300a00 */
[----:B------:R-:W2:Y:S04]  /*1e9b0*/  LDL.LU.64 R236, [R1+0x1130] ;  /* 0x0011300001ec7983 */ /* 0x000ea80000300a00 */
[----:B------:R-:W2:Y:S04]  /*1e9c0*/  LDL.64 R228, [R1] ;  /* 0x0000000001e47983 */ /* 0x000ea80000100a00 */
[----:B------:R-:W2:Y:S04]  /*1e9d0*/  LDL.64 R232, [R1+0x788] ;  /* 0x0007880001e87983 */ /* 0x000ea80000100a00 */
[----:B------:R-:W2:Y:S04]  /*1e9e0*/  LDL.64 R244, [R1+0x6c8] ;  /* 0x0006c80001f47983 */ /* 0x000ea80000100a00 */
[----:B------:R-:W2:Y:S04]  /*1e9f0*/  LDL.64 R182, [R1+0x80] ;  /* 0x0000800001b67983 */ /* 0x000ea80000100a00 */
[----:B------:R-:W2:Y:S04]  /*1ea00*/  LDL.LU.64 R224, [R1+0x8a8] ;  /* 0x0008a80001e07983 */ /* 0x000ea80000300a00 */
[----:B------:R-:W2:Y:S04]  /*1ea10*/  LDL.LU.64 R184, [R1+0x868] ;  /* 0x0008680001b87983 */ /* 0x000ea80000300a00 */
[----:B------:R-:W2:Y:S04]  /*1ea20*/  LDL.LU.64 R230, [R1+0x808] ;  /* 0x0008080001e67983 */ /* 0x000ea80000300a00 */
[----:B---3--:R-:W-:Y:S04]  /*1ea30*/  LDGSTS.E [R249+0x20300], desc[UR18][R166.64], P4 ;  /* 0x20300000a6f97fae */ /* 0x008fe8000a121852 */
[----:B----4-:R-:W-:Y:S04]  /*1ea40*/  LDGSTS.E [R249+0x20700], desc[UR18][R200.64], P4 ;  /* 0x20700000c8f97fae */ /* 0x010fe8000a121852 */
[----:B--2---:R-:W-:Y:S04]  /*1ea50*/  LDGSTS.E [R249+0x20b00], desc[UR18][R240.64], P4 ;  /* 0x20b00000f0f97fae */ /* 0x004fe8000a121852 */
        /* <DEDUP_REMOVED lines=8> */
[----:B------:R-:W4:Y:S04]  /*1eae0*/  LDL.LU.64 R212, [R1+0x688] ;  /* 0x0006880001d47983 */ /* 0x000f280000300a00 */
[----:B------:R-:W4:Y:S04]  /*1eaf0*/  LDL.LU.64 R210, [R1+0x150] ;  /* 0x0001500001d27983 */ /* 0x000f280000300a00 */
[----:B------:R-:W-:Y:S04]  /*1eb00*/  LDGSTS.E [R249+0x22300], desc[UR18][R18.64], P4 ;  /* 0x2230000012f97fae */ /* 0x000fe8000a121852 */
[----:B------:R-:W-:Y:S04]  /*1eb10*/  LDGSTS.E [R249+0x22700], desc[UR18][R162.64], P4 ;  /* 0x22700000a2f97fae */ /* 0x000fe8000a121852 */
[----:B------:R-:W-:Y:S04]  /*1eb20*/  LDGSTS.E [R249+0x22b00], desc[UR18][R208.64], P4 ;  /* 0x22b00000d0f97fae */ /* 0x000fe8000a121852 */
[----:B------:R-:W-:Y:S04]  /*1eb30*/  LDGSTS.E [R249+0x22f00], desc[UR18][R192.64], P4 ;  /* 0x22f00000c0f97fae */ /* 0x000fe8000a121852 */
[----:B------:R-:W4:Y:S04]  /*1eb40*/  LDL.LU.64 R192, [R1+0xe8] ;  /* 0x0000e80001c07983 */ /* 0x000f280000300a00 */
        /* <DEDUP_REMOVED lines=20> */
[----:B------:R-:W4:Y:S04]  /*1ec90*/  LDL.LU.64 R158, [R1+0x1118] ;  /* 0x00111800019e7983 */ /* 0x000f280000300a00 */
[----:B------:R-:W-:Y:S04]  /*1eca0*/  LDGSTS.E [R249+0x27b00], desc[UR18][R12.64], P4 ;  /* 0x27b000000cf97fae */ /* 0x000fe8000a121852 */
[----:B------:R-:W-:Y:S04]  /*1ecb0*/  LDGSTS.E [R249+0x27f00], desc[UR18][R234.64], P4 ;  /* 0x27f00000eaf97fae */ /* 0x000fe8000a121852 */
[----:B------:R-:W4:Y:S04]  /*1ecc0*/  LDL.LU.64 R12, [R1+0x1110] ;  /* 0x00111000010c7983 */ /* 0x000f280000300a00 */
[----:B------:R-:W4:Y:S04]  /*1ecd0*/  LDL.LU.64 R234, [R1+0x1108] ;  /* 0x0011080001ea7983 */ /* 0x000f280000300a00 */
[----:B------:R1:W-:Y:S04]  /*1ece0*/  STL.64 [R1+0xec8], R248 ;  /* 0x000ec8f801007387 */ /* 0x0003e80000100a00 */
[----:B-1----:R-:W4:Y:S04]  /*1ecf0*/  LDL.LU.64 R248, [R1+0xf0] ;  /* 0x0000f00001f87983 */ /* 0x002f280000300a00 */
[----:B--2---:R-:W-:Y:S04]  /*1ed00*/  LDGSTS.E [R250+0x20380], desc[UR18][R224.64], P4 ;  /* 0x20380000e0fa7fae */ /* 0x004fe8000a121852 */
[----:B------:R-:W-:Y:S04]  /*1ed10*/  LDGSTS.E [R250+0x20780], desc[UR18][R184.64], P4 ;  /* 0x20780000b8fa7fae */ /* 0x000fe8000a121852 */
[----:B------:R-:W-:Y:S04]  /*1ed20*/  LDGSTS.E [R250+0x20b80], desc[UR18][R230.64], P4 ;  /* 0x20b80000e6fa7fae */ /* 0x000fe8000a121852 */
[----:B------:R-:W-:Y:S04]  /*1ed30*/  LDGSTS.E [R250+0x20f80], desc[UR18][R176.64], P4 ;  /* 0x20f80000b0fa7fae */ /* 0x000fe8000a121852 */
[----:B------:R-:W-:Y:S04]  /*1ed40*/  LDGSTS.E [R250+0x21380], desc[UR18][R232.64], P4 ;  /* 0x21380000e8fa7fae */ /* 0x000fe8000a121852 */
[----:B---3--:R-:W-:Y:S04]  /*1ed50*/  LDGSTS.E [R250+0x21780], desc[UR18][R198.64], P4 ;  /* 0x21780000c6fa7fae */ /* 0x008fe8000a121852 */
[----:B----4-:R-:W-:Y:S04]  /*1ed60*/  LDGSTS.E [R250+0x21b80], desc[UR18][R226.64], P4 ;  /* 0x21b80000e2fa7fae */ /* 0x010fe8000a121852 */
[----:B------:R-:W-:Y:S04]  /*1ed70*/  LDGSTS.E [R250+0x21f80], desc[UR18][R244.64], P4 ;  /* 0x21f80000f4fa7fae */ /* 0x000fe8000a121852 */
[----:B------:R-:W2:Y:S04]  /*1ed80*/  LDL.LU.64 R232, [R1+0xae0] ;  /* 0x000ae00001e87983 */ /* 0x000ea80000300a00 */
[----:B------:R-:W-:Y:S04]  /*1ed90*/  LDGSTS.E [R250+0x22380], desc[UR18][R212.64], P4 ;  /* 0x22380000d4fa7fae */ /* 0x000fe8000a121852 */
        /* <DEDUP_REMOVED lines=27> */
[----:B------:R-:W-:Y:S04]  /*1ef50*/  LDGSTS.E [R250+0x27f80], desc[UR18][R4.64], P4 ;  /* 0x27f8000004fa7fae */ /* 0x000fe8000a121852 */
[----:B------:R-:W4:Y:S04]  /*1ef60*/  LDL.LU.64 R8, [R1+0x10f0] ;  /* 0x0010f00001087983 */ /* 0x000f280000300a00 */
[----:B------:R-:W4:Y:S04]  /*1ef70*/  LDL.LU.64 R6, [R1+0x10e8] ;  /* 0x0010e80001067983 */ /* 0x000f280000300a00 */
[----:B------:R-:W4:Y:S04]  /*1ef80*/  LDL.LU.64 R4, [R1+0x10e0] ;  /* 0x0010e00001047983 */ /* 0x000f280000300a00 */
[----:B------:R-:W4:Y:S04]  /*1ef90*/  LDL.LU.64 R182, [R1+0xab8] ;  /* 0x000ab80001b67983 */ /* 0x000f280000300a00 */
[----:B------:R-:W0:Y:S01]  /*1efa0*/  LDGDEPBAR ;  /* 0x00000000000079af */ /* 0x000e220000000000 */
[C---:B--2---:R-:W-:Y:S01]  /*1efb0*/  IMAD.WIDE R168, R251.reuse, 0x4, R232 ;  /* 0x00000004fba87825 */ /* 0x044fe200078e02e8 */
[----:B------:R-:W-:Y:S03]  /*1efc0*/  BAR.SYNC.DEFER_BLOCKING 0x0 ;  /* 0x0000000000007b1d */ /* 0x000fe60000010000 */
[----:B---3--:R-:W-:-:S03]  /*1efd0*/  IMAD.WIDE R152, R251, 0x4, R244 ;  /* 0x00000004fb987825 */ /* 0x008fc600078e02f4 */
[----:B------:R-:W2:Y:S04]  /*1efe0*/  LDL.LU.64 R244, [R1+0xab0] ;  /* 0x000ab00001f47983 */ /* 0x000ea80000300a00 */
[----:B------:R-:W-:Y:S04]  /*1eff0*/  STL.64 [R1+0xae0], R168 ;  /* 0x000ae0a801007387 */ /* 0x000fe80000100a00 */
[----:B------:R1:W-:Y:S04]  /*1f000*/  STL.64 [R1+0xad8], R152 ;  /* 0x000ad89801007387 */ /* 0x0003e80000100a00 */
[----:B------:R-:W3:Y:S01]  /*1f010*/  LDL.LU.64 R232, [R1+0xaa8] ;  /* 0x000aa80001e87983 */ /* 0x000ee20000300a00 */
[----:B------:R-:W-:-:S02]  /*1f020*/  SHF.R.U32.HI R252, RZ, 0x6, R252 ;  /* 0x00000006fffc7819 */ /* 0x000fc400000116fc */
[----:B------:R-:W-:Y:S02]  /*1f030*/  ISETP.NE.U32.AND P1, PT, R82, RZ, PT ;  /* 0x000000ff5200720c */ /* 0x000fe40003f25070 */
[----:B------:R-:W-:Y:S02]  /*1f040*/  SGXT.U32 R252, R252, 0x1 ;  /* 0x00000001fcfc781a */ /* 0x000fe40000000000 */
[----:B------:R-:W-:Y:S02]  /*1f050*/  SEL R82, RZ, 0x4, P6 ;  /* 0x00000004ff527807 */ /* 0x000fe40003000000 */
[----:B------:R-:W-:Y:S02]  /*1f060*/  LOP3.LUT R252, R252, 0x40, RZ, 0xfc, !PT ;  /* 0x00000040fcfc7812 */ /* 0x000fe400078efcff */
[----:B------:R-:W-:Y:S02]  /*1f070*/  SEL R82, R82, RZ, P2 ;  /* 0x000000ff52527207 */ /* 0x000fe40001000000 */
[----:B------:R-:W-:-:S02]  /*1f080*/  ISETP.GE.AND P6, PT, R252, UR5, PT ;  /* 0x00000005fc007c0c */ /* 0x000fc4000bfc6270 */
[----:B------:R-:W-:Y:S02]  /*1f090*/  ISETP.NE.U32.AND P4, PT, R82, RZ, PT ;  /* 0x000000ff5200720c */ /* 0x000fe40003f85070 */
[----:B------:R-:W-:-:S04]  /*1f0a0*/  SEL R82, RZ, 0x4, P6 ;  /* 0x00000004ff527807 */ /* 0x000fc80003000000 */
[----:B------:R-:W-:Y:S01]  /*1f0b0*/  SEL R82, R82, RZ, P2 ;  /* 0x000000ff52527207 */ /* 0x000fe20001000000 */
[----:B----4-:R-:W-:Y:S02]  /*1f0c0*/  IMAD.WIDE R178, R251, 0x4, R22 ;  /* 0x00000004fbb27825 */ /* 0x010fe400078e0216 */
[----:B------:R-:W4:Y:S01]  /*1f0d0*/  LDL.LU.64 R22, [R1+0xaa0] ;  /* 0x000aa00001167983 */ /* 0x000f220000300a00 */
[----:B------:R-:W-:-:S04]  /*1f0e0*/  LOP3.LUT R252, R3, 0x42, RZ, 0xfc, !PT ;  /* 0x0000004203fc7812 */ /* 0x000fc800078efcff */
[----:B------:R-:W-:Y:S02]  /*1f0f0*/  ISETP.GE.AND P6, PT, R252, UR5, PT ;  /* 0x00000005fc007c0c */ /* 0x000fe4000bfc6270 */
[----:B------:R-:W-:Y:S01]  /*1f100*/  LOP3.LUT R252, R3, 0x60, RZ, 0xfc, !PT ;  /* 0x0000006003fc7812 */ /* 0x000fe200078efcff */
[----:B------:R-:W-:Y:S04]  /*1f110*/  STL.64 [R1+0x2d8], R178 ;  /* 0x0002d8b201007387 */ /* 0x000fe80000100a00 */
[----:B------:R-:W-:Y:S01]  /*1f120*/  @!PT LDS RZ, [RZ] ;  /* 0x00000000fffff984 */ /* 0x000fe20000000800 */
[----:B------:R-:W-:Y:S01]  /*1f130*/  @!PT LDS RZ, [RZ] ;  /* 0x00000000fffff984 */ /* 0x000fe20000000800 */
[----:B------:R-:W-:Y:S01]  /*1f140*/  @!PT LDS RZ, [RZ] ;  /* 0x00000000fffff984 */ /* 0x000fe20000000800 */
[----:B------:R-:W-:Y:S01]  /*1f150*/  LDGSTS.E [R5+-0x10000], desc[UR18][R168.64], P5 ;  /* 0xf0000000a8057fae */ /* 0x000fe2000a921852 */
[----:B------:R-:W-:-:S03]  /*1f160*/  ISETP.GE.AND P5, PT, R252, UR5, PT ;  /* 0x00000005fc007c0c */ /* 0x000fc6000bfa6270 */
[----:B------:R1:W-:Y:S01]  /*1f170*/  LDGSTS.E [R5+-0xfff8], desc[UR18][R152.64], P3 ;  /* 0xf000800098057fae */ /* 0x0003e20009921852 */
[----:B------:R-:W-:Y:S02]  /*1f180*/  ISETP.NE.U32.AND P3, PT, R82, RZ, PT ;  /* 0x000000ff5200720c */ /* 0x000fe40003f65070 */
[----:B------:R-:W-:Y:S01]  /*1f190*/  SEL R82, RZ, 0x4, P5 ;  /* 0x00000004ff527807 */ /* 0x000fe20002800000 */
[----:B------:R-:W-:Y:S01]  /*1f1a0*/  LDGSTS.E [R5+-0xe000], desc[UR18][R178.64], P1 ;  /* 0xf2000000b2057fae */ /* 0x000fe20008921852 */
[----:B------:R-:W-:Y:S02]  /*1f1b0*/  SEL R252, RZ, 0x4, P6 ;  /* 0x00000004fffc7807 */ /* 0x000fe40003000000 */
[C---:B-1----:R-:W-:Y:S02]  /*1f1c0*/  LOP3.LUT R152, R3.reuse, 0x62, RZ, 0xfc, !PT ;  /* 0x0000006203987812 */ /* 0x042fe400078efcff */
[----:B------:R-:W-:Y:S02]  /*1f1d0*/  LOP3.LUT R153, R3, 0x4, RZ, 0xfc, !PT ;  /* 0x0000000403997812 */ /* 0x000fe400078efcff */
[----:B------:R-:W-:-:S02]  /*1f1e0*/  ISETP.GE.AND P6, PT, R152, UR5, PT ;  /* 0x0000000598007c0c */ /* 0x000fc4000bfc6270 */
[----:B------:R-:W-:Y:S02]  /*1f1f0*/  SEL R82, R82, RZ, P2 ;  /* 0x000000ff52527207 */ /* 0x000fe40001000000 */
[----:B------:R-:W-:Y:S02]  /*1f200*/  ISETP.GE.AND P5, PT, R153, UR5, PT ;  /* 0x0000000599007c0c */ /* 0x000fe4000bfa6270 */
[----:B------:R-:W-:Y:S02]  /*1f210*/  SEL R252, R252, RZ, P2 ;  /* 0x000000fffcfc7207 */ /* 0x000fe40001000000 */
[----:B------:R-:W-:Y:S02]  /*1f220*/  SEL R152, RZ, 0x4, P6 ;  /* 0x00000004ff987807 */ /* 0x000fe40003000000 */
[----:B------:R-:W-:Y:S01]  /*1f230*/  LOP3.LUT R153, R3, 0x6, RZ, 0xfc, !PT ;  /* 0x0000000603997812 */ /* 0x000fe200078efcff */
[----:B------:R-:W-:Y:S01]  /*1f240*/  IMAD.WIDE R168, R251, 0x4, R228 ;  /* 0x00000004fba87825 */ /* 0x000fe200078e02e4 */
[----:B------:R-:W-:Y:S01]  /*1f250*/  ISETP.NE.U32.AND P1, PT, R82, RZ, PT ;  /* 0x000000ff5200720c */ /* 0x000fe20003f25070 */
[----:B------:R-:W4:Y:S01]  /*1f260*/  LDL.LU.64 R228, [R1+0xad0] ;  /* 0x000ad00001e47983 */ /* 0x000f220000300a00 */
[----:B------:R-:W-:-:S02]  /*1f270*/  ISETP.NE.U32.AND P6, PT, R252, RZ, PT ;  /* 0x000000fffc00720c */ /* 0x000fc40003fc5070 */
[----:B------:R-:W-:Y:S01]  /*1f280*/  SEL R82, RZ, 0x4, P5 ;  /* 0x00000004ff527807 */ /* 0x000fe20002800000 */
[----:B------:R2:W-:Y:S01]  /*1f290*/  LDGSTS.E [R5+-0xdff8], desc[UR18][R168.64], P4 ;  /* 0xf2008000a8057fae */ /* 0x0005e2000a121852 */
[----:B------:R-:W-:Y:S02]  /*1f2a0*/  SEL R252, R152, RZ, P2 ;  /* 0x000000ff98fc7207 */ /* 0x000fe40001000000 */
[----:B------:R-:W-:Y:S01]  /*1f2b0*/  ISETP.GE.AND P5, PT, R153, UR5, PT ;  /* 0x0000000599007c0c */ /* 0x000fe2000bfa6270 */
[----:B------:R-:W-:Y:S01]  /*1f2c0*/  IMAD.WIDE R152, R251, 0x4, R182 ;  /* 0x00000004fb987825 */ /* 0x000fe200078e02b6 */
[----:B------:R2:W-:Y:S04]  /*1f2d0*/  STL.64 [R1+0x2e8], R168 ;  /* 0x0002e8a801007387 */ /* 0x0005e80000100a00 */
[----:B------:R3:W-:Y:S04]  /*1f2e0*/  STL.64 [R1+0x2f8], R152 ;  /* 0x0002f89801007387 */ /* 0x0007e80000100a00 */
[----:B------:R-:W4:Y:S01]  /*1f2f0*/  LDL.LU.64 R182, [R1+0xa98] ;  /* 0x000a980001b67983 */ /* 0x000f220000300a00 */
[----:B------:R-:W-:-:S02]  /*1f300*/  ISETP.NE.U32.AND P4, PT, R252, RZ, PT ;  /* 0x000000fffc00720c */ /* 0x000fc40003f85070 */
[----:B------:R-:W-:Y:S01]  /*1f310*/  SEL R252, RZ, 0x4, P5 ;  /* 0x00000004fffc7807 */ /* 0x000fe20002800000 */
[----:B------:R3:W-:Y:S01]  /*1f320*/  LDGSTS.E [R5+-0xc000], desc[UR18][R152.64], P3 ;  /* 0xf400000098057fae */ /* 0x0007e20009921852 */
[----:B--2---:R-:W-:Y:S01]  /*1f330*/  IMAD.WIDE R168, R251, 0x4, R244 ;  /* 0x00000004fba87825 */ /* 0x004fe200078e02f4 */
[----:B------:R-:W-:-:S04]  /*1f340*/  LOP3.LUT R245, R3, 0x24, RZ, 0xfc, !PT ;  /* 0x0000002403f57812 */ /* 0x000fc800078efcff */
[----:B------:R-:W-:Y:S01]  /*1f350*/  STL.64 [R1+0x310], R168 ;  /* 0x000310a801007387 */ /* 0x000fe20000100a00 */
[----:B------:R-:W-:-:S03]  /*1f360*/  ISETP.GE.AND P5, PT, R245, UR5, PT ;  /* 0x00000005f5007c0c */ /* 0x000fc6000bfa6270 */
[----:B------:R-:W2:Y:S01]  /*1f370*/  LDL.LU.64 R244, [R1+0xa88] ;  /* 0x000a880001f47983 */ /* 0x000ea20000300a00 */
[----:B---3--:R-:W-:Y:S01]  /*1f380*/  IMAD.WIDE R152, R251, 0x4, R232 ;  /* 0x00000004fb987825 */ /* 0x008fe200078e02e8 */
[----:B------:R-:W-:Y:S02]  /*1f390*/  LOP3.LUT R233, R3, 0x26, RZ, 0xfc, !PT ;  /* 0x0000002603e97812 */ /* 0x000fe400078efcff */
[----:B------:R-:W-:Y:S02]  /*1f3a0*/  LDGSTS.E [R5+-0xbff8], desc[UR18][R168.64], P6 ;  /* 0xf4008000a8057fae */ /* 0x000fe4000b121852 */
[----:B------:R-:W-:Y:S02]  /*1f3b0*/  ISETP.GE.AND P6, PT, R233, UR5, PT ;  /* 0x00000005e9007c0c */ /* 0x000fe4000bfc6270 */
[----:B------:R1:W-:Y:S04]  /*1f3c0*/  STL.64 [R1+0x320], R152 ;  /* 0x0003209801007387 */ /* 0x0003e80000100a00 */
[----:B------:R-:W3:Y:S01]  /*1f3d0*/  LDL.LU.64 R232, [R1+0xa80] ;  /* 0x000a800001e87983 */ /* 0x000ee20000300a00 */
[----:B------:R-:W-:-:S03]  /*1f3e0*/  SEL R82, R82, RZ, P2 ;  /* 0x000000ff52527207 */ /* 0x000fc60001000000 */
[----:B------:R1:W-:Y:S01]  /*1f3f0*/  LDGSTS.E [R5+-0xa000], desc[UR18][R152.64], P1 ;  /* 0xf600000098057fae */ /* 0x0003e20008921852 */
[----:B------:R-:W-:Y:S02]  /*1f400*/  ISETP.NE.U32.AND P3, PT, R82, RZ, PT ;  /* 0x000000ff5200720c */ /* 0x000fe40003f65070 */
[----:B------:R-:W-:-:S04]  /*1f410*/  SEL R82, R252, RZ, P2 ;  /* 0x000000fffc527207 */ /* 0x000fc80001000000 */
[----:B------:R-:W-:Y:S02]  /*1f420*/  ISETP.NE.U32.AND P1, PT, R82, RZ, PT ;  /* 0x000000ff5200720c */ /* 0x000fe40003f25070 */
[----:B------:R-:W-:Y:S02]  /*1f430*/  SEL R252, RZ, 0x4, P5 ;  /* 0x00000004fffc7807 */ /* 0x000fe40002800000 */
[C---:B-1----:R-:W-:Y:S02]  /*1f440*/  LOP3.LUT R152, R3.reuse, 0x44, RZ, 0xfc, !PT ;  /* 0x0000004403987812 */ /* 0x042fe400078efcff */
[----:B------:R-:W-:Y:S02]  /*1f450*/  SEL R82, RZ, 0x4, P6 ;  /* 0x00000004ff527807 */ /* 0x000fe40003000000 */
[----:B------:R-:W-:Y:S02]  /*1f460*/  LOP3.LUT R153, R3, 0x46, RZ, 0xfc, !PT ;  /* 0x0000004603997812 */ /* 0x000fe400078efcff */
[----:B------:R-:W-:Y:S01]  /*1f470*/  ISETP.GE.AND P5, PT, R152, UR5, PT ;  /* 0x0000000598007c0c */ /* 0x000fe2000bfa6270 */
[----:B----4-:R-:W-:-:S05]  /*1f480*/  IMAD.WIDE R178, R251, 0x4, R22 ;  /* 0x00000004fbb27825 */ /* 0x010fca00078e0216 */
[----:B------:R-:W-:Y:S04]  /*1f490*/  STL.64 [R1+0x330], R178 ;  /* 0x000330b201007387 */ /* 0x000fe80000100a00 */
[----:B------:R-:W4:Y:S04]  /*1f4a0*/  LDL.LU.64 R22, [R1+0xa78] ;  /* 0x000a780001167983 */ /* 0x000f280000300a00 */
[----:B------:R1:W-:Y:S01]  /*1f4b0*/  LDGSTS.E [R5+-0x9ff8], desc[UR18][R178.64], P4 ;  /* 0xf6008000b2057fae */ /* 0x0003e2000a121852 */
[----:B------:R-:W-:Y:S02]  /*1f4c0*/  SEL R252, R252, RZ, P2 ;  /* 0x000000fffcfc7207 */ /* 0x000fe40001000000 */
[----:B------:R-:W-:-:S02]  /*1f4d0*/  SEL R82, R82, RZ, P2 ;  /* 0x000000ff52527207 */ /* 0x000fc40001000000 */
[----:B------:R-:W-:Y:S02]  /*1f4e0*/  ISETP.GE.AND P6, PT, R153, UR5, PT ;  /* 0x0000000599007c0c */ /* 0x000fe4000bfc6270 */
[----:B------:R-:W-:Y:S02]  /*1f4f0*/  SEL R152, RZ, 0x4, P5 ;  /* 0x00000004ff987807 */ /* 0x000fe40002800000 */
[----:B------:R-:W-:Y:S02]  /*1f500*/  LOP3.LUT R153, R3, 0x64, RZ, 0xfc, !PT ;  /* 0x0000006403997812 */ /* 0x000fe400078efcff */
[----:B------:R-:W-:Y:S02]  /*1f510*/  ISETP.NE.U32.AND P5, PT, R252, RZ, PT ;  /* 0x000000fffc00720c */ /* 0x000fe40003fa5070 */
[----:B------:R-:W-:Y:S02]  /*1f520*/  ISETP.NE.U32.AND P4, PT, R82, RZ, PT ;  /* 0x000000ff5200720c */ /* 0x000fe40003f85070 */
[----:B------:R-:W-:-:S02]  /*1f530*/  SEL R82, RZ, 0x4, P6 ;  /* 0x00000004ff527807 */ /* 0x000fc40003000000 */
[----:B------:R-:W-:Y:S02]  /*1f540*/  SEL R252, R152, RZ, P2 ;  /* 0x000000ff98fc7207 */ /* 0x000fe40001000000 */
[----:B------:R-:W-:Y:S01]  /*1f550*/  ISETP.GE.AND P6, PT, R153, UR5, PT ;  /* 0x0000000599007c0c */ /* 0x000fe2000bfc6270 */
[C---:B------:R-:W-:Y:S02]  /*1f560*/  IMAD.WIDE R168, R251.reuse, 0x4, R228 ;  /* 0x00000004fba87825 */ /* 0x040fe400078e02e4 */
[----:B------:R-:W4:Y:S04]  /*1f570*/  LDL.LU.64 R228, [R1+0xa70] ;  /* 0x000a700001e47983 */ /* 0x000f280000300a00 */
[----:B------:R-:W-:Y:S04]  /*1f580*/  STL.64 [R1+0xaa0], R168 ;  /* 0x000aa0a801007387 */ /* 0x000fe80000100a00 */
[----:B------:R1:W-:Y:S04]  /*1f590*/  STL.64 [R1+0xe10], R4 ;  /* 0x000e100401007387 */ /* 0x0003e80000100a00 */
[----:B------:R2:W-:Y:S01]  /*1f5a0*/  LDGSTS.E [R6+-0x10000], desc[UR18][R168.64], P3 ;  /* 0xf0000000a8067fae */ /* 0x0005e20009921852 */
[----:B-1----:R-:W-:-:S03]  /*1f5b0*/  IMAD.WIDE R4, R251, 0x4, R182 ;  /* 0x00000004fb047825 */ /* 0x002fc600078e02b6 */
[----:B------:R-:W4:Y:S04]  /*1f5c0*/  LDL.LU.64 R182, [R1+0xa68] ;  /* 0x000a680001b67983 */ /* 0x000f280000300a00 */
[----:B------:R3:W-:Y:S04]  /*1f5d0*/  STL.64 [R1+0xa98], R4 ;  /* 0x000a980401007387 */ /* 0x0007e80000100a00 */
[----:B------:R3:W-:Y:S01]  /*1f5e0*/  LDGSTS.E [R6+-0xfff8], desc[UR18][R4.64], P1 ;  /* 0xf000800004067fae */ /* 0x0007e20008921852 */
[----:B------:R-:W-:Y:S02]  /*1f5f0*/  ISETP.NE.U32.AND P3, PT, R252, RZ, PT ;  /* 0x000000fffc00720c */ /* 0x000fe40003f65070 */
[----:B------:R-:W-:Y:S01]  /*1f600*/  SEL R252, RZ, 0x4, P6 ;  /* 0x00000004fffc7807 */ /* 0x000fe20003000000 */
[----:B--2---:R-:W-:Y:S01]  /*1f610*/  IMAD.WIDE R168, R251, 0x4, R244 ;  /* 0x00000004fba87825 */ /* 0x004fe200078e02f4 */
[----:B------:R-:W-:-:S04]  /*1f620*/  LOP3.LUT R245, R3, 0x66, RZ, 0xfc, !PT ;  /* 0x0000006603f57812 */ /* 0x000fc800078efcff */
[----:B------:R4:W-:Y:S01]  /*1f630*/  STL.64 [R1+0x368], R168 ;  /* 0x000368a801007387 */ /* 0x0009e20000100a00 */
[----:B------:R-:W-:Y:S02]  /*1f640*/  ISETP.GE.AND P6, PT, R245, UR5, PT ;  /* 0x00000005f5007c0c */ /* 0x000fe4000bfc6270 */
[----:B------:R-:W-:Y:S01]  /*1f650*/  SEL R82, R82, RZ, P2 ;  /* 0x000000ff52527207 */ /* 0x000fe20001000000 */
[----:B------:R4:W-:Y:S01]  /*1f660*/  LDGSTS.E [R6+-0xe000], desc[UR18][R168.64], P5 ;  /* 0xf2000000a8067fae */ /* 0x0009e2000a921852 */
[----:B---3--:R-:W-:-:S03]  /*1f670*/  IMAD.WIDE R4, R251, 0x4, R232 ;  /* 0x00000004fb047825 */ /* 0x008fc600078e02e8 */
[----:B------:R-:W2:Y:S04]  /*1f680*/  LDL.LU.64 R232, [R1+0xa60] ;  /* 0x000a600001e87983 */ /* 0x000ea80000300a00 */
[----:B------:R1:W-:Y:S04]  /*1f690*/  STL.64 [R1+0x378], R4 ;  /* 0x0003780401007387 */ /* 0x0003e80000100a00 */
[----:B------:R-:W3:Y:S01]  /*1f6a0*/  LDL.LU.64 R244, [R1+0xa90] ;  /* 0x000a900001f47983 */ /* 0x000ee20000300a00 */
[----:B------:R-:W-:-:S03]  /*1f6b0*/  ISETP.NE.U32.AND P1, PT, R82, RZ, PT ;  /* 0x000000ff5200720c */ /* 0x000fc60003f25070 */
[----:B------:R1:W-:Y:S01]  /*1f6c0*/  LDGSTS.E [R6+-0xdff8], desc[UR18][R4.64], P4 ;  /* 0xf200800004067fae */ /* 0x0003e2000a121852 */
[----:B------:R-:W-:Y:S02]  /*1f6d0*/  LOP3.LUT R153, R3, 0x8, RZ, 0xfc, !PT ;  /* 0x0000000803997812 */ /* 0x000fe400078efcff */
[----:B------:R-:W-:Y:S02]  /*1f6e0*/  SEL R82, R252, RZ, P2 ;  /* 0x000000fffc527207 */ /* 0x000fe40001000000 */
[----:B------:R-:W-:Y:S02]  /*1f6f0*/  ISETP.GE.AND P5, PT, R153, UR5, PT ;  /* 0x0000000599007c0c */ /* 0x000fe4000bfa6270 */
[----:B------:R-:W-:Y:S02]  /*1f700*/  LOP3.LUT R152, R3, 0xa, RZ, 0xfc, !PT ;  /* 0x0000000a03987812 */ /* 0x000fe400078efcff */
[----:B------:R-:W-:Y:S02]  /*1f710*/  ISETP.NE.U32.AND P4, PT, R82, RZ, PT ;  /* 0x000000ff5200720c */ /* 0x000fe40003f85070 */
[----:B------:R-:W-:-:S02]  /*1f720*/  SEL R252, RZ, 0x4, P6 ;  /* 0x00000004fffc7807 */ /* 0x000fc40003000000 */
[----:B------:R-:W-:Y:S02]  /*1f730*/  SEL R82, RZ, 0x4, P5 ;  /* 0x00000004ff527807 */ /* 0x000fe40002800000 */
[----:B------:R-:W-:Y:S02]  /*1f740*/  LOP3.LUT R153, R3, 0x28, RZ, 0xfc, !PT ;  /* 0x0000002803997812 */ /* 0x000fe400078efcff */
[----:B------:R-:W-:Y:S02]  /*1f750*/  ISETP.GE.AND P6, PT, R152, UR5, PT ;  /* 0x0000000598007c0c */ /* 0x000fe4000bfc6270 */
[----:B------:R-:W-:Y:S02]  /*1f760*/  SEL R252, R252, RZ, P2 ;  /* 0x000000fffcfc7207 */ /* 0x000fe40001000000 */
[----:B------:R-:W-:Y:S01]  /*1f770*/  SEL R82, R82, RZ, P2 ;  /* 0x000000ff52527207 */ /* 0x000fe20001000000 */
[----:B----4-:R-:W-:Y:S02]  /*1f780*/  IMAD.WIDE R168, R251, 0x4, R22 ;  /* 0x00000004fba87825 */ /* 0x010fe400078e0216 */
[----:B------:R-:W4:Y:S04]  /*1f790*/  LDL.LU.64 R22, [R1+0xa58] ;  /* 0x000a580001167983 */ /* 0x000f280000300a00 */
[----:B------:R-:W-:Y:S04]  /*1f7a0*/  STL.64 [R1+0x388], R168 ;  /* 0x000388a801007387 */ /* 0x000fe80000100a00 */
[----:B------:R-:W-:Y:S01]  /*1f7b0*/  LDGSTS.E [R6+-0xc000], desc[UR18][R168.64], P3 ;  /* 0xf4000000a8067fae */ /* 0x000fe20009921852 */
[----:B------:R-:W-:-:S02]  /*1f7c0*/  ISETP.GE.AND P5, PT, R153, UR5, PT ;  /* 0x0000000599007c0c */ /* 0x000fc4000bfa6270 */
[----:B------:R-:W-:Y:S02]  /*1f7d0*/  SEL R152, RZ, 0x4, P6 ;  /* 0x00000004ff987807 */ /* 0x000fe40003000000 */
[----:B------:R-:W-:Y:S02]  /*1f7e0*/  LOP3.LUT R153, R3, 0x2a, RZ, 0xfc, !PT ;  /* 0x0000002a03997812 */ /* 0x000fe400078efcff */
[----:B------:R-:W-:Y:S02]  /*1f7f0*/  ISETP.NE.U32.AND P6, PT, R252, RZ, PT ;  /* 0x000000fffc00720c */ /* 0x000fe40003fc5070 */
[----:B------:R-:W-:Y:S02]  /*1f800*/  ISETP.NE.U32.AND P3, PT, R82, RZ, PT ;  /* 0x000000ff5200720c */ /* 0x000fe40003f65070 */
[----:B------:R-:W-:Y:S02]  /*1f810*/  SEL R82, RZ, 0x4, P5 ;  /* 0x00000004ff527807 */ /* 0x000fe40002800000 */
[----:B------:R-:W-:-:S02]  /*1f820*/  SEL R252, R152, RZ, P2 ;  /* 0x000000ff98fc7207 */ /* 0x000fc40001000000 */
[----:B------:R-:W-:Y:S01]  /*1f830*/  ISETP.GE.AND P5, PT, R153, UR5, PT ;  /* 0x0000000599007c0c */ /* 0x000fe2000bfa6270 */
[C---:B-1----:R-:W-:Y:S02]  /*1f840*/  IMAD.WIDE R4, R251.reuse, 0x4, R228 ;  /* 0x00000004fb047825 */ /* 0x042fe400078e02e4 */
[----:B------:R-:W4:Y:S04]  /*1f850*/  LDL.LU.64 R228, [R1+0xa50] ;  /* 0x000a500001e47983 */ /* 0x000f280000300a00 */
[----:B------:R1:W-:Y:S04]  /*1f860*/  STL.64 [R1+0x398], R4 ;  /* 0x0003980401007387 */ /* 0x0003e80000100a00 */
[----:B------:R1:W-:Y:S02]  /*1f870*/  LDGSTS.E [R6+-0xbff8], desc[UR18][R4.64], P1 ;  /* 0xf400800004067fae */ /* 0x0003e40008921852 */
[----:B-1----:R-:W-:-:S02]  /*1f880*/  IMAD.WIDE R4, R251, 0x4, R182 ;  /* 0x00000004fb047825 */ /* 0x002fc400078e02b6 */
[----:B------:R-:W4:Y:S01]  /*1f890*/  LDL.LU.64 R182, [R1+0xa48] ;  /* 0x000a480001b67983 */ /* 0x000f220000300a00 */
[----:B------:R-:W-:Y:S02]  /*1f8a0*/  ISETP.NE.U32.AND P1, PT, R252, RZ, PT ;  /* 0x000000fffc00720c */ /* 0x000fe40003f25070 */
[----:B------:R-:W-:Y:S01]  /*1f8b0*/  SEL R252, RZ, 0x4, P5 ;  /* 0x00000004fffc7807 */ /* 0x000fe20002800000 */
[----:B------:R3:W-:Y:S04]  /*1f8c0*/  STL.64 [R1+0x3a8], R4 ;  /* 0x0003a80401007387 */ /* 0x0007e80000100a00 */
[----:B------:R3:W-:Y:S01]  /*1f8d0*/  LDGSTS.E [R6+-0xa000], desc[UR18][R4.64], P4 ;  /* 0xf600000004067fae */ /* 0x0007e2000a121852 */
[----:B--2---:R-:W-:Y:S01]  /*1f8e0*/  IMAD.WIDE R152, R251, 0x4, R232 ;  /* 0x00000004fb987825 */ /* 0x004fe200078e02e8 */
[----:B------:R-:W-:-:S04]  /*1f8f0*/  LOP3.LUT R233, R3, 0x48, RZ, 0xfc, !PT ;  /* 0x0000004803e97812 */ /* 0x000fc800078efcff */
[----:B------:R1:W-:Y:S01]  /*1f900*/  STL.64 [R1+0x3b8], R152 ;  /* 0x0003b89801007387 */ /* 0x0003e20000100a00 */
[----:B------:R-:W-:Y:S01]  /*1f910*/  ISETP.GE.AND P5, PT, R233, UR5, PT ;  /* 0x00000005e9007c0c */ /* 0x000fe2000bfa6270 */
[----:B---3--:R-:W-:Y:S01]  /*1f920*/  IMAD.WIDE R4, R251, 0x4, R244 ;  /* 0x00000004fb047825 */ /* 0x008fe200078e02f4 */
[----:B------:R-:W-:Y:S01]  /*1f930*/  LOP3.LUT R233, R3, 0x4a, RZ, 0xfc, !PT ;  /* 0x0000004a03e97812 */ /* 0x000fe200078efcff */
[----:B------:R-:W2:Y:S04]  /*1f940*/  LDL.LU.64 R244, [R1+0xa38] ;  /* 0x000a380001f47983 */ /* 0x000ea80000300a00 */
[----:B------:R1:W-:Y:S01]  /*1f950*/  LDGSTS.E [R6+-0x9ff8], desc[UR18][R152.64], P6 ;  /* 0xf600800098067fae */ /* 0x0003e2000b121852 */
[----:B------:R-:W-:-:S03]  /*1f960*/  ISETP.GE.AND P6, PT, R233, UR5, PT ;  /* 0x00000005e9007c0c */ /* 0x000fc6000bfc6270 */
[----:B------:R3:W-:Y:S04]  /*1f970*/  STL.64 [R1+0xa60], R4 ;  /* 0x000a600401007387 */ /* 0x0007e80000100a00 */
[----:B------:R-:W2:Y:S01]  /*1f980*/  LDL.LU.64 R232, [R1+0xa30] ;  /* 0x000a300001e87983 */ /* 0x000ea20000300a00 */
[----:B------:R-:W-:-:S03]  /*1f990*/  SEL R82, R82, RZ, P2 ;  /* 0x000000ff52527207 */ /* 0x000fc60001000000 */
[----:B------:R3:W-:Y:S01]  /*1f9a0*/  LDGSTS.E [R7+-0x10000], desc[UR18][R4.64], P3 ;  /* 0xf000000004077fae */ /* 0x0007e20009921852 */
[----:B------:R-:W-:Y:S02]  /*1f9b0*/  ISETP.NE.U32.AND P4, PT, R82, RZ, PT ;  /* 0x000000ff5200720c */ /* 0x000fe40003f85070 */
[----:B------:R-:W-:Y:S02]  /*1f9c0*/  SEL R82, R252, RZ, P2 ;  /* 0x000000fffc527207 */ /* 0x000fe40001000000 */
[----:B-1----:R-:W-:Y:S02]  /*1f9d0*/  LOP3.LUT R152, R3, 0x68, RZ, 0xfc, !PT ;  /* 0x0000006803987812 */ /* 0x002fe400078efcff */
[----:B------:R-:W-:Y:S02]  /*1f9e0*/  ISETP.NE.U32.AND P3, PT, R82, RZ, PT ;  /* 0x000000ff5200720c */ /* 0x000fe40003f65070 */
[----:B------:R-:W-:Y:S01]  /*1f9f0*/  SEL R82, RZ, 0x4, P6 ;  /* 0x00000004ff527807 */ /* 0x000fe20003000000 */
[----:B----4-:R-:W-:-:S02]  /*1fa00*/  IMAD.WIDE R168, R251, 0x4, R22 ;  /* 0x00000004fba87825 */ /* 0x010fc400078e0216 */
[----:B------:R-:W4:Y:S04]  /*1fa10*/  LDL.LU.64 R22, [R1+0xa28] ;  /* 0x000a280001167983 */ /* 0x000f280000300a00 */
[----:B------:R-:W-:Y:S04]  /*1fa20*/  STL.64 [R1+0xa58], R168 ;  /* 0x000a58a801007387 */ /* 0x000fe80000100a00 */
[----:B------:R-:W-:Y:S01]  /*1fa30*/  LDGSTS.E [R7+-0xfff8], desc[UR18][R168.64], P1 ;  /* 0xf0008000a8077fae */ /* 0x000fe20008921852 */
[----:B------:R-:W-:Y:S02]  /*1fa40*/  LOP3.LUT R153, R3, 0x6a, RZ, 0xfc, !PT ;  /* 0x0000006a03997812 */ /* 0x000fe400078efcff */
[----:B------:R-:W-:-:S02]  /*1fa50*/  SEL R252, RZ, 0x4, P5 ;  /* 0x00000004fffc7807 */ /* 0x000fc40002800000 */
[----:B------:R-:W-:Y:S02]  /*1fa60*/  ISETP.GE.AND P5, PT, R152, UR5, PT ;  /* 0x0000000598007c0c */ /* 0x000fe4000bfa6270 */
[----:B------:R-:W-:Y:S02]  /*1fa70*/  SEL R82, R82, RZ, P2 ;  /* 0x000000ff52527207 */ /* 0x000fe40001000000 */
[----:B------:R-:W-:Y:S02]  /*1fa80*/  ISETP.GE.AND P6, PT, R153, UR5, PT ;  /* 0x0000000599007c0c */ /* 0x000fe4000bfc6270 */
[----:B------:R-:W-:Y:S02]  /*1fa90*/  SEL R252, R252, RZ, P2 ;  /* 0x000000fffcfc7207 */ /* 0x000fe40001000000 */
[----:B------:R-:W-:Y:S02]  /*1faa0*/  SEL R152, RZ, 0x4, P5 ;  /* 0x00000004ff987807 */ /* 0x000fe40002800000 */
[----:B------:R-:W-:-:S02]  /*1fab0*/  LOP3.LUT R153, R3, 0xc, RZ, 0xfc, !PT ;  /* 0x0000000c03997812 */ /* 0x000fc400078efcff */
[----:B------:R-:W-:Y:S02]  /*1fac0*/  ISETP.NE.U32.AND P1, PT, R82, RZ, PT ;  /* 0x000000ff5200720c */ /* 0x000fe40003f25070 */
[----:B------:R-:W-:Y:S02]  /*1fad0*/  ISETP.NE.U32.AND P5, PT, R252, RZ, PT ;  /* 0x000000fffc00720c */ /* 0x000fe40003fa5070 */
[----:B------:R-:W-:Y:S02]  /*1fae0*/  SEL R82, RZ, 0x4, P6 ;  /* 0x00000004ff527807 */ /* 0x000fe40003000000 */
[----:B------:R-:W-:Y:S02]  /*1faf0*/  SEL R252, R152, RZ, P2 ;  /* 0x000000ff98fc7207 */ /* 0x000fe40001000000 */
[----:B------:R-:W-:Y:S01]  /*1fb00*/  ISETP.GE.AND P6, PT, R153, UR5, PT ;  /* 0x0000000599007c0c */ /* 0x000fe2000bfc6270 */
[C---:B---3--:R-:W-:Y:S02]  /*1fb10*/  IMAD.WIDE R4, R251.reuse, 0x4, R228 ;  /* 0x00000004fb047825 */ /* 0x048fe400078e02e4 */
[----:B------:R-:W3:Y:S04]  /*1fb20*/  LDL.LU.64 R228, [R1+0xa20] ;  /* 0x000a200001e47983 */ /* 0x000ee80000300a00 */
[----:B------:R1:W-:Y:S04]  /*1fb30*/  STL.64 [R1+0xa50], R4 ;  /* 0x000a500401007387 */ /* 0x0003e80000100a00 */
[----:B------:R1:W-:Y:S02]  /*1fb40*/  LDGSTS.E [R7+-0xe000], desc[UR18][R4.64], P4 ;  /* 0xf200000004077fae */ /* 0x0003e4000a121852 */
[----:B-1----:R-:W-:-:S05]  /*1fb50*/  IMAD.WIDE R4, R251, 0x4, R182 ;  /* 0x00000004fb047825 */ /* 0x002fca00078e02b6 */
[----:B------:R1:W-:Y:S04]  /*1fb60*/  STL.64 [R1+0xa48], R4 ;  /* 0x000a480401007387 */ /* 0x0003e80000100a00 */
[----:B------:R-:W3:Y:S01]  /*1fb70*/  LDL.LU.64 R182, [R1+0xa40] ;  /* 0x000a400001b67983 */ /* 0x000ee20000300a00 */
[----:B------:R-:W-:Y:S02]  /*1fb80*/  ISETP.NE.U32.AND P4, PT, R252, RZ, PT ;  /* 0x000000fffc00720c */ /* 0x000fe40003f85070 */
[----:B------:R-:W-:Y:S01]  /*1fb90*/  SEL R252, RZ, 0x4, P6 ;  /* 0x00000004fffc7807 */ /* 0x000fe20003000000 */
[----:B------:R1:W-:Y:S01]  /*1fba0*/  LDGSTS.E [R7+-0xdff8], desc[UR18][R4.64], P3 ;  /* 0xf200800004077fae */ /* 0x0003e20009921852 */
[----:B--2---:R-:W-:Y:S01]  /*1fbb0*/  IMAD.WIDE R152, R251, 0x4, R244 ;  /* 0x00000004fb987825 */ /* 0x004fe200078e02f4 */
[----:B------:R-:W-:-:S04]  /*1fbc0*/  LOP3.LUT R245, R3, 0xe, RZ, 0xfc, !PT ;  /* 0x0000000e03f57812 */ /* 0x000fc800078efcff */
[----:B------:R2:W-:Y:S01]  /*1fbd0*/  STL.64 [R1+0x418], R152 ;  /* 0x0004189801007387 */ /* 0x0005e20000100a00 */
[----:B------:R-:W-:-:S03]  /*1fbe0*/  ISETP.GE.AND P6, PT, R245, UR5, PT ;  /* 0x00000005f5007c0c */ /* 0x000fc6000bfc6270 */
[----:B------:R-:W3:Y:S01]  /*1fbf0*/  LDL.LU.64 R244, [R1+0xa18] ;  /* 0x000a180001f47983 */ /* 0x000ee20000300a00 */
[----:B-1----:R-:W-:Y:S01]  /*1fc00*/  IMAD.WIDE R4, R251, 0x4, R232 ;  /* 0x00000004fb047825 */ /* 0x002fe200078e02e8 */
[----:B------:R-:W-:Y:S02]  /*1fc10*/  LOP3.LUT R233, R3, 0x2c, RZ, 0xfc, !PT ;  /* 0x0000002c03e97812 */ /* 0x000fe400078efcff */
[----:B------:R2:W-:Y:S02]  /*1fc20*/  LDGSTS.E [R7+-0xc000], desc[UR18][R152.64], P5 ;  /* 0xf400000098077fae */ /* 0x0005e4000a921852 */
[----:B------:R-:W-:Y:S02]  /*1fc30*/  ISETP.GE.AND P5, PT, R233, UR5, PT ;  /* 0x00000005e9007c0c */ /* 0x000fe4000bfa6270 */
[----:B------:R3:W-:Y:S04]  /*1fc40*/  STL.64 [R1+0x428], R4 ;  /* 0x0004280401007387 */ /* 0x0007e80000100a00 */
[----:B------:R-:W3:Y:S01]  /*1fc50*/  LDL.LU.64 R232, [R1+0xa10] ;  /* 0x000a100001e87983 */ /* 0x000ee20000300a00 */
[----:B------:R-:W-:-:S03]  /*1fc60*/  SEL R82, R82, RZ, P2 ;  /* 0x000000ff52527207 */ /* 0x000fc60001000000 */
[----:B------:R3:W-:Y:S01]  /*1fc70*/  LDGSTS.E [R7+-0xbff8], desc[UR18][R4.64], P1 ;  /* 0xf400800004077fae */ /* 0x0007e20008921852 */
[----:B------:R-:W-:Y:S01]  /*1fc80*/  ISETP.NE.U32.AND P3, PT, R82, RZ, PT ;  /* 0x000000ff5200720c */ /* 0x000fe20003f65070 */
[----:B----4-:R-:W-:-:S05]  /*1fc90*/  IMAD.WIDE R168, R251, 0x4, R22 ;  /* 0x00000004fba87825 */ /* 0x010fca00078e0216 */
[----:B------:R-:W-:Y:S04]  /*1fca0*/  STL.64 [R1+0x438], R168 ;  /* 0x000438a801007387 */ /* 0x000fe80000100a00 */
[----:B------:R-:W4:Y:S04]  /*1fcb0*/  LDL.LU.64 R22, [R1+0xa08] ;  /* 0x000a080001167983 */ /* 0x000f280000300a00 */
[----:B------:R-:W-:Y:S01]  /*1fcc0*/  LDGSTS.E [R7+-0xa000], desc[UR18][R168.64], P4 ;  /* 0xf6000000a8077fae */ /* 0x000fe2000a121852 */
[----:B------:R-:W-:Y:S02]  /*1fcd0*/  SEL R82, R252, RZ, P2 ;  /* 0x000000fffc527207 */ /* 0x000fe40001000000 */
[----:B--2---:R-:W-:-:S02]  /*1fce0*/  LOP3.LUT R152, R3, 0x2e, RZ, 0xfc, !PT ;  /* 0x0000002e03987812 */ /* 0x004fc400078efcff */
[----:B------:R-:W-:Y:S02]  /*1fcf0*/  ISETP.NE.U32.AND P1, PT, R82, RZ, PT ;  /* 0x000000ff5200720c */ /* 0x000fe40003f25070 */
[----:B------:R-:W-:Y:S02]  /*1fd00*/  SEL R252, RZ, 0x4, P6 ;  /* 0x00000004fffc7807 */ /* 0x000fe40003000000 */
[----:B------:R-:W-:Y:S02]  /*1fd10*/  SEL R82, RZ, 0x4, P5 ;  /* 0x00000004ff527807 */ /* 0x000fe40002800000 */
[----:B------:R-:W-:Y:S02]  /*1fd20*/  LOP3.LUT R153, R3, 0x4c, RZ, 0xfc, !PT ;  /* 0x0000004c03997812 */ /* 0x000fe400078efcff */
[----:B------:R-:W-:Y:S02]  /*1fd30*/  ISETP.GE.AND P6, PT, R152, UR5, PT ;  /* 0x0000000598007c0c */ /* 0x000fe4000bfc6270 */
[----:B------:R-:W-:-:S02]  /*1fd40*/  SEL R252, R252, RZ, P2 ;  /* 0x000000fffcfc7207 */ /* 0x000fc40001000000 */
[----:B------:R-:W-:Y:S02]  /*1fd50*/  SEL R82, R82, RZ, P2 ;  /* 0x000000ff52527207 */ /* 0x000fe40001000000 */
[----:B------:R-:W-:Y:S02]  /*1fd60*/  ISETP.GE.AND P5, PT, R153, UR5, PT ;  /* 0x0000000599007c0c */ /* 0x000fe4000bfa6270 */
[----:B------:R-:W-:Y:S02]  /*1fd70*/  SEL R152, RZ, 0x4, P6 ;  /* 0x00000004ff987807 */ /* 0x000fe40003000000 */
[----:B------:R-:W-:Y:S01]  /*1fd80*/  LOP3.LUT R153, R3, 0x4e, RZ, 0xfc, !PT ;  /* 0x0000004e03997812 */ /* 0x000fe200078efcff */
[----:B---3--:R-:W-:-:S05]  /*1fd90*/  IMAD.WIDE R4, R251, 0x4, R228 ;  /* 0x00000004fb047825 */ /* 0x008fca00078e02e4 */
[----:B------:R1:W-:Y:S04]  /*1fda0*/  STL.64 [R1+0x448], R4 ;  /* 0x0004480401007387 */ /* 0x0003e80000100a00 */
[----:B------:R-:W2:Y:S04]  /*1fdb0*/  LDL.LU.64 R228, [R1+0xa00] ;  /* 0x000a000001e47983 */ /* 0x000ea80000300a00 */
[----:B------:R1:W-:Y:S04]  /*1fdc0*/  LDGSTS.E [R7+-0x9ff8], desc[UR18][R4.64], P3 ;  /* 0xf600800004077fae */ /* 0x0003e80009921852 */
[----:B------:R3:W-:Y:S01]  /*1fdd0*/  STL.64 [R1+0xe18], R6 ;  /* 0x000e180601007387 */ /* 0x0007e20000100a00 */
[----:B-1----:R-:W-:-:S03]  /*1fde0*/  IMAD.WIDE R4, R251, 0x4, R182 ;  /* 0x00000004fb047825 */ /* 0x002fc600078e02b6 */
[----:B------:R-:W2:Y:S01]  /*1fdf0*/  LDL.LU.64 R182, [R1+0x9f8] ;  /* 0x0009f80001b67983 */ /* 0x000ea20000300a00 */
[----:B------:R-:W-:Y:S02]  /*1fe00*/  ISETP.NE.U32.AND P6, PT, R252, RZ, PT ;  /* 0x000000fffc00720c */ /* 0x000fe40003fc5070 */
[----:B------:R-:W-:Y:S01]  /*1fe10*/  ISETP.NE.U32.AND P4, PT, R82, RZ, PT ;  /* 0x000000ff5200720c */ /* 0x000fe20003f85070 */
[----:B------:R1:W-:Y:S01]  /*1fe20*/  LDGSTS.E [R8+-0x10000], desc[UR18][R4.64], P1 ;  /* 0xf000000004087fae */ /* 0x0003e20008921852 */
[----:B------:R-:W-:Y:S02]  /*1fe30*/  SEL R82, RZ, 0x4, P5 ;  /* 0x00000004ff527807 */ /* 0x000fe40002800000 */
[----:B------:R-:W-:Y:S02]  /*1fe40*/  SEL R252, R152, RZ, P2 ;  /* 0x000000ff98fc7207 */ /* 0x000fe40001000000 */
[----:B------:R-:W-:Y:S01]  /*1fe50*/  ISETP.GE.AND P5, PT, R153, UR5, PT ;  /* 0x0000000599007c0c */ /* 0x000fe2000bfa6270 */
[----:B------:R1:W-:Y:S01]  /*1fe60*/  STL.64 [R1+0xa20], R4 ;  /* 0x000a200401007387 */ /* 0x0003e20000100a00 */
[----:B------:R-:W-:-:S02]  /*1fe70*/  ISETP.NE.U32.AND P3, PT, R252, RZ, PT ;  /* 0x000000fffc00720c */ /* 0x000fc40003f65070 */
[----:B------:R-:W-:Y:S01]  /*1fe80*/  SEL R252, RZ, 0x4, P5 ;  /* 0x00000004fffc7807 */ /* 0x000fe20002800000 */
[----:B---3--:R-:W-:Y:S01]  /*1fe90*/  IMAD.WIDE R6, R251, 0x4, R244 ;  /* 0x00000004fb067825 */ /* 0x008fe200078e02f4 */
[----:B------:R-:W-:-:S04]  /*1fea0*/  LOP3.LUT R245, R3, 0x6c, RZ, 0xfc, !PT ;  /* 0x0000006c03f57812 */ /* 0x000fc800078efcff */
[----:B------:R3:W-:Y:S01]  /*1feb0*/  STL.64 [R1+0xa18], R6 ;  /* 0x000a180601007387 */ /* 0x0007e20000100a00 */
[----:B------:R-:W-:-:S03]  /*1fec0*/  ISETP.GE.AND P5, PT, R245, UR5, PT ;  /* 0x00000005f5007c0c */ /* 0x000fc6000bfa6270 */
[----:B------:R-:W2:Y:S01]  /*1fed0*/  LDL.LU.64 R244, [R1+0x9f0] ;  /* 0x0009f00001f47983 */ /* 0x000ea20000300a00 */
[----:B-1----:R-:W-:Y:S01]  /*1fee0*/  IMAD.WIDE R4, R251, 0x4, R232 ;  /* 0x00000004fb047825 */ /* 0x002fe200078e02e8 */
[----:B------:R-:W-:Y:S02]  /*1fef0*/  SEL R82, R82, RZ, P2 ;  /* 0x000000ff52527207 */ /* 0x000fe40001000000 */
[----:B------:R3:W-:Y:S04]  /*1ff00*/  LDGSTS.E [R8+-0xfff8], desc[UR18][R6.64], P6 ;  /* 0xf000800006087fae */ /* 0x0007e8000b121852 */
[----:B------:R-:W-:Y:S04]  /*1ff10*/  STL.64 [R1+0xa10], R4 ;  /* 0x000a100401007387 */ /* 0x000fe80000100a00 */
[----:B------:R-:W2:Y:S01]  /*1ff20*/  LDL.LU.64 R232, [R1+0x9e8] ;  /* 0x0009e80001e87983 */ /* 0x000ea20000300a00 */
[----:B------:R-:W-:-:S02]  /*1ff30*/  LOP3.LUT R153, R3, 0x6e, RZ, 0xfc, !PT ;  /* 0x0000006e03997812 */ /* 0x000fc400078efcff */
[----:B------:R-:W-:Y:S01]  /*1ff40*/  ISETP.NE.U32.AND P1, PT, R82, RZ, PT ;  /* 0x000000ff5200720c */ /* 0x000fe20003f25070 */
[----:B------:R-:W-:Y:S01]  /*1ff50*/  LDGSTS.E [R8+-0xe000], desc[UR18][R4.64], P4 ;  /* 0xf200000004087fae */ /* 0x000fe2000a121852 */
[----:B------:R-:W-:Y:S02]  /*1ff60*/  SEL R82, R252, RZ, P2 ;  /* 0x000000fffc527207 */ /* 0x000fe40001000000 */
[----:B------:R-:W-:Y:S02]  /*1ff70*/  ISETP.GE.AND P6, PT, R153, UR5, PT ;  /* 0x0000000599007c0c */ /* 0x000fe4000bfc6270 */
[C---:B------:R-:W-:Y:S02]  /*1ff80*/  LOP3.LUT R152, R3.reuse, 0x10, RZ, 0xfc, !PT ;  /* 0x0000001003987812 */ /* 0x040fe400078efcff */
[----:B------:R-:W-:Y:S02]  /*1ff90*/  LOP3.LUT R153, R3, 0x12, RZ, 0xfc, !PT ;  /* 0x0000001203997812 */ /* 0x000fe400078efcff */
[----:B------:R-:W-:-:S02]  /*1ffa0*/  ISETP.NE.U32.AND P4, PT, R82, RZ, PT ;  /* 0x000000ff5200720c */ /* 0x000fc40003f85070 */
[----:B------:R-:W-:Y:S02]  /*1ffb0*/  SEL R252, RZ, 0x4, P5 ;  /* 0x00000004fffc7807 */ /* 0x000fe40002800000 */
[----:B------:R-:W-:Y:S02]  /*1ffc0*/  SEL R82, RZ, 0x4, P6 ;  /* 0x00000004ff527807 */ /* 0x000fe40003000000 */
[----:B------:R-:W-:Y:S02]  /*1ffd0*/  ISETP.GE.AND P5, PT, R152, UR5, PT ;  /* 0x0000000598007c0c */ /* 0x000fe4000bfa6270 */
[----:B------:R-:W-:Y:S01]  /*1ffe0*/  ISETP.GE.AND P6, PT, R153, UR5, PT ;  /* 0x0000000599007c0c */ /* 0x000fe2000bfc6270 */
[----:B----4-:R-:W-:Y:S02]  /*1fff0*/  IMAD.WIDE R152, R251, 0x4, R22 ;  /* 0x00000004fb987825 */ /* 0x010fe400078e0216 */
[----:B------:R-:W4:Y:S04]  /*20000*/  LDL.LU.64 R22, [R1+0x9e0] ;  /* 0x0009e00001167983 */ /* 0x000f280000300a00 */
[----:B------:R1:W-:Y:S04]  /*20010*/  STL.64 [R1+0xa08], R152 ;  /* 0x000a089801007387 */ /* 0x0003e80000100a00 */
[----:B------:R1:W-:Y:S01]  /*20020*/  LDGSTS.E [R8+-0xdff8], desc[UR18][R152.64], P3 ;  /* 0xf200800098087fae */ /* 0x0003e20009921852 */
[----:B------:R-:W-:-:S02]  /*20030*/  SEL R252, R252, RZ, P2 ;  /* 0x000000fffcfc7207 */ /* 0x000fc40001000000 */
[----:B---3--:R-:W-:Y:S02]  /*20040*/  SEL R6, RZ, 0x4, P5 ;  /* 0x00000004ff067807 */ /* 0x008fe40002800000 */
[----:B------:R-:W-:Y:S02]  /*20050*/  ISETP.NE.U32.AND P5, PT, R252, RZ, PT ;  /* 0x000000fffc00720c */ /* 0x000fe40003fa5070 */
[----:B------:R-:W-:Y:S02]  /*20060*/  SEL R82, R82, RZ, P2 ;  /* 0x000000ff52527207 */ /* 0x000fe40001000000 */
[----:B------:R-:W-:Y:S02]  /*20070*/  SEL R252, R6, RZ, P2 ;  /* 0x000000ff06fc7207 */ /* 0x000fe40001000000 */
[----:B-1----:R-:W-:Y:S02]  /*20080*/  LOP3.LUT R153, R3, 0x30, RZ, 0xfc, !PT ;  /* 0x0000003003997812 */ /* 0x002fe400078efcff */
[----:B------:R-:W-:-:S02]  /*20090*/  ISETP.NE.U32.AND P3, PT, R82, RZ, PT ;  /* 0x000000ff5200720c */ /* 0x000fc40003f65070 */
[----:B------:R-:W-:Y:S02]  /*200a0*/  SEL R82, RZ, 0x4, P6 ;  /* 0x00000004ff527807 */ /* 0x000fe40003000000 */
[----:B------:R-:W-:Y:S01]  /*200b0*/  ISETP.GE.AND P6, PT, R153, UR5, PT ;  /* 0x0000000599007c0c */ /* 0x000fe2000bfc6270 */
[C---:B--2---:R-:W-:Y:S02]  /*200c0*/  IMAD.WIDE R4, R251.reuse, 0x4, R228 ;  /* 0x00000004fb047825 */ /* 0x044fe400078e02e4 */
[----:B------:R-:W2:Y:S04]  /*200d0*/  LDL.LU.64 R228, [R1+0x9d8] ;  /* 0x0009d80001e47983 */ /* 0x000ea80000300a00 */
[----:B------:R1:W-:Y:S04]  /*200e0*/  STL.64 [R1+0xa00], R4 ;  /* 0x000a000401007387 */ /* 0x0003e80000100a00 */
[----:B------:R1:W-:Y:S02]  /*200f0*/  LDGSTS.E [R8+-0xc000], desc[UR18][R4.64], P1 ;  /* 0xf400000004087fae */ /* 0x0003e40008921852 */
[----:B-1----:R-:W-:-:S02]  /*20100*/  IMAD.WIDE R4, R251, 0x4, R182 ;  /* 0x00000004fb047825 */ /* 0x002fc400078e02b6 */
[----:B------:R-:W3:Y:S04]  /*20110*/  LDL.LU.64 R182, [R1+0x9d0] ;  /* 0x0009d00001b67983 */ /* 0x000ee80000300a00 */
[----:B------:R1:W-:Y:S04]  /*20120*/  STL.64 [R1+0x9f8], R4 ;  /* 0x0009f80401007387 */ /* 0x0003e80000100a00 */
[----:B------:R1:W-:Y:S01]  /*20130*/  LDGSTS.E [R8+-0xbff8], desc[UR18][R4.64], P4 ;  /* 0xf400800004087fae */ /* 0x0003e2000a121852 */
[----:B------:R-:W-:Y:S02]  /*20140*/  ISETP.NE.U32.AND P1, PT, R252, RZ, PT ;  /* 0x000000fffc00720c */ /* 0x000fe40003f25070 */
[----:B------:R-:W-:Y:S01]  /*20150*/  SEL R252, RZ, 0x4, P6 ;  /* 0x00000004fffc7807 */ /* 0x000fe20003000000 */
[----:B------:R-:W-:Y:S01]  /*20160*/  IMAD.WIDE R6, R251, 0x4, R244 ;  /* 0x00000004fb067825 */ /* 0x000fe200078e02f4 */
[----:B------:R-:W-:-:S04]  /*20170*/  LOP3.LUT R245, R3, 0x32, RZ, 0xfc, !PT ;  /* 0x0000003203f57812 */ /* 0x000fc800078efcff */
[----:B------:R4:W-:Y:S01]  /*20180*/  STL.64 [R1+0x9f0], R6 ;  /* 0x0009f00601007387 */ /* 0x0009e20000100a00 */
[----:B------:R-:W-:Y:S02]  /*20190*/  ISETP.GE.AND P6, PT, R245, UR5, PT ;  /* 0x00000005f5007c0c */ /* 0x000fe4000bfc6270 */
[----:B------:R-:W-:Y:S01]  /*201a0*/  SEL R82, R82, RZ, P2 ;  /* 0x000000ff52527207 */ /* 0x000fe20001000000 */
[----:B------:R4:W-:Y:S01]  /*201b0*/  LDGSTS.E [R8+-0xa000], desc[UR18][R6.64], P5 ;  /* 0xf600000006087fae */ /* 0x0009e2000a921852 */
[----:B-1----:R-:W-:-:S03]  /*201c0*/  IMAD.WIDE R4, R251, 0x4, R232 ;  /* 0x00000004fb047825 */ /* 0x002fc600078e02e8 */
[----:B------:R-:W3:Y:S04]  /*201d0*/  LDL.LU.64 R232, [R1+0x9c8] ;  /* 0x0009c80001e87983 */ /* 0x000ee80000300a00 */
[----:B------:R-:W-:Y:S04]  /*201e0*/  STL.64 [R1+0x9e8], R4 ;  /* 0x0009e80401007387 */ /* 0x000fe80000100a00 */
[----:B------:R-:W3:Y:S01]  /*201f0*/  LDL.LU.64 R244, [R1+0x9c0] ;  /* 0x0009c00001f47983 */ /* 0x000ee20000300a00 */
[----:B------:R-:W-:Y:S02]  /*20200*/  LOP3.LUT R153, R3, 0x50, RZ, 0xfc, !PT ;  /* 0x0000005003997812 */ /* 0x000fe400078efcff */
[----:B------:R-:W-:Y:S01]  /*20210*/  ISETP.NE.U32.AND P4, PT, R82, RZ, PT ;  /* 0x000000ff5200720c */ /* 0x000fe20003f85070 */
[----:B------:R-:W-:Y:S01]  /*20220*/  LDGSTS.E [R8+-0x9ff8], desc[UR18][R4.64], P3 ;  /* 0xf600800004087fae */ /* 0x000fe20009921852 */
[----:B------:R-:W-:-:S02]  /*20230*/  SEL R82, R252, RZ, P2 ;  /* 0x000000fffc527207 */ /* 0x000fc40001000000 */
[----:B------:R-:W-:Y:S02]  /*20240*/  ISETP.GE.AND P5, PT, R153, UR5, PT ;  /* 0x0000000599007c0c */ /* 0x000fe4000bfa6270 */
[C---:B------:R-:W-:Y:S02]  /*20250*/  LOP3.LUT R152, R3.reuse, 0x52, RZ, 0xfc, !PT ;  /* 0x0000005203987812 */ /* 0x040fe400078efcff */
[----:B------:R-:W-:Y:S02]  /*20260*/  LOP3.LUT R153, R3, 0x70, RZ, 0xfc, !PT ;  /* 0x0000007003997812 */ /* 0x000fe400078efcff */
[----:B------:R-:W-:Y:S02]  /*20270*/  ISETP.NE.U32.AND P3, PT, R82, RZ, PT ;  /* 0x000000ff5200720c */ /* 0x000fe40003f65070 */
[----:B------:R-:W-:Y:S02]  /*20280*/  SEL R252, RZ, 0x4, P6 ;  /* 0x00000004fffc7807 */ /* 0x000fe40003000000 */
[----:B------:R-:W-:-:S02]  /*20290*/  SEL R82, RZ, 0x4, P5 ;  /* 0x00000004ff527807 */ /* 0x000fc40002800000 */
[----:B------:R-:W-:Y:S02]  /*202a0*/  ISETP.GE.AND P6, PT, R152, UR5, PT ;  /* 0x0000000598007c0c */ /* 0x000fe4000bfc6270 */
[----:B------:R-:W-:Y:S01]  /*202b0*/  ISETP.GE.AND P5, PT, R153, UR5, PT ;  /* 0x0000000599007c0c */ /* 0x000fe2000bfa6270 */
[----:B----4-:R-:W-:Y:S02]  /*202c0*/  IMAD.WIDE R152, R251, 0x4, R22 ;  /* 0x00000004fb987825 */ /* 0x010fe400078e0216 */
[----:B------:R-:W4:Y:S04]  /*202d0*/  LDL.LU.64 R22, [R1+0x9b8] ;  /* 0x0009b80001167983 */ /* 0x000f280000300a00 */
[----:B------:R1:W-:Y:S04]  /*202e0*/  STL.64 [R1+0x9e0], R152 ;  /* 0x0009e09801007387 */ /* 0x0003e80000100a00 */
[----:B------:R1:W-:Y:S01]  /*202f0*/  LDGSTS.E [R9+-0x10000], desc[UR18][R152.64], P1 ;  /* 0xf000000098097fae */ /* 0x0003e20008921852 */
[----:B------:R-:W-:-:S02]  /*20300*/  SEL R252, R252, RZ, P2 ;  /* 0x000000fffcfc7207 */ /* 0x000fc40001000000 */
[----:B------:R-:W-:Y:S02]  /*20310*/  SEL R82, R82, RZ, P2 ;  /* 0x000000ff52527207 */ /* 0x000fe40001000000 */
[----:B------:R-:W-:Y:S02]  /*20320*/  SEL R6, RZ, 0x4, P6 ;  /* 0x00000004ff067807 */ /* 0x000fe40003000000 */
[----:B------:R-:W-:Y:S02]  /*20330*/  ISETP.NE.U32.AND P6, PT, R252, RZ, PT ;  /* 0x000000fffc00720c */ /* 0x000fe40003fc5070 */
[----:B------:R-:W-:Y:S02]  /*20340*/  ISETP.NE.U32.AND P1, PT, R82, RZ, PT ;  /* 0x000000ff5200720c */ /* 0x000fe40003f25070 */
[----:B-1----:R-:W-:Y:S02]  /*20350*/  LOP3.LUT R153, R3, 0x72, RZ, 0xfc, !PT ;  /* 0x0000007203997812 */ /* 0x002fe400078efcff */
[----:B------:R-:W-:-:S02]  /*20360*/  SEL R82, RZ, 0x4, P5 ;  /* 0x00000004ff527807 */ /* 0x000fc40002800000 */
[----:B------:R-:W-:Y:S02]  /*20370*/  SEL R252, R6, RZ, P2 ;  /* 0x000000ff06fc7207 */ /* 0x000fe40001000000 */
[----:B------:R-:W-:Y:S01]  /*20380*/  ISETP.GE.AND P5, PT, R153, UR5, PT ;  /* 0x0000000599007c0c */ /* 0x000fe2000bfa6270 */
[C---:B--2---:R-:W-:Y:S02]  /*20390*/  IMAD.WIDE R4, R251.reuse, 0x4, R228 ;  /* 0x00000004fb047825 */ /* 0x044fe400078e02e4 */
[----:B------:R-:W2:Y:S04]  /*203a0*/  LDL.LU.64 R228, [R1+0x9b0] ;  /* 0x0009b00001e47983 */ /* 0x000ea80000300a00 */
[----:B------:R3:W-:Y:S04]  /*203b0*/  STL.64 [R1+0x9d8], R4 ;  /* 0x0009d80401007387 */ /* 0x0007e80000100a00 */
[----:B------:R3:W-:Y:S02]  /*203c0*/  LDGSTS.E [R9+-0xfff8], desc[UR18][R4.64], P4 ;  /* 0xf000800004097fae */ /* 0x0007e4000a121852 */
[----:B---3--:R-:W-:-:S02]  /*203d0*/  IMAD.WIDE R4, R251, 0x4, R182 ;  /* 0x00000004fb047825 */ /* 0x008fc400078e02b6 */
[----:B------:R-:W3:Y:S01]  /*203e0*/  LDL.LU.64 R182, [R1+0x9a8] ;  /* 0x0009a80001b67983 */ /* 0x000ee20000300a00 */
[----:B------:R-:W-:Y:S02]  /*203f0*/  ISETP.NE.U32.AND P4, PT, R252, RZ, PT ;  /* 0x000000fffc00720c */ /* 0x000fe40003f85070 */
[----:B------:R-:W-:Y:S01]  /*20400*/  SEL R252, RZ, 0x4, P5 ;  /* 0x00000004fffc7807 */ /* 0x000fe20002800000 */
[----:B------:R1:W-:Y:S04]  /*20410*/  STL.64 [R1+0x9d0], R4 ;  /* 0x0009d00401007387 */ /* 0x0003e80000100a00 */
[----:B------:R1:W-:Y:S01]  /*20420*/  LDGSTS.E [R9+-0xe000], desc[UR18][R4.64], P3 ;  /* 0xf200000004097fae */ /* 0x0003e20009921852 */
[----:B------:R-:W-:Y:S01]  /*20430*/  IMAD.WIDE R6, R251, 0x4, R232 ;  /* 0x00000004fb067825 */ /* 0x000fe200078e02e8 */
[----:B------:R-:W-:-:S04]  /*20440*/  LOP3.LUT R233, R3, 0x14, RZ, 0xfc, !PT ;  /* 0x0000001403e97812 */ /* 0x000fc800078efcff */
[----:B------:R4:W-:Y:S01]  /*20450*/  STL.64 [R1+0x9c8], R6 ;  /* 0x0009c80601007387 */ /* 0x0009e20000100a00 */
[----:B------:R-:W-:Y:S01]  /*20460*/  ISETP.GE.AND P5, PT, R233, UR5, PT ;  /* 0x00000005e9007c0c */ /* 0x000fe2000bfa6270 */
[----:B-1----:R-:W-:Y:S01]  /*20470*/  IMAD.WIDE R4, R251, 0x4, R244 ;  /* 0x00000004fb047825 */ /* 0x002fe200078e02f4 */
[----:B------:R-:W-:Y:S01]  /*20480*/  LOP3.LUT R233, R3, 0x16, RZ, 0xfc, !PT ;  /* 0x0000001603e97812 */ /* 0x000fe200078efcff */
[----:B------:R-:W3:Y:S04]  /*20490*/  LDL.LU.64 R244, [R1+0x9a0] ;  /* 0x0009a00001f47983 */ /* 0x000ee80000300a00 */
[----:B------:R1:W-:Y:S01]  /*204a0*/  LDGSTS.E [R9+-0xdff8], desc[UR18][R6.64], P6 ;  /* 0xf200800006097fae */ /* 0x0003e2000b121852 */
[----:B------:R-:W-:-:S03]  /*204b0*/  ISETP.GE.AND P6, PT, R233, UR5, PT ;  /* 0x00000005e9007c0c */ /* 0x000fc6000bfc6270 */
[----:B------:R2:W-:Y:S04]  /*204c0*/  STL.64 [R1+0x9c0], R4 ;  /* 0x0009c00401007387 */ /* 0x0005e80000100a00 */
[----:B------:R-:W3:Y:S01]  /*204d0*/  LDL.LU.64 R232, [R1+0x998] ;  /* 0x0009980001e87983 */ /* 0x000ee20000300a00 */
[----:B------:R-:W-:Y:S02]  /*204e0*/  SEL R82, R82, RZ, P2 ;  /* 0x000000ff52527207 */ /* 0x000fe40001000000 */
[----:B------:R-:W-:Y:S01]  /*204f0*/  LOP3.LUT R152, R3, 0x34, RZ, 0xfc, !PT ;  /* 0x0000003403987812 */ /* 0x000fe200078efcff */
[----:B------:R2:W-:Y:S01]  /*20500*/  LDGSTS.E [R9+-0xc000], desc[UR18][R4.64], P1 ;  /* 0xf400000004097fae */ /* 0x0005e20008921852 */
[----:B------:R-:W-:Y:S02]  /*20510*/  ISETP.NE.U32.AND P3, PT, R82, RZ, PT ;  /* 0x000000ff5200720c */ /* 0x000fe40003f65070 */
[----:B------:R-:W-:-:S02]  /*20520*/  SEL R82, R252, RZ, P2 ;  /* 0x000000fffc527207 */ /* 0x000fc40001000000 */
[----:B------:R-:W-:Y:S02]  /*20530*/  LOP3.LUT R153, R3, 0x36, RZ, 0xfc, !PT ;  /* 0x0000003603997812 */ /* 0x000fe400078efcff */
[----:B------:R-:W-:Y:S02]  /*20540*/  ISETP.NE.U32.AND P1, PT, R82, RZ, PT ;  /* 0x000000ff5200720c */ /* 0x000fe40003f25070 */
[----:B------:R-:W-:Y:S02]  /*20550*/  SEL R252, RZ, 0x4, P5 ;  /* 0x00000004fffc7807 */ /* 0x000fe40002800000 */
[----:B------:R-:W-:Y:S02]  /*20560*/  SEL R82, RZ, 0x4, P6 ;  /* 0x00000004ff527807 */ /* 0x000fe40003000000 */
[----:B------:R-:W-:Y:S02]  /*20570*/  ISETP.GE.AND P5, PT, R152, UR5, PT ;  /* 0x0000000598007c0c */ /* 0x000fe4000bfa6270 */
[----:B------:R-:W-:Y:S01]  /*20580*/  ISETP.GE.AND P6, PT, R153, UR5, PT ;  /* 0x0000000599007c0c */ /* 0x000fe2000bfc6270 */
[----:B----4-:R-:W-:-:S05]  /*20590*/  IMAD.WIDE R152, R251, 0x4, R22 ;  /* 0x00000004fb987825 */ /* 0x010fca00078e0216 */
[----:B------:R-:W-:Y:S04]  /*205a0*/  STL.64 [R1+0x9b8], R152 ;  /* 0x0009b89801007387 */ /* 0x000fe80000100a00 */
[----:B------:R-:W4:Y:S04]  /*205b0*/  LDL.LU.64 R22, [R1+0x990] ;  /* 0x0009900001167983 */ /* 0x000f280000300a00 */
[----:B------:R-:W-:Y:S01]  /*205c0*/  LDGSTS.E [R9+-0xbff8], desc[UR18][R152.64], P4 ;  /* 0xf400800098097fae */ /* 0x000fe2000a121852 */
[----:B------:R-:W-:Y:S02]  /*205d0*/  SEL R252, R252, RZ, P2 ;  /* 0x000000fffcfc7207 */ /* 0x000fe40001000000 */
[----:B-1----:R-:W-:-:S02]  /*205e0*/  SEL R6, RZ, 0x4, P5 ;  /* 0x00000004ff067807 */ /* 0x002fc40002800000 */
[----:B------:R-:W-:Y:S01]  /*205f0*/  SEL R82, R82, RZ, P2 ;  /* 0x000000ff52527207 */ /* 0x000fe20001000000 */
[----:B--2---:R-:W-:-:S05]  /*20600*/  IMAD.WIDE R4, R251, 0x4, R228 ;  /* 0x00000004fb047825 */ /* 0x004fca00078e02e4 */
[----:B------:R3:W-:Y:S04]  /*20610*/  STL.64 [R1+0x9b0], R4 ;  /* 0x0009b00401007387 */ /* 0x0007e80000100a00 */
[----:B------:R3:W-:Y:S04]  /*20620*/  LDGSTS.E [R9+-0xa000], desc[UR18][R4.64], P3 ;  /* 0xf600000004097fae */ /* 0x0007e80009921852 */
[----:B------:R-:W2:Y:S01]  /*20630*/  LDL.LU.64 R228, [R1+0x988] ;  /* 0x0009880001e47983 */ /* 0x000ea20000300a00 */
[----:B---3--:R-:W-:-:S05]  /*20640*/  IMAD.WIDE R4, R251, 0x4, R182 ;  /* 0x00000004fb047825 */ /* 0x008fca00078e02b6 */
[----:B------:R1:W-:Y:S04]  /*20650*/  STL.64 [R1+0x9a8], R4 ;  /* 0x0009a80401007387 */ /* 0x0003e80000100a00 */
[----:B------:R-:W3:Y:S01]  /*20660*/  LDL.LU.64 R182, [R1+0x980] ;  /* 0x0009800001b67983 */ /* 0x000ee20000300a00 */
[----:B------:R-:W-:Y:S02]  /*20670*/  LOP3.LUT R153, R3, 0x54, RZ, 0xfc, !PT ;  /* 0x0000005403997812 */ /* 0x000fe400078efcff */
[----:B------:R-:W-:Y:S01]  /*20680*/  ISETP.NE.U32.AND P4, PT, R252, RZ, PT ;  /* 0x000000fffc00720c */ /* 0x000fe20003f85070 */
[----:B------:R1:W-:Y:S01]  /*20690*/  LDGSTS.E [R9+-0x9ff8], desc[UR18][R4.64], P1 ;  /* 0xf600800004097fae */ /* 0x0003e20008921852 */
[----:B------:R-:W-:Y:S02]  /*206a0*/  ISETP.NE.U32.AND P5, PT, R82, RZ, PT ;  /* 0x000000ff5200720c */ /* 0x000fe40003fa5070 */
[----:B------:R-:W-:-:S02]  /*206b0*/  SEL R252, R6, RZ, P2 ;  /* 0x000000ff06fc7207 */ /* 0x000fc40001000000 */
[----:B------:R-:W-:Y:S02]  /*206c0*/  SEL R82, RZ, 0x4, P6 ;  /* 0x00000004ff527807 */ /* 0x000fe40003000000 */
[----:B------:R-:W-:Y:S01]  /*206d0*/  ISETP.GE.AND P6, PT, R153, UR5, PT ;  /* 0x0000000599007c0c */ /* 0x000fe2000bfc6270 */
[----:B------:R4:W-:Y:S01]  /*206e0*/  STL.64 [R1+0xe20], R8 ;  /* 0x000e200801007387 */ /* 0x0009e20000100a00 */
[----:B------:R-:W-:Y:S02]  /*206f0*/  ISETP.NE.U32.AND P3, PT, R252, RZ, PT ;  /* 0x000000fffc00720c */ /* 0x000fe40003f65070 */
[----:B------:R-:W-:Y:S01]  /*20700*/  SEL R252, RZ, 0x4, P6 ;  /* 0x00000004fffc7807 */ /* 0x000fe20003000000 */
[----:B------:R-:W-:Y:S01]  /*20710*/  IMAD.WIDE R6, R251, 0x4, R244 ;  /* 0x00000004fb067825 */ /* 0x000fe200078e02f4 */
[----:B------:R-:W-:-:S04]  /*20720*/  LOP3.LUT R245, R3, 0x56, RZ, 0xfc, !PT ;  /* 0x0000005603f57812 */ /* 0x000fc800078efcff */
[----:B------:R-:W-:Y:S01]  /*20730*/  STL.64 [R1+0x9a0], R6 ;  /* 0x0009a00601007387 */ /* 0x000fe20000100a00 */
[----:B------:R-:W-:-:S03]  /*20740*/  ISETP.GE.AND P6, PT, R245, UR5, PT ;  /* 0x00000005f5007c0c */ /* 0x000fc6000bfc6270 */
[----:B------:R-:W3:Y:S01]  /*20750*/  LDL.LU.64 R244, [R1+0x978] ;  /* 0x0009780001f47983 */ /* 0x000ee20000300a00 */
[----:B-1----:R-:W-:Y:S01]  /*20760*/  IMAD.WIDE R4, R251, 0x4, R232 ;  /* 0x00000004fb047825 */ /* 0x002fe200078e02e8 */
[----:B------:R-:W-:Y:S02]  /*20770*/  SEL R82, R82, RZ, P2 ;  /* 0x000000ff52527207 */ /* 0x000fe40001000000 */
[----:B------:R-:W-:Y:S04]  /*20780*/  LDGSTS.E [R10+-0x10000], desc[UR18][R6.64], P4 ;  /* 0xf0000000060a7fae */ /* 0x000fe8000a121852 */
[----:B------:R2:W-:Y:S04]  /*20790*/  STL.64 [R1+0x998], R4 ;  /* 0x0009980401007387 */ /* 0x0005e80000100a00 */
[----:B------:R-:W3:Y:S01]  /*207a0*/  LDL.LU.64 R232, [R1+0x970] ;  /* 0x0009700001e87983 */ /* 0x000ee20000300a00 */
[----:B------:R-:W-:-:S03]  /*207b0*/  ISETP.NE.U32.AND P1, PT, R82, RZ, PT ;  /* 0x000000ff5200720c */ /* 0x000fc60003f25070 */
[----:B------:R2:W-:Y:S01]  /*207c0*/  LDGSTS.E [R10+-0xfff8], desc[UR18][R4.64], P5 ;  /* 0xf0008000040a7fae */ /* 0x0005e2000a921852 */
[----:B----4-:R-:W-:-:S03]  /*207d0*/  IMAD.WIDE R8, R251, 0x4, R22 ;  /* 0x00000004fb087825 */ /* 0x010fc600078e0216 */
[----:B------:R-:W4:Y:S04]  /*207e0*/  LDL.LU.64 R22, [R1+0x968] ;  /* 0x0009680001167983 */ /* 0x000f280000300a00 */
[----:B------:R-:W-:Y:S04]  /*207f0*/  STL.64 [R1+0x990], R8 ;  /* 0x0009900801007387 */ /* 0x000fe80000100a00 */
[----:B------:R-:W-:Y:S01]  /*20800*/  LDGSTS.E [R10+-0xe000], desc[UR18][R8.64], P3 ;  /* 0xf2000000080a7fae */ /* 0x000fe20009921852 */
[----:B------:R-:W-:Y:S02]  /*20810*/  SEL R82, R252, RZ, P2 ;  /* 0x000000fffc527207 */ /* 0x000fe40001000000 */
[----:B------:R-:W-:-:S02]  /*20820*/  LOP3.LUT R152, R3, 0x76, RZ, 0xfc, !PT ;  /* 0x0000007603987812 */ /* 0x000fc400078efcff */
[----:B------:R-:W-:Y:S02]  /*20830*/  SEL R252, RZ, 0x4, P6 ;  /* 0x00000004fffc7807 */ /* 0x000fe40003000000 */
[----:B------:R-:W-:Y:S02]  /*20840*/  ISETP.NE.U32.AND P5, PT, R82, RZ, PT ;  /* 0x000000ff5200720c */ /* 0x000fe40003fa5070 */
[----:B------:R-:W-:Y:S02]  /*20850*/  ISETP.GE.AND P6, PT, R152, UR5, PT ;  /* 0x0000000598007c0c */ /* 0x000fe4000bfc6270 */
[----:B------:R-:W-:Y:S01]  /*20860*/  SEL R252, R252, RZ, P2 ;  /* 0x000000fffcfc7207 */ /* 0x000fe20001000000 */
[C---:B--2---:R-:W-:Y:S02]  /*20870*/  IMAD.WIDE R4, R251.reuse, 0x4, R228 ;  /* 0x00000004fb047825 */ /* 0x044fe400078e02e4 */
[----:B------:R-:W2:Y:S04]  /*20880*/  LDL.LU.64 R228, [R1+0x960] ;  /* 0x0009600001e47983 */ /* 0x000ea80000300a00 */
[----:B------:R3:W-:Y:S04]  /*20890*/  STL.64 [R1+0x988], R4 ;  /* 0x0009880401007387 */ /* 0x0007e80000100a00 */
[----:B------:R3:W-:Y:S02]  /*208a0*/  LDGSTS.E [R10+-0xdff8], desc[UR18][R4.64], P1 ;  /* 0xf2008000040a7fae */ /* 0x0007e40008921852 */
[----:B---3--:R-:W-:-:S02]  /*208b0*/  IMAD.WIDE R4, R251, 0x4, R182 ;  /* 0x00000004fb047825 */ /* 0x008fc400078e02b6 */
[----:B------:R-:W3:Y:S01]  /*208c0*/  LDL.LU.64 R182, [R1+0x958] ;  /* 0x0009580001b67983 */ /* 0x000ee20000300a00 */
[----:B------:R-:W-:Y:S02]  /*208d0*/  SEL R6, RZ, 0x4, P6 ;  /* 0x00000004ff067807 */ /* 0x000fe40003000000 */
[----:B------:R-:W-:Y:S01]  /*208e0*/  ISETP.NE.U32.AND P3, PT, R252, RZ, PT ;  /* 0x000000fffc00720c */ /* 0x000fe20003f65070 */
[----:B------:R1:W-:Y:S01]  /*208f0*/  LDGSTS.E [R10+-0xc000], desc[UR18][R4.64], P5 ;  /* 0xf4000000040a7fae */ /* 0x0003e2000a921852 */
[----:B------:R-:W-:-:S03]  /*20900*/  SEL R252, R6, RZ, P2 ;  /* 0x000000ff06fc7207 */ /* 0x000fc60001000000 */
[----:B------:R1:W-:Y:S01]  /*20910*/  STL.64 [R1+0x980], R4 ;  /* 0x0009800401007387 */ /* 0x0003e20000100a00 */
[----:B------:R-:W-:Y:S01]  /*20920*/  IMAD.WIDE R6, R251, 0x4, R244 ;  /* 0x00000004fb067825 */ /* 0x000fe200078e02f4 */
[----:B------:R-:W-:-:S04]  /*20930*/  LOP3.LUT R245, R3, 0x38, RZ, 0xfc, !PT ;  /* 0x0000003803f57812 */ /* 0x000fc800078efcff */
[----:B------:R-:W-:Y:S01]  /*20940*/  STL.64 [R1+0x978], R6 ;  /* 0x0009780601007387 */ /* 0x000fe20000100a00 */
[----:B------:R-:W-:Y:S02]  /*20950*/  ISETP.GE.AND P5, PT, R245, UR5, PT ;  /* 0x00000005f5007c0c */ /* 0x000fe4000bfa6270 */
[----:B------:R-:W-:Y:S01]  /*20960*/  LOP3.LUT R153, R3, 0x74, RZ, 0xfc, !PT ;  /* 0x0000007403997812 */ /* 0x000fe200078efcff */
[----:B------:R-:W-:Y:S01]  /*20970*/  LDGSTS.E [R10+-0xbff8], desc[UR18][R6.64], P3 ;  /* 0xf4008000060a7fae */ /* 0x000fe20009921852 */
[----:B-1----:R-:W-:-:S03]  /*20980*/  IMAD.WIDE R4, R251, 0x4, R232 ;  /* 0x00000004fb047825 */ /* 0x002fc600078e02e8 */
[----:B------:R-:W3:Y:S04]  /*20990*/  LDL.LU.64 R232, [R1+0x950] ;  /* 0x0009500001e87983 */ /* 0x000ee80000300a00 */
[----:B------:R2:W-:Y:S04]  /*209a0*/  STL.64 [R1+0x970], R4 ;  /* 0x0009700401007387 */ /* 0x0005e80000100a00 */
[----:B------:R-:W3:Y:S01]  /*209b0*/  LDL.LU.64 R244, [R1+0x948] ;  /* 0x0009480001f47983 */ /* 0x000ee20000300a00 */
[----:B------:R-:W-:Y:S02]  /*209c0*/  ISETP.GE.AND P4, PT, R153, UR5, PT ;  /* 0x0000000599007c0c */ /* 0x000fe4000bf86270 */
[----:B------:R-:W-:-:S02]  /*209d0*/  LOP3.LUT R153, R3, 0x18, RZ, 0xfc, !PT ;  /* 0x0000001803997812 */ /* 0x000fc400078efcff */
[----:B------:R-:W-:Y:S02]  /*209e0*/  SEL R82, RZ, 0x4, P4 ;  /* 0x00000004ff527807 */ /* 0x000fe40002000000 */
[----:B------:R-:W-:Y:S02]  /*209f0*/  ISETP.GE.AND P4, PT, R153, UR5, PT ;  /* 0x0000000599007c0c */ /* 0x000fe4000bf86270 */
[----:B------:R-:W-:Y:S02]  /*20a00*/  SEL R82, R82, RZ, P2 ;  /* 0x000000ff52527207 */ /* 0x000fe40001000000 */
[----:B------:R-:W-:Y:S02]  /*20a10*/  LOP3.LUT R153, R3, 0x1a, RZ, 0xfc, !PT ;  /* 0x0000001a03997812 */ /* 0x000fe400078efcff */
[----:B------:R-:W-:Y:S02]  /*20a20*/  ISETP.NE.U32.AND P6, PT, R82, RZ, PT ;  /* 0x000000ff5200720c */ /* 0x000fe40003fc5070 */
[----:B------:R-:W-:-:S02]  /*20a30*/  SEL R82, RZ, 0x4, P4 ;  /* 0x00000004ff527807 */ /* 0x000fc40002000000 */
[----:B------:R-:W-:Y:S02]  /*20a40*/  ISETP.GE.AND P4, PT, R153, UR5, PT ;  /* 0x0000000599007c0c */ /* 0x000fe4000bf86270 */
[----:B------:R-:W-:Y:S02]  /*20a50*/  SEL R82, R82, RZ, P2 ;  /* 0x000000ff52527207 */ /* 0x000fe40001000000 */
[----:B------:R-:W-:Y:S02]  /*20a60*/  ISETP.NE.U32.AND P1, PT, R252, RZ, PT ;  /* 0x000000fffc00720c */ /* 0x000fe40003f25070 */
[----:B------:R-:W-:Y:S02]  /*20a70*/  SEL R252, RZ, 0x4, P4 ;  /* 0x00000004fffc7807 */ /* 0x000fe40002000000 */
[----:B------:R-:W-:Y:S01]  /*20a80*/  ISETP.NE.U32.AND P4, PT, R82, RZ, PT ;  /* 0x000000ff5200720c */ /* 0x000fe20003f85070 */
[C---:B----4-:R-:W-:Y:S01]  /*20a90*/  IMAD.WIDE R8, R251.reuse, 0x4, R22 ;  /* 0x00000004fb087825 */ /* 0x050fe200078e0216 */
[----:B------:R2:W-:Y:S04]  /*20aa0*/  LDGSTS.E [R10+-0xa000], desc[UR18][R4.64], P6 ;  /* 0xf6000000040a7fae */ /* 0x0005e8000b121852 */
[----:B------:R-:W4:Y:S04]  /*20ab0*/  LDL.LU.64 R22, [R1+0x940] ;  /* 0x0009400001167983 */ /* 0x000f280000300a00 */
[----:B------:R-:W-:Y:S04]  /*20ac0*/  STL.64 [R1+0x968], R8 ;  /* 0x0009680801007387 */ /* 0x000fe80000100a00 */
[----:B------:R-:W-:Y:S01]  /*20ad0*/  LDGSTS.E [R10+-0x9ff8], desc[UR18][R8.64], P1 ;  /* 0xf6008000080a7fae */ /* 0x000fe20008921852 */
[----:B--2---:R-:W-:-:S03]  /*20ae0*/  IMAD.WIDE R4, R251, 0x4, R228 ;  /* 0x00000004fb047825 */ /* 0x004fc600078e02e4 */
[----:B------:R-:W2:Y:S04]  /*20af0*/  LDL.LU.64 R228, [R1+0x938] ;  /* 0x0009380001e47983 */ /* 0x000ea80000300a00 */
[----:B------:R3:W-:Y:S04]  /*20b00*/  STL.64 [R1+0x960], R4 ;  /* 0x0009600401007387 */ /* 0x0007e80000100a00 */
[----:B------:R3:W-:Y:S02]  /*20b10*/  LDGSTS.E [R11+-0x10000], desc[UR18][R4.64], P4 ;  /* 0xf0000000040b7fae */ /* 0x0007e4000a121852 */
[----:B---3--:R-:W-:-:S02]  /*20b20*/  IMAD.WIDE R4, R251, 0x4, R182 ;  /* 0x00000004fb047825 */ /* 0x008fc400078e02b6 */
[----:B------:R-:W3:Y:S01]  /*20b30*/  LDL.LU.64 R182, [R1+0x930] ;  /* 0x0009300001b67983 */ /* 0x000ee20000300a00 */
[----:B------:R-:W-:Y:S02]  /*20b40*/  SEL R82, R252, RZ, P2 ;  /* 0x000000fffc527207 */ /* 0x000fe40001000000 */
[----:B------:R-:W-:Y:S02]  /*20b50*/  LOP3.LUT R152, R3, 0x58, RZ, 0xfc, !PT ;  /* 0x0000005803987812 */ /* 0x000fe400078efcff */
[----:B------:R-:W-:Y:S02]  /*20b60*/  SEL R252, RZ, 0x4, P5 ;  /* 0x00000004fffc7807 */ /* 0x000fe40002800000 */
[----:B------:R-:W-:Y:S02]  /*20b70*/  ISETP.NE.U32.AND P6, PT, R82, RZ, PT ;  /* 0x000000ff5200720c */ /* 0x000fe40003fc5070 */
[----:B------:R-:W-:Y:S02]  /*20b80*/  ISETP.GE.AND P5, PT, R152, UR5, PT ;  /* 0x0000000598007c0c */ /* 0x000fe4000bfa6270 */
[----:B------:R-:W-:-:S02]  /*20b90*/  SEL R252, R252, RZ, P2 ;  /* 0x000000fffcfc7207 */ /* 0x000fc40001000000 */
[----:B------:R-:W-:Y:S02]  /*20ba0*/  SEL R6, RZ, 0x4, P5 ;  /* 0x00000004ff067807 */ /* 0x000fe40002800000 */
[----:B------:R-:W-:Y:S02]  /*20bb0*/  ISETP.NE.U32.AND P1, PT, R252, RZ, PT ;  /* 0x000000fffc00720c */ /* 0x000fe40003f25070 */
[----:B------:R-:W-:Y:S01]  /*20bc0*/  SEL R252, R6, RZ, P2 ;  /* 0x000000ff06fc7207 */ /* 0x000fe20001000000 */
[----:B------:R1:W-:Y:S04]  /*20bd0*/  STL.64 [R1+0x958], R4 ;  /* 0x0009580401007387 */ /* 0x0003e80000100a00 */
[----:B------:R1:W-:Y:S01]  /*20be0*/  LDGSTS.E [R11+-0xfff8], desc[UR18][R4.64], P6 ;  /* 0xf0008000040b7fae */ /* 0x0003e2000b121852 */
[----:B------:R-:W-:-:S04]  /*20bf0*/  LOP3.LUT R153, R3, 0x3a, RZ, 0xfc, !PT ;  /* 0x0000003a03997812 */ /* 0x000fc800078efcff */
[----:B------:R-:W-:Y:S02]  /*20c00*/  ISETP.GE.AND P3, PT, R153, UR5, PT ;  /* 0x0000000599007c0c */ /* 0x000fe4000bf66270 */
[----:B------:R-:W-:Y:S02]  /*20c10*/  LOP3.LUT R153, R3, 0x5a, RZ, 0xfc, !PT ;  /* 0x0000005a03997812 */ /* 0x000fe400078efcff */
[----:B------:R-:W-:Y:S02]  /*20c20*/  SEL R82, RZ, 0x4, P3 ;  /* 0x00000004ff527807 */ /* 0x000fe40001800000 */
[----:B------:R-:W-:Y:S02]  /*20c30*/  ISETP.GE.AND P3, PT, R153, UR5, PT ;  /* 0x0000000599007c0c */ /* 0x000fe4000bf66270 */
[----:B------:R-:W-:Y:S02]  /*20c40*/  LOP3.LUT R153, R3, 0x78, RZ, 0xfc, !PT ;  /* 0x0000007803997812 */ /* 0x000fe400078efcff */
[----:B------:R-:W-:-:S02]  /*20c50*/  SEL R82, R82, RZ, P2 ;  /* 0x000000ff52527207 */ /* 0x000fc40001000000 */
[----:B------:R-:W-:Y:S02]  /*20c60*/  ISETP.GE.AND P4, PT, R153, UR5, PT ;  /* 0x0000000599007c0c */ /* 0x000fe4000bf86270 */
[----:B------:R-:W-:Y:S02]  /*20c70*/  ISETP.NE.U32.AND P5, PT, R82, RZ, PT ;  /* 0x000000ff5200720c */ /* 0x000fe40003fa5070 */
[----:B------:R-:W-:Y:S02]  /*20c80*/  SEL R82, RZ, 0x4, P3 ;  /* 0x00000004ff527807 */ /* 0x000fe40001800000 */
[----:B------:R-:W-:Y:S02]  /*20c90*/  ISETP.NE.U32.AND P3, PT, R252, RZ, PT ;  /* 0x000000fffc00720c */ /* 0x000fe40003f65070 */
[----:B------:R-:W-:Y:S01]  /*20ca0*/  SEL R252, RZ, 0x4, P4 ;  /* 0x00000004fffc7807 */ /* 0x000fe20002000000 */
[----:B------:R-:W-:-:S05]  /*20cb0*/  IMAD.WIDE R6, R251, 0x4, R232 ;  /* 0x00000004fb067825 */ /* 0x000fca00078e02e8 */
[----:B------:R-:W-:Y:S01]  /*20cc0*/  STL.64 [R1+0x950], R6 ;  /* 0x0009500601007387 */ /* 0x000fe20000100a00 */
[----:B-1----:R-:W-:Y:S01]  /*20cd0*/  IMAD.WIDE R4, R251, 0x4, R244 ;  /* 0x00000004fb047825 */ /* 0x002fe200078e02f4 */
[----:B------:R-:W-:Y:S02]  /*20ce0*/  LOP3.LUT R233, R3, 0x7a, RZ, 0xfc, !PT ;  /* 0x0000007a03e97812 */ /* 0x000fe400078efcff */
[----:B------:R-:W3:Y:S02]  /*20cf0*/  LDL.LU.64 R244, [R1+0x928] ;  /* 0x0009280001f47983 */ /* 0x000ee40000300a00 */
[----:B------:R-:W-:Y:S02]  /*20d00*/  ISETP.GE.AND P4, PT, R233, UR5, PT ;  /* 0x00000005e9007c0c */ /* 0x000fe4000bf86270 */
[----:B------:R-:W-:Y:S01]  /*20d10*/  LDGSTS.E [R11+-0xe000], desc[UR18][R6.64], P1 ;  /* 0xf2000000060b7fae */ /* 0x000fe20008921852 */
[----:B------:R-:W-:-:S03]  /*20d20*/  LOP3.LUT R233, R3, 0x1c, RZ, 0xfc, !PT ;  /* 0x0000001c03e97812 */ /* 0x000fc600078efcff */
[----:B------:R2:W-:Y:S01]  /*20d30*/  STL.64 [R1+0x948], R4 ;  /* 0x0009480401007387 */ /* 0x0005e20000100a00 */
[----:B------:R-:W-:-:S03]  /*20d40*/  ISETP.GE.AND P1, PT, R233, UR5, PT ;  /* 0x00000005e9007c0c */ /* 0x000fc6000bf26270 */
[----:B------:R-:W3:Y:S01]  /*20d50*/  LDL.LU.64 R232, [R1+0x920] ;  /* 0x0009200001e87983 */ /* 0x000ee20000300a00 */
[----:B------:R-:W-:-:S03]  /*20d60*/  SEL R82, R82, RZ, P2 ;  /* 0x000000ff52527207 */ /* 0x000fc60001000000 */
[----:B------:R2:W-:Y:S01]  /*20d70*/  LDGSTS.E [R11+-0xdff8], desc[UR18][R4.64], P5 ;  /* 0xf2008000040b7fae */ /* 0x0005e2000a921852 */
[----:B------:R-:W-:Y:S01]  /*20d80*/  ISETP.NE.U32.AND P6, PT, R82, RZ, PT ;  /* 0x000000ff5200720c */ /* 0x000fe20003fc5070 */
[----:B----4-:R-:W-:-:S05]  /*20d90*/  IMAD.WIDE R8, R251, 0x4, R22 ;  /* 0x00000004fb087825 */ /* 0x010fca00078e0216 */
[----:B------:R-:W-:Y:S04]  /*20da0*/  STL.64 [R1+0x940], R8 ;  /* 0x0009400801007387 */ /* 0x000fe80000100a00 */
[----:B------:R-:W-:Y:S01]  /*20db0*/  LDGSTS.E [R11+-0xc000], desc[UR18][R8.64], P3 ;  /* 0xf4000000080b7fae */ /* 0x000fe20009921852 */
[----:B--2---:R-:W-:-:S05]  /*20dc0*/  IMAD.WIDE R4, R251, 0x4, R228 ;  /* 0x00000004fb047825 */ /* 0x004fca00078e02e4 */
[----:B------:R3:W-:Y:S04]  /*20dd0*/  STL.64 [R1+0x938], R4 ;  /* 0x0009380401007387 */ /* 0x0007e80000100a00 */
[----:B------:R3:W-:Y:S04]  /*20de0*/  LDGSTS.E [R11+-0xbff8], desc[UR18][R4.64], P6 ;  /* 0xf4008000040b7fae */ /* 0x0007e8000b121852 */
[----:B------:R-:W2:Y:S01]  /*20df0*/  LDL.LU.64 R22, [R1+0x918] ;  /* 0x0009180001167983 */ /* 0x000ea20000300a00 */
[----:B---3--:R-:W-:-:S03]  /*20e00*/  IMAD.WIDE R4, R251, 0x4, R182 ;  /* 0x00000004fb047825 */ /* 0x008fc600078e02b6 */
[----:B------:R-:W3:Y:S01]  /*20e10*/  LDL.LU.64 R182, [R1+0x910] ;  /* 0x0009100001b67983 */ /* 0x000ee20000300a00 */
[----:B------:R-:W-:Y:S02]  /*20e20*/  LOP3.LUT R152, R3, 0x1e, RZ, 0xfc, !PT ;  /* 0x0000001e03987812 */ /* 0x000fe400078efcff */
[----:B------:R-:W-:Y:S02]  /*20e30*/  SEL R82, R252, RZ, P2 ;  /* 0x000000fffc527207 */ /* 0x000fe40001000000 */
[----:B------:R-:W-:Y:S02]  /*20e40*/  SEL R252, RZ, 0x4, P4 ;  /* 0x00000004fffc7807 */ /* 0x000fe40002000000 */
[----:B------:R-:W-:Y:S02]  /*20e50*/  ISETP.GE.AND P4, PT, R152, UR5, PT ;  /* 0x0000000598007c0c */ /* 0x000fe4000bf86270 */
[----:B------:R-:W-:Y:S02]  /*20e60*/  SEL R252, R252, RZ, P2 ;  /* 0x000000fffcfc7207 */ /* 0x000fe40001000000 */
[----:B------:R-:W-:-:S02]  /*20e70*/  SEL R6, RZ, 0x4, P4 ;  /* 0x00000004ff067807 */ /* 0x000fc40002000000 */
[----:B------:R-:W-:Y:S01]  /*20e80*/  ISETP.NE.U32.AND P3, PT, R252, RZ, PT ;  /* 0x000000fffc00720c */ /* 0x000fe20003f65070 */
[----:B------:R1:W-:Y:S01]  /*20e90*/  STL.64 [R1+0x930], R4 ;  /* 0x0009300401007387 */ /* 0x0003e20000100a00 */
[----:B------:R-:W-:Y:S02]  /*20ea0*/  SEL R252, R6, RZ, P2 ;  /* 0x000000ff06fc7207 */ /* 0x000fe40001000000 */
[----:B------:R-:W-:Y:S02]  /*20eb0*/  ISETP.NE.U32.AND P5, PT, R82, RZ, PT ;  /* 0x000000ff5200720c */ /* 0x000fe40003fa5070 */
[----:B------:R-:W-:Y:S02]  /*20ec0*/  SEL R82, RZ, 0x4, P1 ;  /* 0x00000004ff527807 */ /* 0x000fe40000800000 */
[----:B------:R-:W-:Y:S02]  /*20ed0*/  LOP3.LUT R153, R3, 0x3c, RZ, 0xfc, !PT ;  /* 0x0000003c03997812 */ /* 0x000fe400078efcff */
[----:B------:R-:W-:-:S02]  /*20ee0*/  SEL R82, R82, RZ, P2 ;  /* 0x000000ff52527207 */ /* 0x000fc40001000000 */
[----:B------:R-:W-:Y:S02]  /*20ef0*/  ISETP.GE.AND P1, PT, R153, UR5, PT ;  /* 0x0000000599007c0c */ /* 0x000fe4000bf26270 */
[----:B------:R-:W-:Y:S02]  /*20f00*/  LOP3.LUT R229, R3, 0x3e, RZ, 0xfc, !PT ;  /* 0x0000003e03e57812 */ /* 0x000fe400078efcff */
[----:B------:R-:W-:Y:S01]  /*20f10*/  ISETP.NE.U32.AND P4, PT, R82, RZ, PT ;  /* 0x000000ff5200720c */ /* 0x000fe20003f85070 */
[----:B------:R1:W-:Y:S01]  /*20f20*/  LDGSTS.E [R11+-0xa000], desc[UR18][R4.64], P5 ;  /* 0xf6000000040b7fae */ /* 0x0003e2000a921852 */
[----:B------:R-:W-:Y:S02]  /*20f30*/  SEL R82, RZ, 0x4, P1 ;  /* 0x00000004ff527807 */ /* 0x000fe40000800000 */
[----:B------:R-:W-:Y:S02]  /*20f40*/  ISETP.GE.AND P6, PT, R229, UR5, PT ;  /* 0x00000005e5007c0c */ /* 0x000fe4000bfc6270 */
[----:B------:R-:W-:-:S02]  /*20f50*/  LOP3.LUT R229, R3, 0x5c, RZ, 0xfc, !PT ;  /* 0x0000005c03e57812 */ /* 0x000fc400078efcff */
[----:B------:R-:W-:Y:S02]  /*20f60*/  ISETP.NE.U32.AND P1, PT, R252, RZ, PT ;  /* 0x000000fffc00720c */ /* 0x000fe40003f25070 */
[----:B------:R-:W-:Y:S02]  /*20f70*/  SEL R82, R82, RZ, P2 ;  /* 0x000000ff52527207 */ /* 0x000fe40001000000 */
[----:B------:R-:W-:Y:S02]  /*20f80*/  SEL R252, RZ, 0x4, P6 ;  /* 0x00000004fffc7807 */ /* 0x000fe40003000000 */
[----:B------:R-:W-:Y:S02]  /*20f90*/  ISETP.GE.AND P6, PT, R229, UR5, PT ;  /* 0x00000005e5007c0c */ /* 0x000fe4000bfc6270 */
[----:B------:R-:W-:Y:S02]  /*20fa0*/  ISETP.NE.U32.AND P5, PT, R82, RZ, PT ;  /* 0x000000ff5200720c */ /* 0x000fe40003fa5070 */
[----:B------:R-:W-:-:S02]  /*20fb0*/  SEL R82, R252, RZ, P2 ;  /* 0x000000fffc527207 */ /* 0x000fc40001000000 */
[----:B------:R-:W-:Y:S01]  /*20fc0*/  SEL R252, RZ, 0x4, P6 ;  /* 0x00000004fffc7807 */ /* 0x000fe20003000000 */
[C---:B------:R-:W-:Y:S02]  /*20fd0*/  IMAD.WIDE R6, R251.reuse, 0x4, R244 ;  /* 0x00000004fb067825 */ /* 0x040fe400078e02f4 */
[----:B------:R-:W4:Y:S04]  /*20fe0*/  LDL.LU.64 R244, [R1+0x908] ;  /* 0x0009080001f47983 */ /* 0x000f280000300a00 */
[----:B------:R-:W-:Y:S01]  /*20ff0*/  LDGSTS.E [R11+-0x9ff8], desc[UR18][R6.64], P3 ;  /* 0xf6008000060b7fae */ /* 0x000fe20009921852 */
[----:B-1----:R-:W-:Y:S01]  /*21000*/  IMAD.WIDE R4, R251, 0x4, R232 ;  /* 0x00000004fb047825 */ /* 0x002fe200078e02e8 */
[----:B------:R-:W-:Y:S02]  /*21010*/  LOP3.LUT R233, R3, 0x5e, RZ, 0xfc, !PT ;  /* 0x0000005e03e97812 */ /* 0x000fe400078efcff */
[----:B------:R-:W-:Y:S02]  /*21020*/  STL.64 [R1+0x928], R6 ;  /* 0x0009280601007387 */ /* 0x000fe40000100a00 */
[----:B------:R-:W-:-:S02]  /*21030*/  ISETP.GE.AND P3, PT, R233, UR5, PT ;  /* 0x00000005e9007c0c */ /* 0x000fc4000bf66270 */
[----:B------:R1:W-:Y:S01]  /*21040*/  LDGSTS.E [R242+-0x10000], desc[UR18][R4.64], P4 ;  /* 0xf000000004f27fae */ /* 0x0003e2000a121852 */
[----:B------:R-:W-:-:S03]  /*21050*/  LOP3.LUT R233, R3, 0x7c, RZ, 0xfc, !PT ;  /* 0x0000007c03e97812 */ /* 0x000fc600078efcff */
[----:B------:R-:W-:Y:S01]  /*21060*/  STL.64 [R1+0xe28], R10 ;  /* 0x000e280a01007387 */ /* 0x000fe20000100a00 */
[----:B------:R-:W-:-:S03]  /*21070*/  ISETP.GE.AND P6, PT, R233, UR5, PT ;  /* 0x00000005e9007c0c */ /* 0x000fc6000bfc6270 */
[----:B------:R1:W-:Y:S04]  /*21080*/  STL.64 [R1+0x920], R4 ;  /* 0x0009200401007387 */ /* 0x0003e80000100a00 */
[----:B------:R-:W4:Y:S04]  /*21090*/  LDL.LU.64 R228, [R1+0x900] ;  /* 0x0009000001e47983 */ /* 0x000f280000300a00 */
[----:B------:R-:W4:Y:S01]  /*210a0*/  LDL.LU.64 R232, [R1+0x8f8] ;  /* 0x0008f80001e87983 */ /* 0x000f220000300a00 */
[----:B------:R-:W-:Y:S02]  /*210b0*/  LOP3.LUT R153, R3, 0x7e, RZ, 0xfc, !PT ;  /* 0x0000007e03997812 */ /* 0x000fe400078efcff */
[----:B------:R-:W-:-:S02]  /*210c0*/  ISETP.NE.U32.AND P4, PT, R82, RZ, PT ;  /* 0x000000ff5200720c */ /* 0x000fc40003f85070 */
[----:B------:R-:W-:Y:S02]  /*210d0*/  SEL R82, RZ, 0x4, P3 ;  /* 0x00000004ff527807 */ /* 0x000fe40001800000 */
[----:B------:R-:W-:Y:S02]  /*210e0*/  ISETP.GE.AND P3, PT, R153, UR5, PT ;  /* 0x0000000599007c0c */ /* 0x000fe4000bf66270 */
[----:B------:R-:W-:Y:S02]  /*210f0*/  SEL R252, R252, RZ, P2 ;  /* 0x000000fffcfc7207 */ /* 0x000fe40001000000 */
[----:B------:R-:W-:Y:S02]  /*21100*/  SEL R82, R82, RZ, P2 ;  /* 0x000000ff52527207 */ /* 0x000fe40001000000 */
[----:B-1----:R-:W-:Y:S02]  /*21110*/  SEL R5, RZ, 0x4, P6 ;  /* 0x00000004ff057807 */ /* 0x002fe40003000000 */
[----:B------:R-:W-:Y:S01]  /*21120*/  SEL R4, RZ, 0x4, P3 ;  /* 0x00000004ff047807 */ /* 0x000fe20001800000 */
[----:B---3--:R-:W-:-:S02]  /*21130*/  IMAD.WIDE R6, R251, 0x4, R182 ;  /* 0x00000004fb067825 */ /* 0x008fc400078e02b6 */
[----:B------:R-:W1:Y:S02]  /*21140*/  S2R R183, SR_TID.X ;  /* 0x0000000000b77919 */ /* 0x000e640000002100 */
[----:B--2---:R-:W-:Y:S01]  /*21150*/  IMAD.WIDE R8, R251, 0x4, R22 ;  /* 0x00000004fb087825 */ /* 0x004fe200078e0216 */
[----:B------:R-:W-:Y:S02]  /*21160*/  ISETP.NE.U32.AND P6, PT, R252, RZ, PT ;  /* 0x000000fffc00720c */ /* 0x000fe40003fc5070 */
[----:B------:R-:W-:Y:S02]  /*21170*/  ISETP.NE.U32.AND P3, PT, R82, RZ, PT ;  /* 0x000000ff5200720c */ /* 0x000fe40003f65070 */
[----:B------:R-:W-:Y:S01]  /*21180*/  STL.64 [R1+0x918], R8 ;  /* 0x0009180801007387 */ /* 0x000fe20000100a00 */
[----:B------:R-:W-:Y:S01]  /*21190*/  SEL R252, R5, RZ, P2 ;  /* 0x000000ff05fc7207 */ /* 0x000fe20001000000 */
[----:B------:R-:W-:Y:S01]  /*211a0*/  UIADD3 UR4, UR4, -0x180, URZ ;  /* 0xfffffe8004047890 */ /* 0x000fe2000fffe03f */
[----:B------:R-:W-:Y:S01]  /*211b0*/  SEL R82, R4, RZ, P2 ;  /* 0x000000ff04527207 */ /* 0x000fe20001000000 */
[----:B------:R-:W2:Y:S01]  /*211c0*/  LDL.LU.64 R152, [R1+0x8f0] ;  /* 0x0008f00001987983 */ /* 0x000ea20000300a00 */
[----:B-1----:R-:W-:-:S03]  /*211d0*/  SHF.R.U32.HI R182, RZ, 0x6, R183 ;  /* 0x00000006ffb67819 */ /* 0x002fc600000116b7 */
[----:B------:R-:W-:Y:S01]  /*211e0*/  LDGSTS.E [R242+-0xfff8], desc[UR18][R8.64], P1 ;  /* 0xf000800008f27fae */ /* 0x000fe20008921852 */
[----:B------:R-:W1:Y:S03]  /*211f0*/  LDC R183, c[0x0][0x230] ;  /* 0x00008c00ffb77b82 */ /* 0x000e660000000800 */
[----:B------:R-:W-:Y:S04]  /*21200*/  STL.64 [R1+0x910], R6 ;  /* 0x0009100601007387 */ /* 0x000fe80000100a00 */
[----:B------:R-:W-:Y:S01]  /*21210*/  LDGSTS.E [R242+-0xe000], desc[UR18][R6.64], P5 ;  /* 0xf200000006f27fae */ /* 0x000fe2000a921852 */
[----:B------:R-:W-:Y:S02]  /*21220*/  ISETP.GE.AND P5, PT, R3, UR4, PT ;  /* 0x0000000403007c0c */ /* 0x000fe4000bfa6270 */
[----:B------:R-:W-:-:S02]  /*21230*/  ISETP.NE.U32.AND P1, PT, R252, RZ, PT ;  /* 0x000000fffc00720c */ /* 0x000fc40003f25070 */
[----:B------:R-:W-:Y:S01]  /*21240*/  SEL R252, RZ, 0x4, P5 ;  /* 0x00000004fffc7807 */ /* 0x000fe20002800000 */
[----:B-1----:R-:W-:-:S05]  /*21250*/  VIADD R183, R183, 0x7f ;  /* 0x0000007fb7b77836 */ /* 0x002fca0000000000 */
[----:B------:R-:W-:Y:S02]  /*21260*/  ISETP.GT.AND P5, PT, R183, 0x1ff, PT ;  /* 0x000001ffb700780c */ /* 0x000fe40003fa4270 */
[----:B------:R-:W1:Y:S01]  /*21270*/  S2R R183, SR_TID.X ;  /* 0x0000000000b77919 */ /* 0x000e620000002100 */
[----:B------:R-:W-:-:S04]  /*21280*/  SGXT.U32 R182, R182, 0x1 ;  /* 0x00000001b6b6781a */ /* 0x000fc80000000000 */
[----:B------:R-:W-:Y:S02]  /*21290*/  LOP3.LUT R182, R182, 0x2, RZ, 0xfc, !PT ;  /* 0x00000002b6b67812 */ /* 0x000fe400078efcff */
[----:B------:R-:W-:Y:S01]  /*212a0*/  ISETP.NE.U32.AND P2, PT, R82, RZ, PT ;  /* 0x000000ff5200720c */ /* 0x000fe20003f45070 */
[----:B----4-:R-:W-:Y:S02]  /*212b0*/  IMAD.WIDE R4, R251, 0x4, R244 ;  /* 0x00000004fb047825 */ /* 0x010fe400078e02f4 */
[----:B------:R-:W3:Y:S04]  /*212c0*/  LDL.LU.64 R244, [R1+0x8e8] ;  /* 0x0008e80001f47983 */ /* 0x000ee80000300a00 */
[----:B------:R4:W-:Y:S04]  /*212d0*/  STL.64 [R1+0x908], R4 ;  /* 0x0009080401007387 */ /* 0x0009e80000100a00 */
[----:B------:R4:W-:Y:S04]  /*212e0*/  LDGSTS.E [R242+-0xdff8], desc[UR18][R4.64], P4 ;  /* 0xf200800004f27fae */ /* 0x0009e8000a121852 */
[----:B------:R4:W-:Y:S01]  /*212f0*/  STL.64 [R1+0xe30], R2 ;  /* 0x000e300201007387 */ /* 0x0009e20000100a00 */
[----:B------:R-:W-:-:S02]  /*21300*/  ISETP.GE.AND P4, PT, R182, UR4, PT ;  /* 0x00000004b6007c0c */ /* 0x000fc4000bf86270 */
[--C-:B-1----:R-:W-:Y:S02]  /*21310*/  SHF.R.U32.HI R182, RZ, 0x6, R183.reuse ;  /* 0x00000006ffb67819 */ /* 0x102fe400000116b7 */
[----:B------:R-:W-:Y:S01]  /*21320*/  SHF.R.U32.HI R183, RZ, 0x6, R183 ;  /* 0x00000006ffb77819 */ /* 0x000fe200000116b7 */
[----:B----4-:R-:W-:-:S04]  /*21330*/  IMAD.WIDE R4, R251, 0x4, R228 ;  /* 0x00000004fb047825 */ /* 0x010fc800078e02e4 */
[----:B------:R-:W-:Y:S01]  /*21340*/  IMAD.WIDE R2, R251, 0x4, R232 ;  /* 0x00000004fb027825 */ /* 0x000fe200078e02e8 */
[----:B------:R-:W-:Y:S04]  /*21350*/  STL.64 [R1+0x900], R4 ;  /* 0x0009000401007387 */ /* 0x000fe80000100a00 */
[----:B------:R1:W-:Y:S01]  /*21360*/  STL.64 [R1+0x8f8], R2 ;  /* 0x0008f80201007387 */ /* 0x0003e20000100a00 */
[----:B------:R-:W-:-:S03]  /*21370*/  SGXT.U32 R182, R182, 0x1 ;  /* 0x00000001b6b6781a */ /* 0x000fc60000000000 */
[----:B------:R-:W4:Y:S01]  /*21380*/  LDL.LU.64 R22, [R1+0x8e0] ;  /* 0x0008e00001167983 */ /* 0x000f220000300a00 */
[----:B------:R-:W-:-:S03]  /*21390*/  SGXT.U32 R183, R183, 0x1 ;  /* 0x00000001b7b7781a */ /* 0x000fc60000000000 */
[----:B------:R-:W4:Y:S01]  /*213a0*/  LDL.LU.64 R246, [R1+0x8d8] ;  /* 0x0008d80001f67983 */ /* 0x000f220000300a00 */
[----:B------:R-:W-:Y:S02]  /*213b0*/  LOP3.LUT R182, R182, 0x20, RZ, 0xfc, !PT ;  /* 0x00000020b6b67812 */ /* 0x000fe400078efcff */
[----:B------:R-:W-:Y:S01]  /*213c0*/  LOP3.LUT R183, R183, 0x22, RZ, 0xfc, !PT ;  /* 0x00000022b7b77812 */ /* 0x000fe200078efcff */
[----:B------:R-:W4:Y:S01]  /*213d0*/  LDL.LU.64 R228, [R1+0x8d0] ;  /* 0x0008d00001e47983 */ /* 0x000f220000300a00 */
[----:B------:R-:W-:-:S03]  /*213e0*/  SEL R82, RZ, 0x4, P4 ;  /* 0x00000004ff527807 */ /* 0x000fc60002000000 */
[----:B------:R-:W4:Y:S01]  /*213f0*/  LDL.LU.64 R232, [R1+0x8c8] ;  /* 0x0008c80001e87983 */ /* 0x000f220000300a00 */
[----:B------:R-:W-:-:S03]  /*21400*/  ISETP.GE.AND P4, PT, R183, UR4, PT ;  /* 0x00000004b7007c0c */ /* 0x000fc6000bf86270 */
[----:B------:R3:W-:Y:S01]  /*21410*/  LDGSTS.E [R242+-0xc000], desc[UR18][R4.64], P6 ;  /* 0xf400000004f27fae */ /* 0x0007e2000b121852 */
[----:B------:R-:W-:-:S03]  /*21420*/  ISETP.GE.AND P6, PT, R182, UR4, PT ;  /* 0x00000004b6007c0c */ /* 0x000fc6000bfc6270 */
[----:B------:R-:W4:Y:S04]  /*21430*/  LDL.LU.64 R182, [R1+0x8c0] ;  /* 0x0008c00001b67983 */ /* 0x000f280000300a00 */
[----:B------:R-:W4:Y:S04]  /*21440*/  LDL.LU.64 R178, [R1+0x8b8] ;  /* 0x0008b80001b27983 */ /* 0x000f280000300a00 */
[----:B------:R-:W4:Y:S04]  /*21450*/  LDL.LU.64 R216, [R1+0x8a0] ;  /* 0x0008a00001d87983 */ /* 0x000f280000300a00 */
[----:B------:R4:W-:Y:S01]  /*21460*/  LDGSTS.E [R242+-0xbff8], desc[UR18][R2.64], P3 ;  /* 0xf400800002f27fae */ /* 0x0009e20009921852 */
[----:B------:R-:W-:-:S02]  /*21470*/  SEL R252, R252, RZ, P5 ;  /* 0x000000fffcfc7207 */ /* 0x000fc40002800000 */
[----:B------:R-:W-:Y:S02]  /*21480*/  SEL R82, R82, RZ, P5 ;  /* 0x000000ff52527207 */ /* 0x000fe40002800000 */
[----:B------:R-:W-:Y:S02]  /*21490*/  ISETP.NE.U32.AND P3, PT, R252, RZ, PT ;  /* 0x000000fffc00720c */ /* 0x000fe40003f65070 */
[----:B------:R-:W-:Y:S02]  /*214a0*/  SEL R252, RZ, 0x4, P6 ;  /* 0x00000004fffc7807 */ /* 0x000fe40003000000 */
[----:B------:R-:W-:Y:S02]  /*214b0*/  ISETP.NE.U32.AND P6, PT, R82, RZ, PT ;  /* 0x000000ff5200720c */ /* 0x000fe40003fc5070 */
[----:B------:R-:W-:Y:S01]  /*214c0*/  SEL R82, RZ, 0x4, P4 ;  /* 0x00000004ff527807 */ /* 0x000fe20002000000 */
[----:B--2---:R-:W-:-:S05]  /*214d0*/  IMAD.WIDE R152, R251, 0x4, R152 ;  /* 0x00000004fb987825 */ /* 0x004fca00078e0298 */
[----:B------:R-:W-:Y:S04]  /*214e0*/  STL.64 [R1+0x8f0], R152 ;  /* 0x0008f09801007387 */ /* 0x000fe80000100a00 */
[----:B-1----:R-:W2:Y:S04]  /*214f0*/  LDL.LU.64 R2, [R1+0x890] ;  /* 0x0008900001027983 */ /* 0x002ea80000300a00 */
[----:B------:R-:W2:Y:S04]  /*21500*/  LDL.LU.64 R10, [R1+0x888] ;  /* 0x00088800010a7983 */ /* 0x000ea80000300a00 */
[----:B------:R-:W-:Y:S01]  /*21510*/  LDGSTS.E [R242+-0xa000], desc[UR18][R152.64], P1 ;  /* 0xf600000098f27fae */ /* 0x000fe20008921852 */
[----:B------:R-:W-:-:S04]  /*21520*/  IMAD.WIDE R166, R83, 0x4, R166 ;  /* 0x0000000453a67825 */ /* 0x000fc800078e02a6 */
[----:B------:R-:W-:-:S04]  /*21530*/  IMAD.WIDE R224, R83, 0x4, R224 ;  /* 0x0000000453e07825 */ /* 0x000fc800078e02e0 */
[----:B---3--:R-:W-:Y:S02]  /*21540*/  IMAD.WIDE R4, R251, 0x4, R244 ;  /* 0x00000004fb047825 */ /* 0x008fe400078e02f4 */
[----:B------:R-:W1:Y:S03]  /*21550*/  S2R R245, SR_TID.X ;  /* 0x0000000000f57919 */ /* 0x000e660000002100 */
[----:B------:R-:W-:Y:S04]  /*21560*/  STL.64 [R1+0x8e8], R4 ;  /* 0x0008e80401007387 */ /* 0x000fe80000100a00 */
[----:B------:R-:W3:Y:S04]  /*21570*/  LDL.LU.64 R8, [R1+0x880] ;  /* 0x0008800001087983 */ /* 0x000ee80000300a00 */
[----:B------:R-:W3:Y:S04]  /*21580*/  LDL.LU.64 R6, [R1+0x878] ;  /* 0x0008780001067983 */ /* 0x000ee80000300a00 */
[----:B------:R1:W-:Y:S04]  /*21590*/  STL.64 [R1+0xe68], R250 ;  /* 0x000e68fa01007387 */ /* 0x0003e80000100a00 */
[----:B------:R3:W-:Y:S01]  /*215a0*/  LDGSTS.E [R242+-0x9ff8], desc[UR18][R4.64], P2 ;  /* 0xf600800004f27fae */ /* 0x0007e20009121852 */
[----:B------:R-:W-:-:S03]  /*215b0*/  IMAD.WIDE R200, R83, 0x4, R200 ;  /* 0x0000000453c87825 */ /* 0x000fc600078e02c8 */
[----:B------:R-:W0:Y:S04]  /*215c0*/  LDGDEPBAR ;  /* 0x00000000000079af */ /* 0x000e280000000000 */
[----:B-1----:R-:W3:Y:S01]  /*215d0*/  LDL.LU.64 R250, [R1+0x898] ;  /* 0x0008980001fa7983 */ /* 0x002ee20000300a00 */
[----:B------:R-:W-:-:S03]  /*215e0*/  SHF.R.U32.HI R245, RZ, 0x6, R245 ;  /* 0x00000006fff57819 */ /* 0x000fc600000116f5 */
[----:B------:R-:W3:Y:S01]  /*215f0*/  LDL.LU.64 R4, [R1+0x860] ;  /* 0x0008600001047983 */ /* 0x000ee20000300a00 */
[----:B------:R-:W-:-:S04]  /*21600*/  SGXT.U32 R245, R245, 0x1 ;  /* 0x00000001f5f5781a */ /* 0x000fc80000000000 */
[----:B------:R-:W-:Y:S01]  /*21610*/  LOP3.LUT R245, R245, 0x40, RZ, 0xfc, !PT ;  /* 0x00000040f5f57812 */ /* 0x000fe200078efcff */
[----:B----4-:R-:W-:-:S03]  /*21620*/  IMAD.WIDE R22, R83, 0x4, R22 ;  /* 0x0000000453167825 */ /* 0x010fc600078e0216 */
[----:B------:R-:W-:Y:S01]  /*21630*/  ISETP.GE.AND P4, PT, R245, UR4, PT ;  /* 0x00000004f5007c0c */ /* 0x000fe2000bf86270 */
[C---:B------:R-:W-:Y:S01]  /*21640*/  IMAD.WIDE R246, R83.reuse, 0x4, R246 ;  /* 0x0000000453f67825 */ /* 0x040fe200078e02f6 */
[----:B------:R-:W4:Y:S04]  /*21650*/  LDL.LU.64 R244, [R1+0x858] ;  /* 0x0008580001f47983 */ /* 0x000f280000300a00 */
[----:B------:R-:W4:Y:S04]  /*21660*/  LDL.LU.64 R168, [R1+0x850] ;  /* 0x0008500001a87983 */ /* 0x000f280000300a00 */
[----:B------:R-:W4:Y:S04]  /*21670*/  LDL.LU.64 R152, [R1+0x828] ;  /* 0x0008280001987983 */ /* 0x000f280000300a00 */
[----:B------:R1:W-:Y:S01]  /*21680*/  STL.64 [R1+0x8e0], R22 ;  /* 0x0008e01601007387 */ /* 0x0003e20000100a00 */
[----:B------:R-:W-:-:S03]  /*21690*/  IMAD.WIDE R178, R83, 0x4, R178 ;  /* 0x0000000453b27825 */ /* 0x000fc600078e02b2 */
[----:B-1----:R-:W4:Y:S04]  /*216a0*/  LDL.LU.64 R22, [R1+0x820] ;  /* 0x0008200001167983 */ /* 0x002f280000300a00 */
[----:B------:R1:W-:Y:S02]  /*216b0*/  STL.64 [R1+0x8d8], R246 ;  /* 0x0008d8f601007387 */ /* 0x0003e40000100a00 */
[----:B-1----:R-:W-:-:S04]  /*216c0*/  IMAD.WIDE R246, R83, 0x4, R228 ;  /* 0x0000000453f67825 */ /* 0x002fc800078e02e4 */
[C---:B------:R-:W-:Y:S01]  /*216d0*/  IMAD.WIDE R228, R83.reuse, 0x4, R232 ;  /* 0x0000000453e47825 */ /* 0x040fe200078e02e8 */
[----:B------:R1:W-:Y:S03]  /*216e0*/  STL.64 [R1+0x8d0], R246 ;  /* 0x0008d0f601007387 */ /* 0x0003e60000100a00 */
[C---:B------:R-:W-:Y:S01]  /*216f0*/  IMAD.WIDE R232, R83.reuse, 0x4, R182 ;  /* 0x0000000453e87825 */ /* 0x040fe200078e02b6 */
[----:B-1----:R-:W4:Y:S04]  /*21700*/  LDL.LU.64 R246, [R1+0x800] ;  /* 0x0008000001f67983 */ /* 0x002f280000300a00 */
[----:B------:R1:W-:Y:S04]  /*21710*/  STL.64 [R1+0x8c8], R228 ;  /* 0x0008c8e401007387 */ /* 0x0003e80000100a00 */
[----:B------:R-:W4:Y:S04]  /*21720*/  LDL.LU.64 R182, [R1+0x7f8] ;  /* 0x0007f80001b67983 */ /* 0x000f280000300a00 */
[----:B-1----:R-:W4:Y:S04]  /*21730*/  LDL.LU.64 R228, [R1+0x7f0] ;  /* 0x0007f00001e47983 */ /* 0x002f280000300a00 */
[----:B------:R1:W-:Y:S04]  /*21740*/  STL.64 [R1+0x8c0], R232 ;  /* 0x0008c0e801007387 */ /* 0x0003e80000100a00 */
[----:B-1----:R-:W4:Y:S04]  /*21750*/  LDL.LU.64 R232, [R1+0x7e8] ;  /* 0x0007e80001e87983 */ /* 0x002f280000300a00 */
[----:B------:R1:W-:Y:S04]  /*21760*/  STL.64 [R1+0x8b8], R178 ;  /* 0x0008b8b201007387 */ /* 0x0003e80000100a00 */
[----:B-1----:R-:W4:Y:S04]  /*21770*/  LDL.LU.64 R178, [R1+0x10d8] ;  /* 0x0010d80001b27983 */ /* 0x002f280000300a00 */
[----:B------:R1:W-:Y:S04]  /*21780*/  STL.64 [R1+0x8b0], R166 ;  /* 0x0008b0a601007387 */ /* 0x0003e80000100a00 */
[----:B-1----:R-:W4:Y:S04]  /*21790*/  LDL.LU.64 R166, [R1+0x10d0] ;  /* 0x0010d00001a67983 */ /* 0x002f280000300a00 */
[----:B------:R1:W-:Y:S04]  /*217a0*/  STL.64 [R1+0x8a8], R224 ;  /* 0x0008a8e001007387 */ /* 0x0003e80000100a00 */
[----:B-1----:R-:W4:Y:S01]  /*217b0*/  LDL.LU.64 R224, [R1+0x10c8] ;  /* 0x0010c80001e07983 */ /* 0x002f220000300a00 */
[----:B------:R-:W-:-:S05]  /*217c0*/  IMAD.WIDE R216, R83, 0x4, R216 ;  /* 0x0000000453d87825 */ /* 0x000fca00078e02d8 */
[----:B------:R1:W-:Y:S01]  /*217d0*/  STL.64 [R1+0x8a0], R216 ;  /* 0x0008a0d801007387 */ /* 0x0003e20000100a00 */
[----:B--2---:R-:W-:-:S03]  /*217e0*/  IMAD.WIDE R10, R83, 0x4, R10 ;  /* 0x00000004530a7825 */ /* 0x004fc600078e020a */
[----:B-1----:R-:W2:Y:S01]  /*217f0*/  LDL.LU.64 R216, [R1+0x10c0] ;  /* 0x0010c00001d87983 */ /* 0x002ea20000300a00 */
[----:B------:R-:W-:-:S04]  /*21800*/  IMAD.WIDE R184, R83, 0x4, R184 ;  /* 0x0000000453b87825 */ /* 0x000fc800078e02b8 */
[----:B------:R-:W-:-:S04]  /*21810*/  IMAD.WIDE R240, R83, 0x4, R240 ;  /* 0x0000000453f07825 */ /* 0x000fc800078e02f0 */
[----:B------:R-:W-:-:S04]  /*21820*/  IMAD.WIDE R230, R83, 0x4, R230 ;  /* 0x0000000453e67825 */ /* 0x000fc800078e02e6 */
[----:B---3--:R-:W-:-:S04]  /*21830*/  IMAD.WIDE R6, R83, 0x4, R6 ;  /* 0x0000000453067825 */ /* 0x008fc800078e0206 */
[----:B------:R-:W-:-:S05]  /*21840*/  IMAD.WIDE R250, R83, 0x4, R250 ;  /* 0x0000000453fa7825 */ /* 0x000fca00078e02fa */
[----:B------:R1:W-:Y:S02]  /*21850*/  STL.64 [R1+0x898], R250 ;  /* 0x000898fa01007387 */ /* 0x0003e40000100a00 */
[----:B-1----:R-:W-:-:S04]  /*21860*/  IMAD.WIDE R250, R83, 0x4, R2 ;  /* 0x0000000453fa7825 */ /* 0x002fc800078e0202 */
[C---:B------:R-:W-:Y:S01]  /*21870*/  IMAD.WIDE R2, R83.reuse, 0x4, R8 ;  /* 0x0000000453027825 */ /* 0x040fe200078e0208 */
[----:B------:R1:W-:Y:S04]  /*21880*/  STL.64 [R1+0x890], R250 ;  /* 0x000890fa01007387 */ /* 0x0003e80000100a00 */
[----:B------:R-:W-:Y:S01]  /*21890*/  STL.64 [R1+0x888], R10 ;  /* 0x0008880a01007387 */ /* 0x000fe20000100a00 */
[----:B------:R-:W-:-:S03]  /*218a0*/  IMAD.WIDE R4, R83, 0x4, R4 ;  /* 0x0000000453047825 */ /* 0x000fc600078e0204 */
[----:B-1----:R-:W3:Y:S04]  /*218b0*/  LDL.LU.64 R250, [R1+0x7c0] ;  /* 0x0007c00001fa7983 */ /* 0x002ee80000300a00 */
[----:B------:R1:W-:Y:S01]  /*218c0*/  STL.64 [R1+0x880], R2 ;  /* 0x0008800201007387 */ /* 0x0003e20000100a00 */
[----:B----4-:R-:W-:-:S03]  /*218d0*/  IMAD.WIDE R244, R83, 0x4, R244 ;  /* 0x0000000453f47825 */ /* 0x010fc600078e02f4 */
[----:B-1----:R-:W4:Y:S04]  /*218e0*/  LDL.LU.64 R2, [R1+0x7b8] ;  /* 0x0007b80001027983 */ /* 0x002f280000300a00 */
[----:B------:R1:W-:Y:S04]  /*218f0*/  STL.64 [R1+0x878], R6 ;  /* 0x0008780601007387 */ /* 0x0003e80000100a00 */
[----:B------:R-:W2:Y:S04]  /*21900*/  LDL.LU.64 R10, [R1+0x7b0] ;  /* 0x0007b000010a7983 */ /* 0x000ea80000300a00 */
[----:B------:R-:W4:Y:S04]  /*21910*/  LDL.LU.64 R8, [R1+0x7a8] ;  /* 0x0007a80001087983 */ /* 0x000f280000300a00 */
[----:B-1----:R-:W4:Y:S01]  /*21920*/  LDL.LU.64 R6, [R1+0x7a0] ;  /* 0x0007a00001067983 */ /* 0x002f220000300a00 */
[----:B------:R-:W-:-:S03]  /*21930*/  IMAD.WIDE R168, R83, 0x4, R168 ;  /* 0x0000000453a87825 */ /* 0x000fc600078e02a8 */
[----:B------:R1:W-:Y:S01]  /*21940*/  STL.64 [R1+0x870], R200 ;  /* 0x000870c801007387 */ /* 0x0003e20000100a00 */
[----:B------:R-:W-:-:S04]  /*21950*/  IMAD.WIDE R152, R83, 0x4, R152 ;  /* 0x0000000453987825 */ /* 0x000fc800078e0298 */
[C---:B------:R-:W-:Y:S01]  /*21960*/  IMAD.WIDE R22, R83.reuse, 0x4, R22 ;  /* 0x0000000453167825 */ /* 0x040fe200078e0216 */
[----:B-1----:R-:W4:Y:S04]  /*21970*/  LDL.LU.64 R200, [R1+0x10b8] ;  /* 0x0010b80001c87983 */ /* 0x002f280000300a00 */
[----:B------:R1:W-:Y:S04]  /*21980*/  STL.64 [R1+0x868], R184 ;  /* 0x000868b801007387 */ /* 0x0003e80000100a00 */
[----:B-1----:R-:W4:Y:S04]  /*21990*/  LDL.LU.64 R184, [R1+0x10b0] ;  /* 0x0010b00001b87983 */ /* 0x002f280000300a00 */
[----:B------:R1:W-:Y:S01]  /*219a0*/  STL.64 [R1+0x860], R4 ;  /* 0x0008600401007387 */ /* 0x0003e20000100a00 */
[----:B------:R-:W-:-:S03]  /*219b0*/  IMAD.WIDE R246, R83, 0x4, R246 ;  /* 0x0000000453f67825 */ /* 0x000fc600078e02f6 */
[----:B-1----:R-:W4:Y:S04]  /*219c0*/  LDL.LU.64 R4, [R1+0x788] ;  /* 0x0007880001047983 */ /* 0x002f280000300a00 */
[----:B------:R1:W-:Y:S01]  /*219d0*/  STL.64 [R1+0x858], R244 ;  /* 0x000858f401007387 */ /* 0x0003e20000100a00 */
[----:B------:R-:W-:-:S03]  /*219e0*/  IMAD.WIDE R182, R83, 0x4, R182 ;  /* 0x0000000453b67825 */ /* 0x000fc600078e02b6 */
[----:B-1----:R-:W4:Y:S04]  /*219f0*/  LDL.LU.64 R244, [R1+0x780] ;  /* 0x0007800001f47983 */ /* 0x002f280000300a00 */
[----:B------:R1:W-:Y:S04]  /*21a00*/  STL.64 [R1+0x850], R168 ;  /* 0x000850a801007387 */ /* 0x0003e80000100a00 */
[----:B-1----:R-:W4:Y:S04]  /*21a10*/  LDL.LU.64 R168, [R1+0x10a8] ;  /* 0x0010a80001a87983 */ /* 0x002f280000300a00 */
[----:B------:R1:W-:Y:S01]  /*21a20*/  STL.64 [R1+0x828], R152 ;  /* 0x0008289801007387 */ /* 0x0003e20000100a00 */
[----:B------:R-:W-:-:S03]  /*21a30*/  IMAD.WIDE R224, R83, 0x4, R224 ;  /* 0x0000000453e07825 */ /* 0x000fc600078e02e0 */
        /* <DEDUP_REMOVED lines=12> */
[----:B-1----:R-:W3:Y:S01]  /*21b00*/  LDL.LU.64 R182, [R1+0x1078] ;  /* 0x0010780001b67983 */ /* 0x002ee20000300a00 */
[----:B------:R-:W-:-:S04]  /*21b10*/  IMAD.WIDE R228, R83, 0x4, R228 ;  /* 0x0000000453e47825 */ /* 0x000fc800078e02e4 */
[C---:B------:R-:W-:Y:S01]  /*21b20*/  IMAD.WIDE R232, R83.reuse, 0x4, R232 ;  /* 0x0000000453e87825 */ /* 0x040fe200078e02e8 */
[----:B------:R1:W-:Y:S03]  /*21b30*/  STL.64 [R1+0x7f0], R228 ;  /* 0x0007f0e401007387 */ /* 0x0003e60000100a00 */
[----:B------:R-:W-:-:S04]  /*21b40*/  IMAD.WIDE R166, R83, 0x4, R166 ;  /* 0x0000000453a67825 */ /* 0x000fc800078e02a6 */
[C---:B------:R-:W-:Y:S01]  /*21b50*/  IMAD.WIDE R196, R83.reuse, 0x4, R196 ;  /* 0x0000000453c47825 */ /* 0x040fe200078e02c4 */
[----:B-1----:R-:W4:Y:S03]  /*21b60*/  LDL.LU.64 R228, [R1+0x768] ;  /* 0x0007680001e47983 */ /* 0x002f260000300a00 */
[C---:B------:R-:W-:Y:S01]  /*21b70*/  IMAD.WIDE R176, R83.reuse, 0x4, R176 ;  /* 0x0000000453b07825 */ /* 0x040fe200078e02b0 */
[----:B------:R1:W-:Y:S04]  /*21b80*/  STL.64 [R1+0x7e8], R232 ;  /* 0x0007e8e801007387 */ /* 0x0003e80000100a00 */
[----:B-1----:R-:W4:Y:S01]  /*21b90*/  LDL.LU.64 R232, [R1+0x760] ;  /* 0x0007600001e87983 */ /* 0x002f220000300a00 */
[----:B---3--:R-:W-:-:S05]  /*21ba0*/  IMAD.WIDE R182, R83, 0x4, R182 ;  /* 0x0000000453b67825 */ /* 0x008fca00078e02b6 */
[----:B------:R1:W-:Y:S04]  /*21bb0*/  STL.64 [R1+0x7e0], R182 ;  /* 0x0007e0b601007387 */ /* 0x0003e80000100a00 */
[----:B-1----:R-:W3:Y:S04]  /*21bc0*/  LDL.LU.64 R182, [R1+0x740] ;  /* 0x0007400001b67983 */ /* 0x002ee80000300a00 */
[----:B------:R1:W-:Y:S04]  /*21bd0*/  STL.64 [R1+0x7d8], R166 ;  /* 0x0007d8a601007387 */ /* 0x0003e80000100a00 */
[----:B-1----:R-:W3:Y:S04]  /*21be0*/  LDL.LU.64 R166, [R1+0x738] ;  /* 0x0007380001a67983 */ /* 0x002ee80000300a00 */
[----:B------:R1:W-:Y:S04]  /*21bf0*/  STL.64 [R1+0x7d0], R196 ;  /* 0x0007d0c401007387 */ /* 0x0003e80000100a00 */
[----:B-1----:R-:W3:Y:S04]  /*21c00*/  LDL.LU.64 R196, [R1+0x730] ;  /* 0x0007300001c47983 */ /* 0x002ee80000300a00 */
[----:B------:R1:W-:Y:S04]  /*21c10*/  STL.64 [R1+0x7c8], R176 ;  /* 0x0007c8b001007387 */ /* 0x0003e80000100a00 */
[----:B-1----:R-:W3:Y:S01]  /*21c20*/  LDL.LU.64 R176, [R1+0x1070] ;  /* 0x0010700001b07983 */ /* 0x002ee20000300a00 */
[----:B------:R-:W-:-:S05]  /*21c30*/  IMAD.WIDE R250, R83, 0x4, R250 ;  /* 0x0000000453fa7825 */ /* 0x000fca00078e02fa */
[----:B------:R4:W-:Y:S01]  /*21c40*/  STL.64 [R1+0x7c0], R250 ;  /* 0x0007c0fa01007387 */ /* 0x0009e20000100a00 */
[----:B--2---:R-:W-:-:S04]  /*21c50*/  IMAD.WIDE R10, R83, 0x4, R10 ;  /* 0x00000004530a7825 */ /* 0x004fc800078e020a */
[----:B----4-:R-:W-:-:S04]  /*21c60*/  IMAD.WIDE R250, R83, 0x4, R2 ;  /* 0x0000000453fa7825 */ /* 0x010fc800078e0202 */
[C---:B------:R-:W-:Y:S01]  /*21c70*/  IMAD.WIDE R2, R83.reuse, 0x4, R8 ;  /* 0x0000000453027825 */ /* 0x040fe200078e0208 */
[----:B------:R-:W-:Y:S03]  /*21c80*/  STL.64 [R1+0x7b8], R250 ;  /* 0x0007b8fa01007387 */ /* 0x000fe60000100a00 */
[C---:B------:R-:W-:Y:S01]  /*21c90*/  IMAD.WIDE R8, R83.reuse, 0x4, R6 ;  /* 0x0000000453087825 */ /* 0x040fe200078e0206 */
[----:B------:R-:W-:Y:S03]  /*21ca0*/  STL.64 [R1+0x7b0], R10 ;  /* 0x0007b00a01007387 */ /* 0x000fe60000100a00 */
[C---:B------:R-:W-:Y:S01]  /*21cb0*/  IMAD.WIDE R6, R83.reuse, 0x4, R178 ;  /* 0x0000000453067825 */ /* 0x040fe200078e02b2 */
[----:B------:R1:W-:Y:S04]  /*21cc0*/  STL.64 [R1+0x7a8], R2 ;  /* 0x0007a80201007387 */ /* 0x0003e80000100a00 */
[----:B------:R-:W-:Y:S04]  /*21cd0*/  STL.64 [R1+0x7a0], R8 ;  /* 0x0007a00801007387 */ /* 0x000fe80000100a00 */
[----:B------:R-:W2:Y:S01]  /*21ce0*/  LDL.LU.64 R178, [R1+0x700] ;  /* 0x0007000001b27983 */ /* 0x000ea20000300a00 */
[----:B-1----:R-:W-:-:S03]  /*21cf0*/  IMAD.WIDE R2, R83, 0x4, R194 ;  /* 0x0000000453027825 */ /* 0x002fc600078e02c2 */
[----:B------:R1:W-:Y:S04]  /*21d00*/  STL.64 [R1+0x798], R6 ;  /* 0x0007980601007387 */ /* 0x0003e80000100a00 */
[----:B------:R-:W4:Y:S04]  /*21d10*/  LDL.LU.64 R194, [R1+0x6f8] ;  /* 0x0006f80001c27983 */ /* 0x000f280000300a00 */
[----:B------:R3:W-:Y:S01]  /*21d20*/  STL.64 [R1+0x790], R2 ;  /* 0x0007900201007387 */ /* 0x0007e20000100a00 */
[----:B-1----:R-:W-:-:S04]  /*21d30*/  IMAD.WIDE R6, R83, 0x4, R4 ;  /* 0x0000000453067825 */ /* 0x002fc800078e0204 */
[C---:B------:R-:W-:Y:S01]  /*21d40*/  IMAD.WIDE R4, R83.reuse, 0x4, R244 ;  /* 0x0000000453047825 */ /* 0x040fe200078e02f4 */
[----:B------:R-:W-:Y:S04]  /*21d50*/  STL.64 [R1+0x788], R6 ;  /* 0x0007880601007387 */ /* 0x000fe80000100a00 */
[----:B------:R-:W4:Y:S04]  /*21d60*/  LDL.LU.64 R244, [R1+0x6e8] ;  /* 0x0006e80001f47983 */ /* 0x000f280000300a00 */
[----:B------:R-:W-:Y:S01]  /*21d70*/  STL.64 [R1+0x780], R4 ;  /* 0x0007800401007387 */ /* 0x000fe20000100a00 */
[----:B------:R-:W-:-:S03]  /*21d80*/  IMAD.WIDE R246, R83, 0x4, R246 ;  /* 0x0000000453f67825 */ /* 0x000fc600078e02f6 */
[----:B------:R-:W4:Y:S01]  /*21d90*/  LDL.LU.64 R250, [R1+0x6e0] ;  /* 0x0006e00001fa7983 */ /* 0x000f220000300a00 */
[----:B------:R-:W-:-:S04]  /*21da0*/  IMAD.WIDE R228, R83, 0x4, R228 ;  /* 0x0000000453e47825 */ /* 0x000fc800078e02e4 */
[----:B------:R-:W-:-:S04]  /*21db0*/  IMAD.WIDE R232, R83, 0x4, R232 ;  /* 0x0000000453e87825 */ /* 0x000fc800078e02e8 */
[----:B------:R-:W-:-:S04]  /*21dc0*/  IMAD.WIDE R180, R83, 0x4, R180 ;  /* 0x0000000453b47825 */ /* 0x000fc800078e02b4 */
[----:B------:R-:W-:-:S04]  /*21dd0*/  IMAD.WIDE R214, R83, 0x4, R214 ;  /* 0x0000000453d67825 */ /* 0x000fc800078e02d6 */
[----:B------:R-:W-:-:S04]  /*21de0*/  IMAD.WIDE R198, R83, 0x4, R198 ;  /* 0x0000000453c67825 */ /* 0x000fc800078e02c6 */
[----:B---3--:R-:W-:-:S04]  /*21df0*/  IMAD.WIDE R182, R83, 0x4, R182 ;  /* 0x0000000453b67825 */ /* 0x008fc800078e02b6 */
[----:B------:R-:W-:-:S04]  /*21e00*/  IMAD.WIDE R166, R83, 0x4, R166 ;  /* 0x0000000453a67825 */ /* 0x000fc800078e02a6 */
[----:B------:R-:W-:-:S05]  /*21e10*/  IMAD.WIDE R2, R83, 0x4, R176 ;  /* 0x0000000453027825 */ /* 0x000fca00078e02b0 */
[----:B------:R1:W-:Y:S04]  /*21e20*/  STL.64 [R1+0x778], R2 ;  /* 0x0007780201007387 */ /* 0x0003e80000100a00 */
[----:B-1----:R-:W3:Y:S04]  /*21e30*/  LDL.LU.64 R2, [R1+0x6d8] ;  /* 0x0006d80001027983 */ /* 0x002ee80000300a00 */
[----:B------:R-:W3:Y:S04]  /*21e40*/  LDL.LU.64 R10, [R1+0x6d0] ;  /* 0x0006d000010a7983 */ /* 0x000ee80000300a00 */
[----:B------:R-:W3:Y:S04]  /*21e50*/  LDL.LU.64 R8, [R1+0x6c8] ;  /* 0x0006c80001087983 */ /* 0x000ee80000300a00 */
[----:B------:R-:W3:Y:S04]  /*21e60*/  LDL.LU.64 R176, [R1+0x6c0] ;  /* 0x0006c00001b07983 */ /* 0x000ee80000300a00 */
[----:B------:R-:W3:Y:S04]  /*21e70*/  LDL.LU.64 R6, [R1+0x6b8] ;  /* 0x0006b80001067983 */ /* 0x000ee80000300a00 */
[----:B------:R-:W3:Y:S04]  /*21e80*/  LDL.LU.64 R4, [R1+0x6b0] ;  /* 0x0006b00001047983 */ /* 0x000ee80000300a00 */
[----:B------:R1:W-:Y:S01]  /*21e90*/  STL.64 [R1+0x770], R246 ;  /* 0x000770f601007387 */ /* 0x0003e20000100a00 */
[----:B------:R-:W-:-:S03]  /*21ea0*/  IMAD.WIDE R196, R83, 0x4, R196 ;  /* 0x0000000453c47825 */ /* 0x000fc600078e02c4 */
[----:B-1----:R-:W3:Y:S04]  /*21eb0*/  LDL.LU.64 R246, [R1+0x6a8] ;  /* 0x0006a80001f67983 */ /* 0x002ee80000300a00 */
[----:B------:R1:W-:Y:S04]  /*21ec0*/  STL.64 [R1+0x768], R228 ;  /* 0x000768e401007387 */ /* 0x0003e80000100a00 */
[----:B-1----:R-:W3:Y:S04]  /*21ed0*/  LDL.LU.64 R228, [R1+0x1068] ;  /* 0x0010680001e47983 */ /* 0x002ee80000300a00 */
[----:B------:R1:W-:Y:S04]  /*21ee0*/  STL.64 [R1+0x760], R232 ;  /* 0x000760e801007387 */ /* 0x0003e80000100a00 */
[----:B-1----:R-:W3:Y:S04]  /*21ef0*/  LDL.LU.64 R232, [R1+0x1060] ;  /* 0x0010600001e87983 */ /* 0x002ee80000300a00 */
[----:B------:R1:W-:Y:S04]  /*21f00*/  STL.64 [R1+0x758], R180 ;  /* 0x000758b401007387 */ /* 0x0003e80000100a00 */
[----:B-1----:R-:W4:Y:S04]  /*21f10*/  LDL.LU.64 R180, [R1+0x1058] ;  /* 0x0010580001b47983 */ /* 0x002f280000300a00 */
[----:B------:R1:W-:Y:S04]  /*21f20*/  STL.64 [R1+0x750], R214 ;  /* 0x000750d601007387 */ /* 0x0003e80000100a00 */
[----:B-1----:R-:W3:Y:S04]  /*21f30*/  LDL.LU.64 R214, [R1+0x1050] ;  /* 0x0010500001d67983 */ /* 0x002ee80000300a00 */
        /* <DEDUP_REMOVED lines=8> */
[----:B------:R-:W-:-:S04]  /*21fc0*/  IMAD.WIDE R164, R83, 0x4, R164 ;  /* 0x0000000453a47825 */ /* 0x000fc800078e02a4 */
[----:B------:R-:W-:-:S04]  /*21fd0*/  IMAD.WIDE R20, R83, 0x4, R20 ;  /* 0x0000000453147825 */ /* 0x000fc800078e0214 */
[----:B------:R-:W-:-:S04]  /*21fe0*/  IMAD.WIDE R226, R83, 0x4, R226 ;  /* 0x0000000453e27825 */ /* 0x000fc800078e02e2 */
[----:B--2---:R-:W-:-:S04]  /*21ff0*/  IMAD.WIDE R178, R83, 0x4, R178 ;  /* 0x0000000453b27825 */ /* 0x004fc800078e02b2 */
[----:B----4-:R-:W-:-:S04]  /*22000*/  IMAD.WIDE R180, R83, 0x4, R180 ;  /* 0x0000000453b47825 */ /* 0x010fc800078e02b4 */
[----:B---3--:R-:W-:-:S05]  /*22010*/  IMAD.WIDE R196, R83, 0x4, R196 ;  /* 0x0000000453c47825 */ /* 0x008fca00078e02c4 */
[----:B------:R1:W-:Y:S04]  /*22020*/  STL.64 [R1+0x728], R196 ;  /* 0x000728c401007387 */ /* 0x0003e80000100a00 */
[----:B-1----:R-:W2:Y:S04]  /*22030*/  LDL.LU.64 R196, [R1+0x680] ;  /* 0x0006800001c47983 */ /* 0x002ea80000300a00 */
[----:B------:R1:W-:Y:S04]  /*22040*/  STL.64 [R1+0x720], R180 ;  /* 0x000720b401007387 */ /* 0x0003e80000100a00 */
[----:B-1----:R-:W3:Y:S04]  /*22050*/  LDL.LU.64 R180, [R1+0x678] ;  /* 0x0006780001b47983 */ /* 0x002ee80000300a00 */
[----:B------:R1:W-:Y:S04]  /*22060*/  STL.64 [R1+0x718], R164 ;  /* 0x000718a401007387 */ /* 0x0003e80000100a00 */
[----:B-1----:R-:W4:Y:S04]  /*22070*/  LDL.LU.64 R164, [R1+0x670] ;  /* 0x0006700001a47983 */ /* 0x002f280000300a00 */
[----:B------:R1:W-:Y:S04]  /*22080*/  STL.64 [R1+0x710], R20 ;  /* 0x0007101401007387 */ /* 0x0003e80000100a00 */
[----:B-1----:R-:W4:Y:S04]  /*22090*/  LDL.LU.64 R20, [R1+0x1028] ;  /* 0x0010280001147983 */ /* 0x002f280000300a00 */
[----:B------:R1:W-:Y:S04]  /*220a0*/  STL.64 [R1+0x708], R226 ;  /* 0x000708e201007387 */ /* 0x0003e80000100a00 */
[----:B-1----:R-:W4:Y:S04]  /*220b0*/  LDL.LU.64 R226, [R1+0x1020] ;  /* 0x0010200001e27983 */ /* 0x002f280000300a00 */
[----:B------:R1:W-:Y:S04]  /*220c0*/  STL.64 [R1+0x700], R178 ;  /* 0x000700b201007387 */ /* 0x0003e80000100a00 */
[----:B-1----:R-:W2:Y:S01]  /*220d0*/  LDL.LU.64 R178, [R1+0x1018] ;  /* 0x0010180001b27983 */ /* 0x002ea20000300a00 */
[----:B------:R-:W-:-:S04]  /*220e0*/  IMAD.WIDE R194, R83, 0x4, R194 ;  /* 0x0000000453c27825 */ /* 0x000fc800078e02c2 */
[C---:B------:R-:W-:Y:S01]  /*220f0*/  IMAD.WIDE R244, R83.reuse, 0x4, R244 ;  /* 0x0000000453f47825 */ /* 0x040fe200078e02f4 */
[----:B------:R1:W-:Y:S03]  /*22100*/  STL.64 [R1+0x6f8], R194 ;  /* 0x0006f8c201007387 */ /* 0x0003e60000100a00 */
[----:B------:R-:W-:-:S04]  /*22110*/  IMAD.WIDE R250, R83, 0x4, R250 ;  /* 0x0000000453fa7825 */ /* 0x000fc800078e02fa */
[C---:B------:R-:W-:Y:S01]  /*22120*/  IMAD.WIDE R2, R83.reuse, 0x4, R2 ;  /* 0x0000000453027825 */ /* 0x040fe200078e0202 */
[----:B-1----:R-:W4:Y:S03]  /*22130*/  LDL.LU.64 R194, [R1+0x148] ;  /* 0x0001480001c27983 */ /* 0x002f260000300a00 */
[----:B------:R-:W-:-:S04]  /*22140*/  IMAD.WIDE R10, R83, 0x4, R10 ;  /* 0x00000004530a7825 */ /* 0x000fc800078e020a */
[----:B------:R-:W-:-:S04]  /*22150*/  IMAD.WIDE R8, R83, 0x4, R8 ;  /* 0x0000000453087825 */ /* 0x000fc800078e0208 */
[----:B------:R-:W-:-:S04]  /*22160*/  IMAD.WIDE R6, R83, 0x4, R6 ;  /* 0x0000000453067825 */ /* 0x000fc800078e0206 */
[----:B------:R-:W-:-:S04]  /*22170*/  IMAD.WIDE R232, R83, 0x4, R232 ;  /* 0x0000000453e87825 */ /* 0x000fc800078e02e8 */
[----:B------:R-:W-:-:S04]  /*22180*/  IMAD.WIDE R16, R83, 0x4, R16 ;  /* 0x0000000453107825 */ /* 0x000fc800078e0210 */
[----:B------:R-:W-:-:S04]  /*22190*/  IMAD.WIDE R18, R83, 0x4, R18 ;  /* 0x0000000453127825 */ /* 0x000fc800078e0212 */
[----:B--2---:R-:W-:-:S05]  /*221a0*/  IMAD.WIDE R178, R83, 0x4, R178 ;  /* 0x0000000453b27825 */ /* 0x004fca00078e02b2 */
[----:B------:R1:W-:Y:S04]  /*221b0*/  STL.64 [R1+0x6f0], R178 ;  /* 0x0006f0b201007387 */ /* 0x0003e80000100a00 */
[----:B-1----:R-:W2:Y:S04]  /*221c0*/  LDL.LU.64 R178, [R1+0x140] ;  /* 0x0001400001b27983 */ /* 0x002ea80000300a00 */
[----:B------:R1:W-:Y:S04]  /*221d0*/  STL.64 [R1+0x6e8], R244 ;  /* 0x0006e8f401007387 */ /* 0x0003e80000100a00 */
[----:B-1----:R-:W2:Y:S04]  /*221e0*/  LDL.LU.64 R244, [R1+0x1010] ;  /* 0x0010100001f47983 */ /* 0x002ea80000300a00 */
[----:B------:R-:W-:Y:S04]  /*221f0*/  STL.64 [R1+0x6e0], R250 ;  /* 0x0006e0fa01007387 */ /* 0x000fe80000100a00 */
[----:B------:R1:W-:Y:S04]  /*22200*/  STL.64 [R1+0x6d8], R2 ;  /* 0x0006d80201007387 */ /* 0x0003e80000100a00 */
[----:B------:R-:W-:Y:S01]  /*22210*/  STL.64 [R1+0x6d0], R10 ;  /* 0x0006d00a01007387 */ /* 0x000fe20000100a00 */
[----:B-1----:R-:W-:-:S03]  /*22220*/  IMAD.WIDE R2, R83, 0x4, R176 ;  /* 0x0000000453027825 */ /* 0x002fc600078e02b0 */
[----:B------:R-:W2:Y:S04]  /*22230*/  LDL.LU.64 R176, [R1+0xe0] ;  /* 0x0000e00001b07983 */ /* 0x000ea80000300a00 */
[----:B------:R-:W-:Y:S04]  /*22240*/  STL.64 [R1+0x6c8], R8 ;  /* 0x0006c80801007387 */ /* 0x000fe80000100a00 */
[----:B------:R1:W-:Y:S04]  /*22250*/  STL.64 [R1+0x6c0], R2 ;  /* 0x0006c00201007387 */ /* 0x0003e80000100a00 */
[----:B------:R-:W-:Y:S04]  /*22260*/  STL.64 [R1+0x6b8], R6 ;  /* 0x0006b80601007387 */ /* 0x000fe80000100a00 */
[----:B------:R-:W2:Y:S01]  /*22270*/  LDL.LU.64 R250, [R1+0xb0] ;  /* 0x0000b00001fa7983 */ /* 0x000ea20000300a00 */
[----:B-1----:R-:W-:-:S04]  /*22280*/  IMAD.WIDE R2, R83, 0x4, R4 ;  /* 0x0000000453027825 */ /* 0x002fc800078e0204 */
[C---:B------:R-:W-:Y:S01]  /*22290*/  IMAD.WIDE R4, R83.reuse, 0x4, R246 ;  /* 0x0000000453047825 */ /* 0x040fe200078e02f6 */
[----:B------:R1:W-:Y:S04]  /*222a0*/  STL.64 [R1+0x660], R2 ;  /* 0x0006600201007387 */ /* 0x0003e80000100a00 */
[----:B-1----:R-:W2:Y:S04]  /*222b0*/  LDL.LU.64 R2, [R1+0xa0] ;  /* 0x0000a00001027983 */ /* 0x002ea80000300a00 */
[----:B------:R1:W-:Y:S04]  /*222c0*/  STL.64 [R1+0x658], R4 ;  /* 0x0006580401007387 */ /* 0x0003e80000100a00 */
[----:B------:R-:W2:Y:S04]  /*222d0*/  LDL.LU.64 R10, [R1+0x90] ;  /* 0x00009000010a7983 */ /* 0x000ea80000300a00 */
[----:B------:R-:W2:Y:S04]  /*222e0*/  LDL.LU.64 R8, [R1+0x80] ;  /* 0x0000800001087983 */ /* 0x000ea80000300a00 */
[----:B------:R-:W2:Y:S04]  /*222f0*/  LDL.LU.64 R6, [R1+0x78] ;  /* 0x0000780001067983 */ /* 0x000ea80000300a00 */
[----:B-1----:R-:W2:Y:S04]  /*22300*/  LDL.LU.64 R4, [R1+0x70] ;  /* 0x0000700001047983 */ /* 0x002ea80000300a00 */
[----:B------:R-:W2:Y:S04]  /*22310*/  LDL.LU.64 R246, [R1+0x68] ;  /* 0x0000680001f67983 */ /* 0x000ea80000300a00 */
[----:B------:R1:W-:Y:S04]  /*22320*/  STL.64 [R1+0x650], R232 ;  /* 0x000650e801007387 */ /* 0x0003e80000100a00 */
[----:B-1----:R-:W2:Y:S04]  /*22330*/  LDL.LU.64 R232, [R1+0x1008] ;  /* 0x0010080001e87983 */ /* 0x002ea80000300a00 */
[----:B------:R1:W-:Y:S04]  /*22340*/  STL.64 [R1+0x648], R16 ;  /* 0x0006481001007387 */ /* 0x0003e80000100a00 */
[----:B-1----:R-:W2:Y:S04]  /*22350*/  LDL.LU.64 R16, [R1+0x1000] ;  /* 0x0010000001107983 */ /* 0x002ea80000300a00 */
[----:B------:R1:W-:Y:S04]  /*22360*/  STL.64 [R1+0x640], R18 ;  /* 0x0006401201007387 */ /* 0x0003e80000100a00 */
[----:B-1----:R-:W2:Y:S01]  /*22370*/  LDL.LU.64 R18, [R1+0xff8] ;  /* 0x000ff80001127983 */ /* 0x002ea20000300a00 */
[----:B------:R-:W-:-:S04]  /*22380*/  IMAD.WIDE R212, R83, 0x4, R212 ;  /* 0x0000000453d47825 */ /* 0x000fc800078e02d4 */
[C---:B------:R-:W-:Y:S01]  /*22390*/  IMAD.WIDE R196, R83.reuse, 0x4, R196 ;  /* 0x0000000453c47825 */ /* 0x040fe200078e02c4 */
[----:B------:R1:W-:Y:S03]  /*223a0*/  STL.64 [R1+0x638], R212 ;  /* 0x000638d401007387 */ /* 0x0003e60000100a00 */
[----:B---3--:R-:W-:-:S04]  /*223b0*/  IMAD.WIDE R180, R83, 0x4, R180 ;  /* 0x0000000453b47825 */ /* 0x008fc800078e02b4 */
[C---:B----4-:R-:W-:Y:S01]  /*223c0*/  IMAD.WIDE R164, R83.reuse, 0x4, R164 ;  /* 0x0000000453a47825 */ /* 0x050fe200078e02a4 */
[----:B-1----:R-:W3:Y:S03]  /*223d0*/  LDL.LU.64 R212, [R1+0xff0] ;  /* 0x000ff00001d47983 */ /* 0x002ee60000300a00 */
[C---:B------:R-:W-:Y:S01]  /*223e0*/  IMAD.WIDE R228, R83.reuse, 0x4, R228 ;  /* 0x0000000453e47825 */ /* 0x040fe200078e02e4 */
[----:B------:R1:W-:Y:S03]  /*223f0*/  STL.64 [R1+0x630], R196 ;  /* 0x000630c401007387 */ /* 0x0003e60000100a00 */
[----:B------:R-:W-:-:S04]  /*22400*/  IMAD.WIDE R14, R83, 0x4, R14 ;  /* 0x00000004530e7825 */ /* 0x000fc800078e020e */
[C---:B------:R-:W-:Y:S01]  /*22410*/  IMAD.WIDE R162, R83.reuse, 0x4, R162 ;  /* 0x0000000453a27825 */ /* 0x040fe200078e02a2 */
[----:B-1----:R-:W4:Y:S04]  /*22420*/  LDL.LU.64 R196, [R1+0xfe8] ;  /* 0x000fe80001c47983 */ /* 0x002f280000300a00 */
[----:B------:R1:W-:Y:S04]  /*22430*/  STL.64 [R1+0x628], R180 ;  /* 0x000628b401007387 */ /* 0x0003e80000100a00 */
[----:B-1----:R-:W3:Y:S04]  /*22440*/  LDL.LU.64 R180, [R1+0xfe0] ;  /* 0x000fe00001b47983 */ /* 0x002ee80000300a00 */
[----:B------:R1:W-:Y:S04]  /*22450*/  STL.64 [R1+0x620], R164 ;  /* 0x000620a401007387 */ /* 0x0003e80000100a00 */
[----:B-1----:R-:W4:Y:S01]  /*22460*/  LDL.LU.64 R164, [R1+0xfd8] ;  /* 0x000fd80001a47983 */ /* 0x002f220000300a00 */
[----:B--2---:R-:W-:-:S05]  /*22470*/  IMAD.WIDE R18, R83, 0x4, R18 ;  /* 0x0000000453127825 */ /* 0x004fca00078e0212 */
[----:B------:R1:W-:Y:S04]  /*22480*/  STL.64 [R1+0x618], R18 ;  /* 0x0006181201007387 */ /* 0x0003e80000100a00 */
[----:B-1----:R-:W2:Y:S04]  /*22490*/  LDL.LU.64 R18, [R1+0xfd0] ;  /* 0x000fd00001127983 */ /* 0x002ea80000300a00 */
[----:B------:R1:W-:Y:S04]  /*224a0*/  STL.64 [R1+0x610], R228 ;  /* 0x000610e401007387 */ /* 0x0003e80000100a00 */
[----:B-1----:R-:W3:Y:S04]  /*224b0*/  LDL.LU.64 R228, [R1+0xfc8] ;  /* 0x000fc80001e47983 */ /* 0x002ee80000300a00 */
        /* <DEDUP_REMOVED lines=9> */
[----:B-1----:R-:W3:Y:S03]  /*22550*/  LDL.LU.64 R210, [R1+0xfb0] ;  /* 0x000fb00001d27983 */ /* 0x002ee60000300a00 */
[C---:B------:R-:W-:Y:S01]  /*22560*/  IMAD.WIDE R230, R83.reuse, 0x4, R230 ;  /* 0x0000000453e67825 */ /* 0x040fe200078e02e6 */
[----:B------:R1:W-:Y:S03]  /*22570*/  STL.64 [R1+0x5f0], R194 ;  /* 0x0005f0c201007387 */ /* 0x0003e60000100a00 */
[C---:B------:R-:W-:Y:S01]  /*22580*/  IMAD.WIDE R160, R83.reuse, 0x4, R160 ;  /* 0x0000000453a07825 */ /* 0x040fe200078e02a0 */
[----:B-1----:R-:W3:Y:S04]  /*22590*/  LDL.LU.64 R194, [R1+0xfa8] ;  /* 0x000fa80001c27983 */ /* 0x002ee80000300a00 */
[----:B------:R1:W-:Y:S04]  /*225a0*/  STL.64 [R1+0x5e8], R178 ;  /* 0x0005e8b201007387 */ /* 0x0003e80000100a00 */
[----:B-1----:R-:W3:Y:S01]  /*225b0*/  LDL.LU.64 R178, [R1+0xfa0] ;  /* 0x000fa00001b27983 */ /* 0x002ee20000300a00 */
[----:B--2---:R-:W-:-:S05]  /*225c0*/  IMAD.WIDE R162, R83, 0x4, R162 ;  /* 0x0000000453a27825 */ /* 0x004fca00078e02a2 */
[----:B------:R1:W-:Y:S04]  /*225d0*/  STL.64 [R1+0x5e0], R162 ;  /* 0x0005e0a201007387 */ /* 0x0003e80000100a00 */
[----:B-1----:R-:W2:Y:S04]  /*225e0*/  LDL.LU.64 R162, [R1+0xf98] ;  /* 0x000f980001a27983 */ /* 0x002ea80000300a00 */
[----:B------:R1:W-:Y:S04]  /*225f0*/  STL.64 [R1+0x5d8], R16 ;  /* 0x0005d81001007387 */ /* 0x0003e80000100a00 */
[----:B-1----:R-:W2:Y:S04]  /*22600*/  LDL.LU.64 R16, [R1+0xf90] ;  /* 0x000f900001107983 */ /* 0x002ea80000300a00 */
[----:B------:R1:W-:Y:S04]  /*22610*/  STL.64 [R1+0x5d0], R230 ;  /* 0x0005d0e601007387 */ /* 0x0003e80000100a00 */
[----:B-1----:R-:W3:Y:S04]  /*22620*/  LDL.LU.64 R230, [R1+0xf88] ;  /* 0x000f880001e67983 */ /* 0x002ee80000300a00 */
[----:B------:R1:W-:Y:S04]  /*22630*/  STL.64 [R1+0x5c8], R160 ;  /* 0x0005c8a001007387 */ /* 0x0003e80000100a00 */
[----:B-1----:R-:W2:Y:S01]  /*22640*/  LDL.LU.64 R160, [R1+0xf80] ;  /* 0x000f800001a07983 */ /* 0x002ea20000300a00 */
[----:B------:R-:W-:-:S04]  /*22650*/  IMAD.WIDE R208, R83, 0x4, R208 ;  /* 0x0000000453d07825 */ /* 0x000fc800078e02d0 */
[C---:B------:R-:W-:Y:S01]  /*22660*/  IMAD.WIDE R192, R83.reuse, 0x4, R192 ;  /* 0x0000000453c07825 */ /* 0x040fe200078e02c0 */
[----:B------:R1:W-:Y:S03]  /*22670*/  STL.64 [R1+0x5c0], R208 ;  /* 0x0005c0d001007387 */ /* 0x0003e60000100a00 */
[----:B------:R-:W-:-:S04]  /*22680*/  IMAD.WIDE R176, R83, 0x4, R176 ;  /* 0x0000000453b07825 */ /* 0x000fc800078e02b0 */
[C---:B----4-:R-:W-:Y:S01]  /*22690*/  IMAD.WIDE R14, R83.reuse, 0x4, R14 ;  /* 0x00000004530e7825 */ /* 0x050fe200078e020e */
[----:B-1----:R-:W4:Y:S03]  /*226a0*/  LDL.LU.64 R208, [R1+0xf78] ;  /* 0x000f780001d07983 */ /* 0x002f260000300a00 */
[C---:B------:R-:W-:Y:S01]  /*226b0*/  IMAD.WIDE R232, R83.reuse, 0x4, R232 ;  /* 0x0000000453e87825 */ /* 0x040fe200078e02e8 */
[----:B------:R1:W-:Y:S04]  /*226c0*/  STL.64 [R1+0x5b8], R192 ;  /* 0x0005b8c001007387 */ /* 0x0003e80000100a00 */
[----:B-1----:R-:W4:Y:S04]  /*226d0*/  LDL.LU.64 R192, [R1+0xf70] ;  /* 0x000f700001c07983 */ /* 0x002f280000300a00 */
[----:B------:R1:W-:Y:S04]  /*226e0*/  STL.64 [R1+0x5b0], R176 ;  /* 0x0005b0b001007387 */ /* 0x0003e80000100a00 */
[----:B-1----:R-:W4:Y:S01]  /*226f0*/  LDL.LU.64 R176, [R1+0xf68] ;  /* 0x000f680001b07983 */ /* 0x002f220000300a00 */
[----:B--2---:R-:W-:-:S05]  /*22700*/  IMAD.WIDE R160, R83, 0x4, R160 ;  /* 0x0000000453a07825 */ /* 0x004fca00078e02a0 */
[----:B------:R1:W-:Y:S04]  /*22710*/  STL.64 [R1+0x5a8], R160 ;  /* 0x0005a8a001007387 */ /* 0x0003e80000100a00 */
[----:B-1----:R-:W2:Y:S04]  /*22720*/  LDL.LU.64 R160, [R1+0xf60] ;  /* 0x000f600001a07983 */ /* 0x002ea80000300a00 */
[----:B------:R1:W-:Y:S04]  /*22730*/  STL.64 [R1+0x5a0], R14 ;  /* 0x0005a00e01007387 */ /* 0x0003e80000100a00 */
[----:B-1----:R-:W4:Y:S04]  /*22740*/  LDL.LU.64 R14, [R1+0xf58] ;  /* 0x000f5800010e7983 */ /* 0x002f280000300a00 */
[----:B------:R1:W-:Y:S04]  /*22750*/  STL.64 [R1+0x598], R232 ;  /* 0x000598e801007387 */ /* 0x0003e80000100a00 */
[----:B-1----:R-:W2:Y:S01]  /*22760*/  LDL.LU.64 R232, [R1+0xf50] ;  /* 0x000f500001e87983 */ /* 0x002ea20000300a00 */
[----:B------:R-:W-:-:S05]  /*22770*/  IMAD.WIDE R250, R83, 0x4, R250 ;  /* 0x0000000453fa7825 */ /* 0x000fca00078e02fa */
[----:B------:R1:W-:Y:S02]  /*22780*/  STL.64 [R1+0x590], R250 ;  /* 0x000590fa01007387 */ /* 0x0003e40000100a00 */
[----:B-1----:R-:W-:-:S04]  /*22790*/  IMAD.WIDE R250, R83, 0x4, R2 ;  /* 0x0000000453fa7825 */ /* 0x002fc800078e0202 */
[C---:B------:R-:W-:Y:S01]  /*227a0*/  IMAD.WIDE R2, R83.reuse, 0x4, R10 ;  /* 0x0000000453027825 */ /* 0x040fe200078e020a */
[----:B------:R-:W-:Y:S03]  /*227b0*/  STL.64 [R1+0x588], R250 ;  /* 0x000588fa01007387 */ /* 0x000fe60000100a00 */
[C---:B------:R-:W-:Y:S01]  /*227c0*/  IMAD.WIDE R10, R83.reuse, 0x4, R8 ;  /* 0x00000004530a7825 */ /* 0x040fe200078e0208 */
[----:B------:R1:W-:Y:S03]  /*227d0*/  STL.64 [R1+0x580], R2 ;  /* 0x0005800201007387 */ /* 0x0003e60000100a00 */
[C---:B------:R-:W-:Y:S01]  /*227e0*/  IMAD.WIDE R8, R83.reuse, 0x4, R6 ;  /* 0x0000000453087825 */ /* 0x040fe200078e0206 */
[----:B------:R-:W-:Y:S03]  /*227f0*/  STL.64 [R1+0x578], R10 ;  /* 0x0005780a01007387 */ /* 0x000fe60000100a00 */
[C---:B------:R-:W-:Y:S01]  /*22800*/  IMAD.WIDE R6, R83.reuse, 0x4, R246 ;  /* 0x0000000453067825 */ /* 0x040fe200078e02f6 */
[----:B------:R-:W-:Y:S03]  /*22810*/  STL.64 [R1+0x570], R8 ;  /* 0x0005700801007387 */ /* 0x000fe60000100a00 */
[----:B-1----:R-:W-:-:S04]  /*22820*/  IMAD.WIDE R2, R83, 0x4, R4 ;  /* 0x0000000453027825 */ /* 0x002fc800078e0204 */
[C---:B------:R-:W-:Y:S01]  /*22830*/  IMAD.WIDE R4, R83.reuse, 0x4, R244 ;  /* 0x0000000453047825 */ /* 0x040fe200078e02f4 */
[----:B------:R1:W-:Y:S04]  /*22840*/  STL.64 [R1+0x568], R2 ;  /* 0x0005680201007387 */ /* 0x0003e80000100a00 */
[----:B------:R3:W-:Y:S04]  /*22850*/  STL.64 [R1+0x560], R6 ;  /* 0x0005600601007387 */ /* 0x0007e80000100a00 */
[----:B------:R3:W-:Y:S01]  /*22860*/  STL.64 [R1+0x558], R4 ;  /* 0x0005580401007387 */ /* 0x0007e20000100a00 */
[----:B-1----:R-:W-:-:S04]  /*22870*/  IMAD.WIDE R2, R83, 0x4, R240 ;  /* 0x0000000453027825 */ /* 0x002fc800078e02f0 */
[C---:B---3--:R-:W-:Y:S01]  /*22880*/  IMAD.WIDE R6, R83.reuse, 0x4, R238 ;  /* 0x0000000453067825 */ /* 0x048fe200078e02ee */
[----:B------:R1:W-:Y:S03]  /*22890*/  STL.64 [R1+0x550], R2 ;  /* 0x0005500201007387 */ /* 0x0003e60000100a00 */
[C---:B------:R-:W-:Y:S01]  /*228a0*/  IMAD.WIDE R4, R83.reuse, 0x4, R236 ;  /* 0x0000000453047825 */ /* 0x040fe200078e02ec */
[----:B------:R3:W-:Y:S04]  /*228b0*/  STL.64 [R1+0x548], R6 ;  /* 0x0005480601007387 */ /* 0x0007e80000100a00 */
[----:B------:R3:W-:Y:S01]  /*228c0*/  STL.64 [R1+0x540], R4 ;  /* 0x0005400401007387 */ /* 0x0007e20000100a00 */
[----:B-1----:R-:W-:-:S04]  /*228d0*/  IMAD.WIDE R2, R83, 0x4, R234 ;  /* 0x0000000453027825 */ /* 0x002fc800078e02ea */
[C---:B---3--:R-:W-:Y:S01]  /*228e0*/  IMAD.WIDE R6, R83.reuse, 0x4, R230 ;  /* 0x0000000453067825 */ /* 0x048fe200078e02e6 */
[----:B------:R1:W-:Y:S03]  /*228f0*/  STL.64 [R1+0x538], R2 ;  /* 0x0005380201007387 */ /* 0x0003e60000100a00 */
[C---:B------:R-:W-:Y:S01]  /*22900*/  IMAD.WIDE R4, R83.reuse, 0x4, R228 ;  /* 0x0000000453047825 */ /* 0x040fe200078e02e4 */
[----:B------:R3:W-:Y:S03]  /*22910*/  STL.64 [R1+0x528], R6 ;  /* 0x0005280601007387 */ /* 0x0007e60000100a00 */
[----:B-1----:R-:W-:-:S04]  /*22920*/  IMAD.WIDE R2, R83, 0x4, R226 ;  /* 0x0000000453027825 */ /* 0x002fc800078e02e2 */
[----:B---3--:R-:W-:-:S04]  /*22930*/  IMAD.WIDE R6, R83, 0x4, R220 ;  /* 0x0000000453067825 */ /* 0x008fc800078e02dc */
[----:B------:R-:W-:-:S04]  /*22940*/  IMAD.WIDE R8, R83, 0x4, R96 ;  /* 0x0000000453087825 */ /* 0x000fc800078e0260 */
[----:B------:R-:W-:-:S04]  /*22950*/  IMAD.WIDE R10, R83, 0x4, R110 ;  /* 0x00000004530a7825 */ /* 0x000fc800078e026e */
[----:B------:R-:W-:-:S04]  /*22960*/  IMAD.WIDE R152, R83, 0x4, R152 ;  /* 0x0000000453987825 */ /* 0x000fc800078e0298 */
[----:B------:R-:W-:-:S04]  /*22970*/  IMAD.WIDE R174, R83, 0x4, R174 ;  /* 0x0000000453ae7825 */ /* 0x000fc800078e02ae */
[----:B--2---:R-:W-:-:S05]  /*22980*/  IMAD.WIDE R244, R83, 0x4, R232 ;  /* 0x0000000453f47825 */ /* 0x004fca00078e02e8 */
[----:B------:R-:W-:Y:S04]  /*22990*/  STL.64 [R1+0x530], R244 ;  /* 0x000530f401007387 */ /* 0x000fe80000100a00 */
[----:B------:R1:W-:Y:S04]  /*229a0*/  STL.64 [R1+0x520], R4 ;  /* 0x0005200401007387 */ /* 0x0003e80000100a00 */
[----:B------:R2:W-:Y:S01]  /*229b0*/  STL.64 [R1+0x518], R2 ;  /* 0x0005180201007387 */ /* 0x0005e20000100a00 */
[----:B-1----:R-:W-:-:S04]  /*229c0*/  IMAD.WIDE R4, R83, 0x4, R224 ;  /* 0x0000000453047825 */ /* 0x002fc800078e02e0 */
[C---:B--2---:R-:W-:Y:S01]  /*229d0*/  IMAD.WIDE R2, R83.reuse, 0x4, R222 ;  /* 0x0000000453027825 */ /* 0x044fe200078e02de */
[----:B------:R1:W-:Y:S04]  /*229e0*/  STL.64 [R1+0x510], R4 ;  /* 0x0005100401007387 */ /* 0x0003e80000100a00 */
[----:B------:R4:W-:Y:S04]  /*229f0*/  STL.64 [R1+0x508], R2 ;  /* 0x0005080201007387 */ /* 0x0009e80000100a00 */
[----:B------:R2:W-:Y:S01]  /*22a00*/  STL.64 [R1+0x500], R6 ;  /* 0x0005000601007387 */ /* 0x0005e20000100a00 */
[----:B-1----:R-:W-:-:S04]  /*22a10*/  IMAD.WIDE R4, R83, 0x4, R12 ;  /* 0x0000000453047825 */ /* 0x002fc800078e020c */
[C---:B----4-:R-:W-:Y:S01]  /*22a20*/  IMAD.WIDE R2, R83.reuse, 0x4, R14 ;  /* 0x0000000453027825 */ /* 0x050fe200078e020e */
        /* <DEDUP_REMOVED lines=80> */
[----:B------:R-:W-:Y:S04]  /*22f30*/  STL.64 [R1+0x360], R8 ;  /* 0x0003600801007387 */ /* 0x000fe80000100a00 */
[----:B------:R-:W-:Y:S01]  /*22f40*/  STL.64 [R1+0x370], R2 ;  /* 0x0003700201007387 */ /* 0x000fe20000100a00 */
[----:B-1----:R-:W-:-:S03]  /*22f50*/  IMAD.WIDE R4, R83, 0x4, R100 ;  /* 0x0000000453047825 */ /* 0x002fc600078e0264 */
[----:B------:R1:W-:Y:S04]  /*22f60*/  STL.64 [R1+0x358], R6 ;  /* 0x0003580601007387 */ /* 0x0003e80000100a00 */
[----:B------:R2:W-:Y:S04]  /*22f70*/  STL.64 [R1+0xe38], R2 ;  /* 0x000e380201007387 */ /* 0x0005e80000100a00 */
[----:B------:R3:W-:Y:S01]  /*22f80*/  STL.64 [R1+0x350], R4 ;  /* 0x0003500401007387 */ /* 0x0007e20000100a00 */
[----:B-1----:R-:W-:-:S04]  /*22f90*/  IMAD.WIDE R6, R83, 0x4, R104 ;  /* 0x0000000453067825 */ /* 0x002fc800078e0268 */
[----:B--2---:R-:W-:-:S04]  /*22fa0*/  IMAD.WIDE R2, R83, 0x4, R102 ;  /* 0x0000000453027825 */ /* 0x004fc800078e0266 */
[C---:B---3--:R-:W-:Y:S01]  /*22fb0*/  IMAD.WIDE R4, R83.reuse, 0x4, R106 ;  /* 0x0000000453047825 */ /* 0x048fe200078e026a */
[----:B------:R1:W-:Y:S04]  /*22fc0*/  STL.64 [R1+0x348], R2 ;  /* 0x0003480201007387 */ /* 0x0003e80000100a00 */
[----:B------:R2:W-:Y:S04]  /*22fd0*/  STL.64 [R1+0x340], R6 ;  /* 0x0003400601007387 */ /* 0x0005e80000100a00 */
[----:B------:R3:W-:Y:S01]  /*22fe0*/  STL.64 [R1+0x338], R4 ;  /* 0x0003380401007387 */ /* 0x0007e20000100a00 */
[----:B-1----:R-:W-:-:S04]  /*22ff0*/  IMAD.WIDE R2, R83, 0x4, R108 ;  /* 0x0000000453027825 */ /* 0x002fc800078e026c */
[C---:B--2---:R-:W-:Y:S01]  /*23000*/  IMAD.WIDE R6, R83.reuse, 0x4, R112 ;  /* 0x0000000453067825 */ /* 0x044fe200078e0270 */
[----:B------:R1:W-:Y:S03]  /*23010*/  STL.64 [R1+0x328], R2 ;  /* 0x0003280201007387 */ /* 0x0003e60000100a00 */
[C---:B---3--:R-:W-:Y:S01]  /*23020*/  IMAD.WIDE R4, R83.reuse, 0x4, R114 ;  /* 0x0000000453047825 */ /* 0x048fe200078e0272 */
[----:B------:R2:W-:Y:S04]  /*23030*/  STL.64 [R1+0x308], R6 ;  /* 0x0003080601007387 */ /* 0x0005e80000100a00 */
[----:B------:R-:W-:Y:S01]  /*23040*/  STL.64 [R1+0x318], R10 ;  /* 0x0003180a01007387 */ /* 0x000fe20000100a00 */
[----:B-1----:R-:W-:-:S03]  /*23050*/  IMAD.WIDE R2, R83, 0x4, R116 ;  /* 0x0000000453027825 */ /* 0x002fc600078e0274 */
[----:B------:R1:W-:Y:S04]  /*23060*/  STL.64 [R1+0x300], R4 ;  /* 0x0003000401007387 */ /* 0x0003e80000100a00 */
[----:B------:R-:W-:Y:S01]  /*23070*/  STL.64 [R1+0xe40], R10 ;  /* 0x000e400a01007387 */ /* 0x000fe20000100a00 */
[----:B--2---:R-:W-:-:S03]  /*23080*/  IMAD.WIDE R6, R83, 0x4, R120 ;  /* 0x0000000453067825 */ /* 0x004fc600078e0278 */
[----:B------:R2:W-:Y:S01]  /*23090*/  STL.64 [R1+0x2f0], R2 ;  /* 0x0002f00201007387 */ /* 0x0005e20000100a00 */
[----:B-1----:R-:W-:-:S04]  /*230a0*/  IMAD.WIDE R4, R83, 0x4, R122 ;  /* 0x0000000453047825 */ /* 0x002fc800078e027a */
[----:B--2---:R-:W-:-:S05]  /*230b0*/  IMAD.WIDE R2, R83, 0x4, R118 ;  /* 0x0000000453027825 */ /* 0x004fca00078e0276 */
[----:B------:R1:W-:Y:S01]  /*230c0*/  STL.64 [R1+0x2e0], R2 ;  /* 0x0002e00201007387 */ /* 0x0003e20000100a00 */
[----:B------:R-:W-:-:S03]  /*230d0*/  IMAD.WIDE R8, R83, 0x4, R126 ;  /* 0x0000000453087825 */ /* 0x000fc600078e027e */
        /* <DEDUP_REMOVED lines=10> */
[----:B------:R-:W-:Y:S04]  /*23180*/  STL.64 [R1+0xe48], R8 ;  /* 0x000e480801007387 */ /* 0x000fe80000100a00 */
[----:B------:R3:W-:Y:S01]  /*23190*/  STL.64 [R1+0x290], R2 ;  /* 0x0002900201007387 */ /* 0x0007e20000100a00 */
[----:B--2---:R-:W-:-:S04]  /*231a0*/  IMAD.WIDE R6, R83, 0x4, R136 ;  /* 0x0000000453067825 */ /* 0x004fc800078e0288 */
[----:B-1----:R-:W-:-:S04]  /*231b0*/  IMAD.WIDE R4, R83, 0x4, R138 ;  /* 0x0000000453047825 */ /* 0x002fc800078e028a */
[----:B---3--:R-:W-:-:S05]  /*231c0*/  IMAD.WIDE R2, R83, 0x4, R134 ;  /* 0x0000000453027825 */ /* 0x008fca00078e0286 */
        /* <DEDUP_REMOVED lines=11> */
[----:B------:R-:W-:Y:S04]  /*23280*/  STL.64 [R1+0x228], R4 ;  /* 0x0002280401007387 */ /* 0x000fe80000100a00 */
[----:B------:R-:W-:Y:S04]  /*23290*/  STL.64 [R1+0xe50], R6 ;  /* 0x000e500601007387 */ /* 0x000fe80000100a00 */
[----:B------:R1:W-:Y:S01]  /*232a0*/  STL.64 [R1+0x218], R2 ;  /* 0x0002180201007387 */ /* 0x0003e20000100a00 */
[----:B------:R-:W-:-:S04]  /*232b0*/  IMAD.WIDE R10, R83, 0x4, R154 ;  /* 0x00000004530a7825 */ /* 0x000fc800078e029a */
[----:B-1----:R-:W-:-:S05]  /*232c0*/  IMAD.WIDE R2, R83, 0x4, R150 ;  /* 0x0000000453027825 */ /* 0x002fca00078e0296 */
[----:B------:R1:W-:Y:S04]  /*232d0*/  STL.64 [R1+0x208], R2 ;  /* 0x0002080201007387 */ /* 0x0003e80000100a00 */
[----:B------:R-:W-:Y:S01]  /*232e0*/  STL.64 [R1+0x1f8], R152 ;  /* 0x0001f89801007387 */ /* 0x000fe20000100a00 */
[----:B-1----:R-:W-:-:S05]  /*232f0*/  IMAD.WIDE R2, R83, 0x4, R156 ;  /* 0x0000000453027825 */ /* 0x002fca00078e029c */
[----:B------:R1:W-:Y:S01]  /*23300*/  STL.64 [R1+0x1d8], R2 ;  /* 0x0001d80201007387 */ /* 0x0003e20000100a00 */
[----:B------:R-:W-:-:S03]  /*23310*/  IMAD.WIDE R4, R83, 0x4, R158 ;  /* 0x0000000453047825 */ /* 0x000fc600078e029e */
[----:B------:R-:W-:Y:S01]  /*23320*/  STL.64 [R1+0xef8], R152 ;  /* 0x000ef89801007387 */ /* 0x000fe20000100a00 */
[----:B------:R-:W-:-:S03]  /*23330*/  IMAD.WIDE R6, R83, 0x4, R162 ;  /* 0x0000000453067825 */ /* 0x000fc600078e02a2 */
[----:B------:R-:W-:Y:S01]  /*23340*/  STL.64 [R1+0x1e8], R10 ;  /* 0x0001e80a01007387 */ /* 0x000fe20000100a00 */
[----:B-1----:R-:W-:-:S03]  /*23350*/  IMAD.WIDE R2, R83, 0x4, R160 ;  /* 0x0000000453027825 */ /* 0x002fc600078e02a0 */
[----:B------:R-:W-:Y:S04]  /*23360*/  STL.64 [R1+0xea0], R10 ;  /* 0x000ea00a01007387 */ /* 0x000fe80000100a00 */
[----:B------:R1:W-:Y:S01]  /*23370*/  STL.64 [R1+0x1b8], R2 ;  /* 0x0001b80201007387 */ /* 0x0003e20000100a00 */
[----:B------:R-:W-:-:S03]  /*23380*/  IMAD.WIDE R154, R83, 0x4, R166 ;  /* 0x00000004539a7825 */ /* 0x000fc600078e02a6 */
[----:B------:R-:W-:Y:S04]  /*23390*/  STL.64 [R1+0x1c8], R4 ;  /* 0x0001c80401007387 */ /* 0x000fe80000100a00 */
[----:B------:R-:W-:Y:S01]  /*233a0*/  STL.64 [R1+0x1b0], R6 ;  /* 0x0001b00601007387 */ /* 0x000fe20000100a00 */
[----:B-1----:R-:W-:-:S03]  /*233b0*/  IMAD.WIDE R2, R83, 0x4, R164 ;  /* 0x0000000453027825 */ /* 0x002fc600078e02a4 */
[----:B------:R-:W-:Y:S04]  /*233c0*/  STL.64 [R1+0xe58], R4 ;  /* 0x000e580401007387 */ /* 0x000fe80000100a00 */
[----:B------:R1:W-:Y:S01]  /*233d0*/  STL.64 [R1+0x1a8], R2 ;  /* 0x0001a80201007387 */ /* 0x0003e20000100a00 */
[----:B------:R-:W-:-:S03]  /*233e0*/  IMAD.WIDE R160, R83, 0x4, R168 ;  /* 0x0000000453a07825 */ /* 0x000fc600078e02a8 */
[----:B------:R-:W-:Y:S01]  /*233f0*/  STL.64 [R1+0x1a0], R154 ;  /* 0x0001a09a01007387 */ /* 0x000fe20000100a00 */
[----:B------:R-:W-:-:S03]  /*23400*/  IMAD.WIDE R8, R83, 0x4, R170 ;  /* 0x0000000453087825 */ /* 0x000fc600078e02aa */
[----:B------:R-:W-:Y:S01]  /*23410*/  STL.64 [R1+0xf18], R154 ;  /* 0x000f189a01007387 */ /* 0x000fe20000100a00 */
[----:B-1----:R-:W-:-:S05]  /*23420*/  IMAD.WIDE R2, R83, 0x4, R172 ;  /* 0x0000000453027825 */ /* 0x002fca00078e02ac */
[----:B------:R1:W-:Y:S04]  /*23430*/  STL.64 [R1+0x170], R2 ;  /* 0x0001700201007387 */ /* 0x0003e80000100a00 */
[----:B------:R-:W-:Y:S04]  /*23440*/  STL.64 [R1+0x190], R160 ;  /* 0x000190a001007387 */ /* 0x000fe80000100a00 */
[----:B------:R-:W-:Y:S01]  /*23450*/  STL.64 [R1+0xf00], R160 ;  /* 0x000f00a001007387 */ /* 0x000fe20000100a00 */
[----:B-1----:R-:W-:-:S03]  /*23460*/  IMAD.WIDE R2, R83, 0x4, R176 ;  /* 0x0000000453027825 */ /* 0x002fc600078e02b0 */
[----:B------:R-:W-:Y:S04]  /*23470*/  STL.64 [R1+0x180], R8 ;  /* 0x0001800801007387 */ /* 0x000fe80000100a00 */
[----:B------:R-:W-:Y:S01]  /*23480*/  STL.64 [R1+0xea8], R8 ;  /* 0x000ea80801007387 */ /* 0x000fe20000100a00 */
[----:B------:R-:W-:-:S03]  /*23490*/  IMAD.WIDE R166, R83, 0x4, R180 ;  /* 0x0000000453a67825 */ /* 0x000fc600078e02b4 */
[----:B------:R1:W-:Y:S01]  /*234a0*/  STL.64 [R1+0x150], R2 ;  /* 0x0001500201007387 */ /* 0x0003e20000100a00 */
[----:B------:R-:W-:-:S03]  /*234b0*/  IMAD.WIDE R4, R83, 0x4, R184 ;  /* 0x0000000453047825 */ /* 0x000fc600078e02b8 */
[----:B------:R-:W-:Y:S01]  /*234c0*/  STL.64 [R1+0x160], R174 ;  /* 0x000160ae01007387 */ /* 0x000fe20000100a00 */
[----:B------:R-:W-:-:S04]  /*234d0*/  IMAD.WIDE R10, R83, 0x4, R182 ;  /* 0x00000004530a7825 */ /* 0x000fc800078e02b6 */
        /* <DEDUP_REMOVED lines=8> */
[----:B------:R-:W-:Y:S04]  /*23560*/  STL.64 [R1+0x138], R10 ;  /* 0x0001380a01007387 */ /* 0x000fe80000100a00 */
[----:B------:R-:W-:Y:S04]  /*23570*/  STL.64 [R1+0xf20], R10 ;  /* 0x000f200a01007387 */ /* 0x000fe80000100a00 */
[----:B------:R1:W-:Y:S01]  /*23580*/  STL.64 [R1+0x108], R2 ;  /* 0x0001080201007387 */ /* 0x0003e20000100a00 */
[----:B------:R-:W-:-:S03]  /*23590*/  IMAD.WIDE R162, R83, 0x4, R190 ;  /* 0x0000000453a27825 */ /* 0x000fc600078e02be */
[----:B------:R-:W-:Y:S04]  /*235a0*/  STL.64 [R1+0x118], R6 ;  /* 0x0001180601007387 */ /* 0x000fe80000100a00 */
[----:B------:R2:W-:Y:S01]  /*235b0*/  STL.64 [R1+0xeb0], R6 ;  /* 0x000eb00601007387 */ /* 0x0005e20000100a00 */
[----:B-1----:R-:W-:-:S05]  /*235c0*/  IMAD.WIDE R2, R83, 0x4, R192 ;  /* 0x0000000453027825 */ /* 0x002fca00078e02c0 */
[----:B------:R1:W-:Y:S01]  /*235d0*/  STL.64 [R1+0xe8], R2 ;  /* 0x0000e80201007387 */ /* 0x0003e20000100a00 */
[----:B------:R-:W-:-:S03]  /*235e0*/  IMAD.WIDE R164, R83, 0x4, R196 ;  /* 0x0000000453a47825 */ /* 0x000fc600078e02c4 */
[----:B------:R-:W-:Y:S01]  /*235f0*/  STL.64 [R1+0xf8], R162 ;  /* 0x0000f8a201007387 */ /* 0x000fe20000100a00 */
[----:B--2---:R-:W-:-:S04]  /*23600*/  IMAD.WIDE R6, R83, 0x4, R200 ;  /* 0x0000000453067825 */ /* 0x004fc800078e02c8 */
[----:B-1----:R-:W-:-:S05]  /*23610*/  IMAD.WIDE R2, R83, 0x4, R194 ;  /* 0x0000000453027825 */ /* 0x002fca00078e02c2 */
[----:B------:R1:W-:Y:S01]  /*23620*/  STL.64 [R1+0xe0], R2 ;  /* 0x0000e00201007387 */ /* 0x0003e20000100a00 */
[----:B------:R-:W-:-:S03]  /*23630*/  IMAD.WIDE R4, R83, 0x4, R198 ;  /* 0x0000000453047825 */ /* 0x000fc600078e02c6 */
[----:B------:R-:W-:Y:S04]  /*23640*/  STL.64 [R1+0xe70], R162 ;  /* 0x000e70a201007387 */ /* 0x000fe80000100a00 */
[----:B------:R-:W-:Y:S04]  /*23650*/  STL.64 [R1+0xd8], R164 ;  /* 0x0000d8a401007387 */ /* 0x000fe80000100a00 */
[----:B------:R-:W-:Y:S04]  /*23660*/  STL.64 [R1+0xf38], R164 ;  /* 0x000f38a401007387 */ /* 0x000fe80000100a00 */
[----:B------:R-:W2:Y:S04]  /*23670*/  LDL.LU.64 R240, [R1] ;  /* 0x0000000001f07983 */ /* 0x000ea80000300a00 */
[----:B------:R-:W-:Y:S04]  /*23680*/  STL.64 [R1+0xc0], R6 ;  /* 0x0000c00601007387 */ /* 0x000fe80000100a00 */
[----:B------:R-:W-:Y:S04]  /*23690*/  STL.64 [R1+0xd0], R4 ;  /* 0x0000d00401007387 */ /* 0x000fe80000100a00 */
[----:B------:R3:W-:Y:S01]  /*236a0*/  STL.64 [R1+0xf40], R4 ;  /* 0x000f400401007387 */ /* 0x0007e20000100a00 */
[----:B-1----:R-:W-:-:S03]  /*236b0*/  IMAD.WIDE R2, R83, 0x4, R202 ;  /* 0x0000000453027825 */ /* 0x002fc600078e02ca */
[----:B------:R-:W4:Y:S04]  /*236c0*/  LDL.LU.64 R220, [R1+0x8] ;  /* 0x0000080001dc7983 */ /* 0x000f280000300a00 */
[----:B------:R-:W4:Y:S01]  /*236d0*/  LDL.LU.64 R12, [R1+0x10] ;  /* 0x00001000010c7983 */ /* 0x000f220000300a00 */
[----:B---3--:R-:W-:-:S05]  /*236e0*/  IMAD.WIDE R4, R83, 0x4, R208 ;  /* 0x0000000453047825 */ /* 0x008fca00078e02d0 */
[----:B------:R-:W-:Y:S04]  /*236f0*/  STL.64 [R1+0x80], R4 ;  /* 0x0000800401007387 */ /* 0x000fe80000100a00 */
[----:B------:R-:W3:Y:S04]  /*23700*/  LDL.LU.64 R14, [R1+0x18] ;  /* 0x00001800010e7983 */ /* 0x000ee80000300a00 */
[----:B------:R-:W3:Y:S04]  /*23710*/  LDL.LU.64 R236, [R1+0x20] ;  /* 0x0000200001ec7983 */ /* 0x000ee80000300a00 */
[----:B------:R-:W3:Y:S04]  /*23720*/  LDL.LU.64 R234, [R1+0x28] ;  /* 0x0000280001ea7983 */ /* 0x000ee80000300a00 */
[----:B------:R-:W3:Y:S04]  /*23730*/  LDL.LU.64 R232, [R1+0x30] ;  /* 0x0000300001e87983 */ /* 0x000ee80000300a00 */
[----:B------:R-:W-:Y:S04]  /*23740*/  STL.64 [R1+0xb0], R2 ;  /* 0x0000b00201007387 */ /* 0x000fe80000100a00 */
[----:B------:R1:W-:Y:S04]  /*23750*/  STL.64 [R1+0xeb8], R2 ;  /* 0x000eb80201007387 */ /* 0x0003e80000100a00 */
[----:B------:R-:W3:Y:S04]  /*23760*/  LDL.LU.64 R230, [R1+0x38] ;  /* 0x0000380001e67983 */ /* 0x000ee80000300a00 */
[----:B------:R-:W3:Y:S01]  /*23770*/  LDL.LU.64 R228, [R1+0x40] ;  /* 0x0000400001e47983 */ /* 0x000ee20000300a00 */
[----:B-1----:R-:W-:-:S04]  /*23780*/  IMAD.WIDE R2, R83, 0x4, R210 ;  /* 0x0000000453027825 */ /* 0x002fc800078e02d2 */
[C---:B------:R-:W-:Y:S01]  /*23790*/  IMAD.WIDE R162, R83.reuse, 0x4, R204 ;  /* 0x0000000453a27825 */ /* 0x040fe200078e02cc */
[----:B------:R1:W-:Y:S04]  /*237a0*/  STL.64 [R1+0x78], R2 ;  /* 0x0000780201007387 */ /* 0x0003e80000100a00 */
[----:B------:R-:W3:Y:S01]  /*237b0*/  LDL.LU.64 R226, [R1+0x48] ;  /* 0x0000480001e27983 */ /* 0x000ee20000300a00 */
[----:B------:R-:W-:-:S03]  /*237c0*/  IMAD.WIDE R158, R83, 0x4, R206 ;  /* 0x00000004539e7825 */ /* 0x000fc600078e02ce */
[----:B------:R-:W3:Y:S01]  /*237d0*/  LDL.LU.64 R16, [R1+0x50] ;  /* 0x0000500001107983 */ /* 0x000ee20000300a00 */
[----:B------:R-:W-:-:S03]  /*237e0*/  IMAD.WIDE R246, R83, 0x4, R212 ;  /* 0x0000000453f67825 */ /* 0x000fc600078e02d4 */
[----:B------:R-:W3:Y:S01]  /*237f0*/  LDL.LU.64 R18, [R1+0x60] ;  /* 0x0000600001127983 */ /* 0x000ee20000300a00 */
[----:B------:R-:W-:-:S03]  /*23800*/  IMAD.WIDE R4, R83, 0x4, R214 ;  /* 0x0000000453047825 */ /* 0x000fc600078e02d6 */
[----:B------:R-:W3:Y:S01]  /*23810*/  LDL.LU.64 R20, [R1+0x88] ;  /* 0x0000880001147983 */ /* 0x000ee20000300a00 */
[----:B-1----:R-:W-:-:S03]  /*23820*/  IMAD.WIDE R2, R83, 0x4, R216 ;  /* 0x0000000453027825 */ /* 0x002fc600078e02d8 */
[----:B------:R-:W3:Y:S01]  /*23830*/  LDL.LU.64 R250, [R1+0x98] ;  /* 0x0000980001fa7983 */ /* 0x000ee20000300a00 */
[----:B------:R-:W-:-:S03]  /*23840*/  IMAD.WIDE R224, R83, 0x4, R218 ;  /* 0x0000000453e07825 */ /* 0x000fc600078e02da */
[----:B------:R-:W-:Y:S04]  /*23850*/  STL.64 [R1+0xa0], R162 ;  /* 0x0000a0a201007387 */ /* 0x000fe80000100a00 */
[----:B------:R-:W-:Y:S04]  /*23860*/  STL.64 [R1+0xe78], R162 ;  /* 0x000e78a201007387 */ /* 0x000fe80000100a00 */
[----:B------:R-:W-:Y:S04]  /*23870*/  STL.64 [R1+0x90], R158 ;  /* 0x0000909e01007387 */ /* 0x000fe80000100a00 */
[----:B------:R-:W-:Y:S04]  /*23880*/  STL.64 [R1+0xe80], R158 ;  /* 0x000e809e01007387 */ /* 0x000fe80000100a00 */
[----:B------:R-:W-:Y:S04]  /*23890*/  STL.64 [R1+0x70], R246 ;  /* 0x000070f601007387 */ /* 0x000fe80000100a00 */
[----:B------:R-:W-:Y:S04]  /*238a0*/  STL.64 [R1+0x68], R4 ;  /* 0x0000680401007387 */ /* 0x000fe80000100a00 */
[----:B------:R-:W3:Y:S04]  /*238b0*/  LDL.LU.64 R156, [R1+0xa8] ;  /* 0x0000a800019c7983 */ /* 0x000ee80000300a00 */
[----:B------:R1:W-:Y:S04]  /*238c0*/  STL.64 [R1+0x58], R2 ;  /* 0x0000580201007387 */ /* 0x0003e80000100a00 */
[----:B------:R-:W-:Y:S04]  /*238d0*/  STL.64 [R1+0xec0], R224 ;  /* 0x000ec0e001007387 */ /* 0x000fe80000100a00 */
[----:B------:R-:W3:Y:S01]  /*238e0*/  LDL.LU.64 R238, [R1+0xb8] ;  /* 0x0000b80001ee7983 */ /* 0x000ee20000300a00 */
[----:B--2---:R-:W-:-:S03]  /*238f0*/  IMAD.WIDE R222, R83, 0x4, R240 ;  /* 0x0000000453de7825 */ /* 0x004fc600078e02f0 */
[----:B------:R-:W2:Y:S04]  /*23900*/  LDL.LU.64 R240, [R1+0xc8] ;  /* 0x0000c80001f07983 */ /* 0x000ea80000300a00 */
[----:B------:R-:W-:Y:S01]  /*23910*/  STL.64 [R1+0xe88], R222 ;  /* 0x000e88de01007387 */ /* 0x000fe20000100a00 */
[----:B----4-:R-:W-:-:S05]  /*23920*/  IMAD.WIDE R220, R83, 0x4, R220 ;  /* 0x0000000453dc7825 */ /* 0x010fca00078e02dc */
[----:B------:R-:W-:Y:S01]  /*23930*/  STL.64 [R1+0xe90], R220 ;  /* 0x000e90dc01007387 */ /* 0x000fe20000100a00 */
[----:B---3--:R-:W-:-:S04]  /*23940*/  IMAD.WIDE R234, R83, 0x4, R234 ;  /* 0x0000000453ea7825 */ /* 0x008fc800078e02ea */
[C---:B------:R-:W-:Y:S01]  /*23950*/  IMAD.WIDE R232, R83.reuse, 0x4, R232 ;  /* 0x0000000453e87825 */ /* 0x040fe200078e02e8 */
[----:B------:R-:W-:Y:S04]  /*23960*/  STL.64 [R1+0xf10], R234 ;  /* 0x000f10ea01007387 */ /* 0x000fe80000100a00 */
[----:B------:R-:W-:Y:S01]  /*23970*/  STL.64 [R1+0xee0], R232 ;  /* 0x000ee0e801007387 */ /* 0x000fe20000100a00 */
[----:B------:R-:W-:-:S04]  /*23980*/  IMAD.WIDE R230, R83, 0x4, R230 ;  /* 0x0000000453e67825 */ /* 0x000fc800078e02e6 */
[C---:B------:R-:W-:Y:S01]  /*23990*/  IMAD.WIDE R228, R83.reuse, 0x4, R228 ;  /* 0x0000000453e47825 */ /* 0x040fe200078e02e4 */
[----:B------:R-:W-:Y:S04]  /*239a0*/  STL.64 [R1+0xed0], R230 ;  /* 0x000ed0e601007387 */ /* 0x000fe80000100a00 */
[----:B------:R-:W3:Y:S04]  /*239b0*/  LDL.LU.64 R22, [R1+0x100] ;  /* 0x0001000001167983 */ /* 0x000ee80000300a00 */
[----:B------:R-:W-:Y:S04]  /*239c0*/  STL.64 [R1+0xe98], R228 ;  /* 0x000e98e401007387 */ /* 0x000fe80000100a00 */
[----:B------:R-:W4:Y:S01]  /*239d0*/  LDL.LU.64 R168, [R1+0x110] ;  /* 0x0001100001a87983 */ /* 0x000f220000300a00 */
[----:B------:R-:W-:-:S05]  /*239e0*/  IMAD.WIDE R226, R83, 0x4, R226 ;  /* 0x0000000453e27825 */ /* 0x000fca00078e02e2 */
[----:B------:R1:W-:Y:S04]  /*239f0*/  STL.64 [R1+0xed8], R226 ;  /* 0x000ed8e201007387 */ /* 0x0003e80000100a00 */
[----:B------:R-:W3:Y:S04]  /*23a00*/  LDL.LU.64 R10, [R1+0x120] ;  /* 0x00012000010a7983 */ /* 0x000ee80000300a00 */
[----:B------:R-:W3:Y:S01]  /*23a10*/  LDL.LU.64 R160, [R1+0x130] ;  /* 0x0001300001a07983 */ /* 0x000ee20000300a00 */
[----:B-1----:R-:W-:-:S05]  /*23a20*/  IMAD.WIDE R2, R83, 0x4, R250 ;  /* 0x0000000453027825 */ /* 0x002fca00078e02fa */
[----:B------:R-:W-:Y:S04]  /*23a30*/  STL.64 [R1+0x10], R2 ;  /* 0x0000100201007387 */ /* 0x000fe80000100a00 */
[----:B------:R-:W3:Y:S04]  /*23a40*/  LDL.LU.64 R188, [R1+0x158] ;  /* 0x0001580001bc7983 */ /* 0x000ee80000300a00 */
[----:B------:R-:W3:Y:S04]  /*23a50*/  LDL.LU.64 R186, [R1+0x168] ;  /* 0x0001680001ba7983 */ /* 0x000ee80000300a00 */
[----:B------:R-:W3:Y:S01]  /*23a60*/  LDL.LU.64 R250, [R1+0x178] ;  /* 0x0001780001fa7983 */ /* 0x000ee20000300a00 */
[----:B------:R-:W-:-:S03]  /*23a70*/  IMAD.WIDE R226, R83, 0x4, R156 ;  /* 0x0000000453e27825 */ /* 0x000fc600078e029c */
[----:B------:R-:W3:Y:S04]  /*23a80*/  LDL.LU.64 R156, [R1+0x188] ;  /* 0x00018800019c7983 */ /* 0x000ee80000300a00 */
[----:B------:R-:W3:Y:S04]  /*23a90*/  LDL.LU.64 R184, [R1+0x198] ;  /* 0x0001980001b87983 */ /* 0x000ee80000300a00 */
[----:B------:R-:W3:Y:S01]  /*23aa0*/  LDL.LU.64 R166, [R1+0x1c0] ;  /* 0x0001c00001a67983 */ /* 0x000ee20000300a00 */
[----:B------:R-:W-:-:S03]  /*23ab0*/  IMAD.WIDE R222, R83, 0x4, R238 ;  /* 0x0000000453de7825 */ /* 0x000fc600078e02ee */
[----:B------:R-:W3:Y:S01]  /*23ac0*/  LDL.LU.64 R182, [R1+0x1d0] ;  /* 0x0001d00001b67983 */ /* 0x000ee20000300a00 */
[----:B------:R-:W-:-:S04]  /*23ad0*/  IMAD.WIDE R238, R83, 0x4, R248 ;  /* 0x0000000453ee7825 */ /* 0x000fc800078e02f8 */
[----:B--2---:R-:W-:-:S05]  /*23ae0*/  IMAD.WIDE R240, R83, 0x4, R240 ;  /* 0x0000000453f07825 */ /* 0x004fca00078e02f0 */
[----:B------:R-:W-:Y:S04]  /*23af0*/  STL.64 [R1+0xee8], R240 ;  /* 0x000ee8f001007387 */ /* 0x000fe80000100a00 */
[----:B------:R-:W2:Y:S04]  /*23b00*/  LDL.LU.64 R152, [R1+0x1e0] ;  /* 0x0001e00001987983 */ /* 0x000ea80000300a00 */
[----:B------:R-:W2:Y:S04]  /*23b10*/  LDL.LU.64 R248, [R1+0x1f0] ;  /* 0x0001f00001f87983 */ /* 0x000ea80000300a00 */
[----:B------:R-:W2:Y:S04]  /*23b20*/  LDL.LU.64 R174, [R1+0x200] ;  /* 0x0002000001ae7983 */ /* 0x000ea80000300a00 */
[----:B------:R-:W2:Y:S04]  /*23b30*/  LDL.LU.64 R180, [R1+0x210] ;  /* 0x0002100001b47983 */ /* 0x000ea80000300a00 */
[----:B------:R-:W2:Y:S04]  /*23b40*/  LDL.LU.64 R178, [R1+0x220] ;  /* 0x0002200001b27983 */ /* 0x000ea80000300a00 */
[----:B------:R-:W2:Y:S04]  /*23b50*/  LDL.LU.64 R8, [R1+0x238] ;  /* 0x0002380001087983 */ /* 0x000ea80000300a00 */
[----:B------:R1:W-:Y:S04]  /*23b60*/  STL.64 [R1+0xef0], R238 ;  /* 0x000ef0ee01007387 */ /* 0x0003e80000100a00 */
[----:B------:R-:W-:Y:S04]  /*23b70*/  STL.64 [R1+0x8], R226 ;  /* 0x000008e201007387 */ /* 0x000fe80000100a00 */
[----:B------:R1:W-:Y:S04]  /*23b80*/  STL.64 [R1+0xf08], R226 ;  /* 0x000f08e201007387 */ /* 0x0003e80000100a00 */
[----:B------:R-:W2:Y:S04]  /*23b90*/  LDL.LU.64 R176, [R1+0x248] ;  /* 0x0002480001b07983 */ /* 0x000ea80000300a00 */
[----:B------:R-:W-:Y:S04]  /*23ba0*/  STL.64 [R1], R222 ;  /* 0x000000de01007387 */ /* 0x000fe80000100a00 */
[----:B------:R-:W2:Y:S04]  /*23bb0*/  LDL.LU.64 R154, [R1+0x258] ;  /* 0x00025800019a7983 */ /* 0x000ea80000300a00 */
[----:B------:R-:W2:Y:S04]  /*23bc0*/  LDL.LU.64 R172, [R1+0x268] ;  /* 0x0002680001ac7983 */ /* 0x000ea80000300a00 */
[----:B------:R-:W2:Y:S01]  /*23bd0*/  LDL.LU.64 R170, [R1+0x278] ;  /* 0x0002780001aa7983 */ /* 0x000ea20000300a00 */
[----:B----4-:R-:W-:-:S03]  /*23be0*/  IMAD.WIDE R24, R83, 0x4, R168 ;  /* 0x0000000453187825 */ /* 0x010fc600078e02a8 */
[----:B------:R-:W4:Y:S01]  /*23bf0*/  LDL.LU.64 R168, [R1+0x288] ;  /* 0x0002880001a87983 */ /* 0x000f220000300a00 */
[----:B---3--:R-:W-:-:S05]  /*23c00*/  IMAD.WIDE R160, R83, 0x4, R160 ;  /* 0x0000000453a07825 */ /* 0x008fca00078e02a0 */
[----:B------:R3:W-:Y:S01]  /*23c10*/  STL.64 [R1+0x38], R160 ;  /* 0x000038a001007387 */ /* 0x0007e20000100a00 */
[----:B------:R-:W-:-:S04]  /*23c20*/  IMAD.WIDE R230, R83, 0x4, R188 ;  /* 0x0000000453e67825 */ /* 0x000fc800078e02bc */
[C---:B------:R-:W-:Y:S01]  /*23c30*/  IMAD.WIDE R220, R83.reuse, 0x4, R186 ;  /* 0x0000000453dc7825 */ /* 0x040fe200078e02ba */
[----:B------:R-:W-:Y:S03]  /*23c40*/  STL.64 [R1+0x30], R230 ;  /* 0x000030e601007387 */ /* 0x000fe60000100a00 */
[C---:B------:R-:W-:Y:S01]  /*23c50*/  IMAD.WIDE R250, R83.reuse, 0x4, R250 ;  /* 0x0000000453fa7825 */ /* 0x040fe200078e02fa */
[----:B------:R-:W-:Y:S04]  /*23c60*/  STL.64 [R1+0x28], R220 ;  /* 0x000028dc01007387 */ /* 0x000fe80000100a00 */
[----:B------:R-:W-:Y:S01]  /*23c70*/  STL.64 [R1+0x20], R250 ;  /* 0x000020fa01007387 */ /* 0x000fe20000100a00 */
[----:B------:R-:W-:-:S04]  /*23c80*/  IMAD.WIDE R156, R83, 0x4, R156 ;  /* 0x00000004539c7825 */ /* 0x000fc800078e029c */
[C---:B------:R-:W-:Y:S01]  /*23c90*/  IMAD.WIDE R28, R83.reuse, 0x4, R184 ;  /* 0x00000004531c7825 */ /* 0x040fe200078e02b8 */
[----:B------:R-:W-:Y:S04]  /*23ca0*/  STL.64 [R1+0x18], R156 ;  /* 0x0000189c01007387 */ /* 0x000fe80000100a00 */
[----:B------:R-:W3:Y:S01]  /*23cb0*/  LDL.64 R184, [R1+0x8e0] ;  /* 0x0008e00001b87983 */ /* 0x000ee20000100a00 */
[----:B------:R-:W-:-:S04]  /*23cc0*/  IMAD.WIDE R26, R83, 0x4, R10 ;  /* 0x00000004531a7825 */ /* 0x000fc800078e020a */
[----:B------:R-:W-:-:S04]  /*23cd0*/  IMAD.WIDE R30, R83, 0x4, R166 ;  /* 0x00000004531e7825 */ /* 0x000fc800078e02a6 */
[----:B------:R-:W-:-:S04]  /*23ce0*/  IMAD.WIDE R32, R83, 0x4, R182 ;  /* 0x0000000453207825 */ /* 0x000fc800078e02b6 */
[----:B--2---:R-:W-:-:S04]  /*23cf0*/  IMAD.WIDE R152, R83, 0x4, R152 ;  /* 0x0000000453987825 */ /* 0x004fc800078e0298 */
[C---:B------:R-:W-:Y:S01]  /*23d00*/  IMAD.WIDE R248, R83.reuse, 0x4, R248 ;  /* 0x0000000453f87825 */ /* 0x040fe200078e02f8 */
[----:B------:R2:W-:Y:S03]  /*23d10*/  STL.64 [R1+0x50], R152 ;  /* 0x0000509801007387 */ /* 0x0005e60000100a00 */
[C---:B------:R-:W-:Y:S01]  /*23d20*/  IMAD.WIDE R158, R83.reuse, 0x4, R174 ;  /* 0x00000004539e7825 */ /* 0x040fe200078e02ae */
[----:B------:R2:W-:Y:S04]  /*23d30*/  STL.64 [R1+0x48], R248 ;  /* 0x000048f801007387 */ /* 0x0005e80000100a00 */
[----:B------:R2:W-:Y:S04]  /*23d40*/  STL.64 [R1+0x40], R158 ;  /* 0x0000409e01007387 */ /* 0x0005e80000100a00 */
[----:B------:R-:W2:Y:S04]  /*23d50*/  LDL.LU.64 R164, [R1+0x298] ;  /* 0x0002980001a47983 */ /* 0x000ea80000300a00 */
[----:B------:R-:W2:Y:S01]  /*23d60*/  LDL.LU.64 R6, [R1+0x2b0] ;  /* 0x0002b00001067983 */ /* 0x000ea20000300a00 */
[----:B------:R-:W-:-:S03]  /*23d70*/  IMAD.WIDE R34, R83, 0x4, R180 ;  /* 0x0000000453227825 */ /* 0x000fc600078e02b4 */
[----:B------:R-:W2:Y:S01]  /*23d80*/  LDL.64 R10, [R1+0x8a0] ;  /* 0x0008a000010a7983 */ /* 0x000ea20000100a00 */
[----:B------:R-:W-:-:S03]  /*23d90*/  IMAD.WIDE R36, R83, 0x4, R178 ;  /* 0x0000000453247825 */ /* 0x000fc600078e02b2 */
[----:B------:R-:W2:Y:S01]  /*23da0*/  LDL.64 R166, [R1+0x860] ;  /* 0x0008600001a67983 */ /* 0x000ea20000100a00 */
[----:B------:R-:W-:-:S03]  /*23db0*/  IMAD.WIDE R38, R83, 0x4, R8 ;  /* 0x0000000453267825 */ /* 0x000fc600078e0208 */
[----:B------:R-:W2:Y:S04]  /*23dc0*/  LDL.64 R182, [R1+0x800] ;  /* 0x0008000001b67983 */ /* 0x000ea80000100a00 */
[----:B------:R-:W2:Y:S01]  /*23dd0*/  LDL.64 R174, [R1+0x7c0] ;  /* 0x0007c00001ae7983 */ /* 0x000ea20000100a00 */
[----:B------:R-:W-:-:S03]  /*23de0*/  IMAD.WIDE R40, R83, 0x4, R176 ;  /* 0x0000000453287825 */ /* 0x000fc600078e02b0 */
[----:B------:R-:W2:Y:S04]  /*23df0*/  LDL.64 R180, [R1+0x780] ;  /* 0x0007800001b47983 */ /* 0x000ea80000100a00 */
[----:B------:R-:W2:Y:S01]  /*23e00*/  LDL.64 R178, [R1+0x740] ;  /* 0x0007400001b27983 */ /* 0x000ea20000100a00 */
[----:B------:R-:W-:-:S03]  /*23e10*/  IMAD.WIDE R42, R83, 0x4, R154 ;  /* 0x00000004532a7825 */ /* 0x000fc600078e029a */
[----:B------:R-:W2:Y:S01]  /*23e20*/  LDL.64 R8, [R1+0x700] ;  /* 0x0007000001087983 */ /* 0x000ea20000100a00 */
[----:B------:R-:W-:-:S03]  /*23e30*/  IMAD.WIDE R44, R83, 0x4, R172 ;  /* 0x00000004532c7825 */ /* 0x000fc600078e02ac */
[----:B------:R-:W2:Y:S01]  /*23e40*/  LDL.64 R176, [R1+0x6c0] ;  /* 0x0006c00001b07983 */ /* 0x000ea20000100a00 */
[----:B------:R-:W-:-:S03]  /*23e50*/  IMAD.WIDE R46, R83, 0x4, R170 ;  /* 0x00000004532e7825 */ /* 0x000fc600078e02aa */
[----:B------:R-:W2:Y:S04]  /*23e60*/  LDL.64 R154, [R1+0x630] ;  /* 0x00063000019a7983 */ /* 0x000ea80000100a00 */
[----:B------:R-:W2:Y:S01]  /*23e70*/  LDL.64 R172, [R1+0x5f0] ;  /* 0x0005f00001ac7983 */ /* 0x000ea20000100a00 */
[----:B----4-:R-:W-:-:S03]  /*23e80*/  IMAD.WIDE R48, R83, 0x4, R168 ;  /* 0x0000000453307825 */ /* 0x010fc600078e02a8 */
        /* <DEDUP_REMOVED lines=13> */
[----:B---3--:R-:W-:Y:S04]  /*23f60*/  LDGSTS.E [R243+0x40000], desc[UR18][R184.64], P0 ;  /* 0x40000000b8f37fae */ /* 0x008fe80008121852 */
[----:B------:R-:W3:Y:S04]  /*23f70*/  LDL.64 R212, [R1+0xe8] ;  /* 0x0000e80001d47983 */ /* 0x000ee80000100a00 */
[----:B------:R-:W3:Y:S04]  /*23f80*/  LDL.64 R216, [R1+0x80] ;  /* 0x0000800001d87983 */ /* 0x000ee80000100a00 */
[----:B------:R-:W3:Y:S04]  /*23f90*/  LDL.64 R206, [R1+0x1b0] ;  /* 0x0001b00001ce7983 */ /* 0x000ee80000100a00 */
[----:B------:R-:W3:Y:S04]  /*23fa0*/  LDL.64 R210, [R1+0x148] ;  /* 0x0001480001d27983 */ /* 0x000ee80000100a00 */
[----:B------:R-:W3:Y:S04]  /*23fb0*/  LDL.64 R214, [R1+0xe0] ;  /* 0x0000e00001d67983 */ /* 0x000ee80000100a00 */
[----:B------:R-:W3:Y:S04]  /*23fc0*/  LDL.64 R218, [R1+0x78] ;  /* 0x0000780001da7983 */ /* 0x000ee80000100a00 */
        /* <DEDUP_REMOVED lines=12> */
[----:B------:R-:W-:Y:S01]  /*24090*/  LDGSTS.E [R243+0x43400], desc[UR18][R244.64], P0 ;  /* 0x43400000f4f37fae */ /* 0x000fe20008121852 */
[----:B------:R-:W-:-:S03]  /*240a0*/  IMAD.WIDE R50, R83, 0x4, R164 ;  /* 0x0000000453327825 */ /* 0x000fc600078e02a4 */
[----:B------:R-:W-:Y:S01]  /*240b0*/  LDGSTS.E [R243+0x43800], desc[UR18][R186.64], P0 ;  /* 0x43800000baf37fae */ /* 0x000fe20008121852 */
[----:B------:R-:W-:-:S03]  /*240c0*/  IMAD.WIDE R52, R83, 0x4, R6 ;  /* 0x0000000453347825 */ /* 0x000fc600078e0206 */
[----:B------:R-:W-:Y:S04]  /*240d0*/  LDGSTS.E [R243+0x43c00], desc[UR18][R188.64], P0 ;  /* 0x43c00000bcf37fae */ /* 0x000fe80008121852 */
[----:B------:R-:W2:Y:S04]  /*240e0*/  LDL.LU.64 R244, [R1+0xf48] ;  /* 0x000f480001f47983 */ /* 0x000ea80000300a00 */
[----:B-1----:R-:W2:Y:S04]  /*240f0*/  LDL.64 R238, [R1+0x8d8] ;  /* 0x0008d80001ee7983 */ /* 0x002ea80000100a00 */
        /* <DEDUP_REMOVED lines=14> */
[----:B------:R-:W-:Y:S01]  /*241e0*/  LDGSTS.E [R243+0x44800], desc[UR18][R194.64], P0 ;  /* 0x44800000c2f37fae */ /* 0x000fe20008121852 */
[----:B------:R-:W-:-:S03]  /*241f0*/  IMAD.WIDE R12, R83, 0x4, R12 ;  /* 0x00000004530c7825 */ /* 0x000fc600078e020c */
[----:B------:R-:W-:Y:S01]  /*24200*/  LDGSTS.E [R243+0x44c00], desc[UR18][R196.64], P0 ;  /* 0x44c00000c4f37fae */ /* 0x000fe20008121852 */
[----:B------:R-:W-:-:S03]  /*24210*/  IMAD.WIDE R16, R83, 0x4, R16 ;  /* 0x0000000453107825 */ /* 0x000fc600078e0210 */
[----:B------:R-:W-:Y:S01]  /*24220*/  LDGSTS.E [R243+0x45000], desc[UR18][R198.64], P0 ;  /* 0x45000000c6f37fae */ /* 0x000fe20008121852 */
[----:B------:R-:W-:-:S03]  /*24230*/  IMAD.WIDE R22, R83, 0x4, R22 ;  /* 0x0000000453167825 */ /* 0x000fc600078e0216 */
[----:B------:R-:W-:Y:S04]  /*24240*/  LDGSTS.E [R243+0x45400], desc[UR18][R200.64], P0 ;  /* 0x45400000c8f37fae */ /* 0x000fe80008121852 */
[----:B------:R-:W-:Y:S04]  /*24250*/  LDGSTS.E [R243+0x45800], desc[UR18][R202.64], P0 ;  /* 0x45800000caf37fae */ /* 0x000fe80008121852 */
[----:B------:R-:W-:Y:S04]  /*24260*/  LDGSTS.E [R243+0x45c00], desc[UR18][R204.64], P0 ;  /* 0x45c00000ccf37fae */ /* 0x000fe80008121852 */
[----:B------:R-:W4:Y:S04]  /*24270*/  LDL.64 R182, [R1+0x528] ;  /* 0x0005280001b67983 */ /* 0x000f280000100a00 */
[----:B------:R-:W-:Y:S04]  /*24280*/  LDGSTS.E [R243+0x46000], desc[UR18][R208.64], P0 ;  /* 0x46000000d0f37fae */ /* 0x000fe80008121852 */
[----:B------:R-:W4:Y:S04]  /*24290*/  LDL.64 R174, [R1+0x4e8] ;  /* 0x0004e80001ae7983 */ /* 0x000f280000100a00 */
[----:B---3--:R-:W-:Y:S04]  /*242a0*/  LDGSTS.E [R243+0x46400], desc[UR18][R212.64], P0 ;  /* 0x46400000d4f37fae */ /* 0x008fe80008121852 */
[----:B------:R-:W3:Y:S04]  /*242b0*/  LDL.64 R180, [R1+0x4a8] ;  /* 0x0004a80001b47983 */ /* 0x000ee80000100a00 */
[----:B------:R-:W-:Y:S04]  /*242c0*/  LDGSTS.E [R243+0x46800], desc[UR18][R216.64], P0 ;  /* 0x46800000d8f37fae */ /* 0x000fe80008121852 */
        /* <DEDUP_REMOVED lines=11> */
[----:B------:R-:W3:Y:S04]  /*24380*/  LDL.64 R168, [R1+0x228] ;  /* 0x0002280001a87983 */ /* 0x000ee80000100a00 */
[----:B------:R-:W3:Y:S04]  /*24390*/  LDL.64 R226, [R1+0x7f0] ;  /* 0x0007f00001e27983 */ /* 0x000ee80000100a00 */
[----:B--2---:R-:W-:Y:S04]  /*243a0*/  LDGSTS.E [R244+0x40080], desc[UR18][R238.64], P0 ;  /* 0x40080000eef47fae */ /* 0x004fe80008121852 */
        /* <DEDUP_REMOVED lines=13> */
[----:B------:R-:W4:Y:S04]  /*24480*/  LDL.64 R164, [R1+0x890] ;  /* 0x0008900001a47983 */ /* 0x000f280000100a00 */
[----:B------:R-:W4:Y:S04]  /*24490*/  LDL.64 R238, [R1+0x7b0] ;  /* 0x0007b00001ee7983 */ /* 0x000f280000100a00 */
[----:B------:R-:W4:Y:S04]  /*244a0*/  LDL.64 R166, [R1+0x850] ;  /* 0x0008500001a67983 */ /* 0x000f280000100a00 */
[----:B------:R-:W4:Y:S04]  /*244b0*/  LDL.64 R240, [R1+0x770] ;  /* 0x0007700001f07983 */ /* 0x000f280000100a00 */
[----:B------:R-:W4:Y:S04]  /*244c0*/  LDL.64 R228, [R1+0x730] ;  /* 0x0007300001e47983 */ /* 0x000f280000100a00 */
[----:B------:R-:W4:Y:S01]  /*244d0*/  LDL.64 R232, [R1+0x6f0] ;  /* 0x0006f00001e87983 */ /* 0x000f220000100a00 */
[----:B------:R-:W-:-:S03]  /*244e0*/  IMAD.WIDE R14, R83, 0x4, R14 ;  /* 0x00000004530e7825 */ /* 0x000fc600078e020e */
[----:B------:R-:W4:Y:S04]  /*244f0*/  LDL.64 R234, [R1+0x660] ;  /* 0x0006600001ea7983 */ /* 0x000f280000100a00 */
[----:B------:R-:W-:Y:S01]  /*24500*/  LDGSTS.E [R244+0x43480], desc[UR18][R182.64], P0 ;  /* 0x43480000b6f47fae */ /* 0x000fe20008121852 */
[----:B------:R-:W-:-:S03]  /*24510*/  IMAD.WIDE R18, R83, 0x4, R18 ;  /* 0x0000000453127825 */ /* 0x000fc600078e0212 */
        /* <DEDUP_REMOVED lines=16> */
[----:B------:R-:W-:Y:S04]  /*24620*/  LDGSTS.E [R244+0x45880], desc[UR18][R168.64], P0 ;  /* 0x45880000a8f47fae */ /* 0x000fe80008121852 */
[----:B------:R-:W-:Y:S04]  /*24630*/  LDGSTS.E [R244+0x45c80], desc[UR18][R206.64], P0 ;  /* 0x45c80000cef47fae */ /* 0x000fe80008121852 */
[----:B------:R-:W-:Y:S04]  /*24640*/  LDGSTS.E [R244+0x46080], desc[UR18][R210.64], P0 ;  /* 0x46080000d2f47fae */ /* 0x000fe80008121852 */
[----:B------:R-:W-:Y:S04]  /*24650*/  LDGSTS.E [R244+0x46480], desc[UR18][R214.64], P0 ;  /* 0x46480000d6f47fae */ /* 0x000fe80008121852 */
[----:B------:R-:W-:Y:S04]  /*24660*/  LDGSTS.E [R244+0x46880], desc[UR18][R218.64], P0 ;  /* 0x46880000daf47fae */ /* 0x000fe80008121852 */
        /* <DEDUP_REMOVED lines=14> */
[----:B------:R-:W2:Y:S04]  /*24750*/  LDL.LU.64 R4, [R1+0xf40] ;  /* 0x000f400001047983 */ /* 0x000ea80000300a00 */
[----:B------:R-:W-:Y:S04]  /*24760*/  LDGSTS.E [R245+0x40900], desc[UR18][R166.64], P0 ;  /* 0x40900000a6f57fae */ /* 0x000fe80008121852 */
[----:B------:R-:W4:Y:S04]  /*24770*/  LDL.LU.64 R164, [R1+0xf38] ;  /* 0x000f380001a47983 */ /* 0x000f280000300a00 */
[----:B------:R-:W-:Y:S04]  /*24780*/  LDGSTS.E [R245+0x40d00], desc[UR18][R226.64], P0 ;  /* 0x40d00000e2f57fae */ /* 0x000fe80008121852 */
[----:B------:R-:W2:Y:S04]  /*24790*/  LDL.LU.64 R166, [R1+0xf30] ;  /* 0x000f300001a67983 */ /* 0x000ea80000300a00 */
[----:B------:R-:W-:Y:S04]  /*247a0*/  LDGSTS.E [R245+0x41100], desc[UR18][R238.64], P0 ;  /* 0x41100000eef57fae */ /* 0x000fe80008121852 */
[----:B------:R-:W-:Y:S04]  /*247b0*/  LDGSTS.E [R245+0x41500], desc[UR18][R240.64], P0 ;  /* 0x41500000f0f57fae */ /* 0x000fe80008121852 */
[----:B------:R-:W-:Y:S04]  /*247c0*/  LDGSTS.E [R245+0x41900], desc[UR18][R228.64], P0 ;  /* 0x41900000e4f57fae */ /* 0x000fe80008121852 */
[----:B------:R-:W-:Y:S04]  /*247d0*/  LDGSTS.E [R245+0x41d00], desc[UR18][R232.64], P0 ;  /* 0x41d00000e8f57fae */ /* 0x000fe80008121852 */
[----:B------:R-:W-:Y:S04]  /*247e0*/  LDGSTS.E [R245+0x42100], desc[UR18][R234.64], P0 ;  /* 0x42100000eaf57fae */ /* 0x000fe80008121852 */
[----:B------:R-:W-:Y:S04]  /*247f0*/  LDGSTS.E [R245+0x42500], desc[UR18][R224.64], P0 ;  /* 0x42500000e0f57fae */ /* 0x000fe80008121852 */
[----:B------:R-:W-:Y:S04]  /*24800*/  LDGSTS.E [R245+0x42900], desc[UR18][R162.64], P0 ;  /* 0x42900000a2f57fae */ /* 0x000fe80008121852 */
[----:B---3--:R-:W-:Y:S04]  /*24810*/  LDGSTS.E [R245+0x42d00], desc[UR18][R2.64], P0 ;  /* 0x42d0000002f57fae */ /* 0x008fe80008121852 */
        /* <DEDUP_REMOVED lines=12> */
[----:B------:R-:W3:Y:S04]  /*248e0*/  LDL.64 R224, [R1+0x658] ;  /* 0x0006580001e07983 */ /* 0x000ee80000100a00 */
[----:B------:R-:W3:Y:S04]  /*248f0*/  LDL.64 R162, [R1+0x618] ;  /* 0x0006180001a27983 */ /* 0x000ee80000100a00 */
[----:B------:R-:W3:Y:S04]  /*24900*/  LDL.64 R2, [R1+0x5d8] ;  /* 0x0005d80001027983 */ /* 0x000ee80000100a00 */
        /* <DEDUP_REMOVED lines=17> */
[----:B------:R-:W3:Y:S04]  /*24a20*/  LDL.64 R168, [R1+0x2e0] ;  /* 0x0002e00001a87983 */ /* 0x000ee80000100a00 */
[----:B--2---:R-:W-:Y:S04]  /*24a30*/  LDGSTS.E [R245+0x46100], desc[UR18][R166.64], P0 ;  /* 0x46100000a6f57fae */ /* 0x004fe80008121852 */
[----:B----4-:R-:W-:Y:S04]  /*24a40*/  LDGSTS.E [R245+0x46500], desc[UR18][R164.64], P0 ;  /* 0x46500000a4f57fae */ /* 0x010fe80008121852 */
[----:B------:R-:W-:Y:S04]  /*24a50*/  LDGSTS.E [R245+0x46900], desc[UR18][R246.64], P0 ;  /* 0x46900000f6f57fae */ /* 0x000fe80008121852 */
[----:B------:R-:W2:Y:S04]  /*24a60*/  LDL.64 R166, [R1+0x280] ;  /* 0x0002800001a67983 */ /* 0x000ea80000100a00 */
[----:B------:R-:W4:Y:S04]  /*24a70*/  LDL.64 R164, [R1+0x208] ;  /* 0x0002080001a47983 */ /* 0x000f280000100a00 */
[----:B------:R-:W3:Y:S01]  /*24a80*/  LDL.LU.64 R246, [R1+0xf28] ;  /* 0x000f280001f67983 */ /* 0x000ee20000300a00 */
[----:B------:R-:W-:-:S04]  /*24a90*/  IMAD.WIDE R236, R83, 0x4, R236 ;  /* 0x0000000453ec7825 */ /* 0x000fc800078e02ec */
[----:B------:R-:W-:Y:S01]  /*24aa0*/  IMAD.WIDE R20, R83, 0x4, R20 ;  /* 0x0000000453147825 */ /* 0x000fe200078e0214 */
[----:B------:R-:W-:Y:S04]  /*24ab0*/  LDGSTS.E [R245+0x46d00], desc[UR18][R236.64], P0 ;  /* 0x46d00000ecf57fae */ /* 0x000fe80008121852 */
[----:B------:R-:W-:Y:S04]  /*24ac0*/  LDGSTS.E [R245+0x47100], desc[UR18][R20.64], P0 ;  /* 0x4710000014f57fae */ /* 0x000fe80008121852 */
[----:B------:R-:W-:Y:S04]  /*24ad0*/  LDGSTS.E [R245+0x47500], desc[UR18][R26.64], P0 ;  /* 0x475000001af57fae */ /* 0x000fe80008121852 */
[----:B------:R-:W-:Y:S04]  /*24ae0*/  LDGSTS.E [R245+0x47900], desc[UR18][R32.64], P0 ;  /* 0x4790000020f57fae */ /* 0x000fe80008121852 */
[----:B------:R-:W-:Y:S04]  /*24af0*/  LDGSTS.E [R245+0x47d00], desc[UR18][R42.64], P0 ;  /* 0x47d000002af57fae */ /* 0x000fe80008121852 */
[----:B---3--:R-:W-:Y:S04]  /*24b00*/  LDGSTS.E [R246+0x40180], desc[UR18][R10.64], P0 ;  /* 0x401800000af67fae */ /* 0x008fe80008121852 */
[----:B------:R-:W-:Y:S04]  /*24b10*/  LDGSTS.E [R246+0x40580], desc[UR18][R154.64], P0 ;  /* 0x405800009af67fae */ /* 0x000fe80008121852 */
[----:B------:R-:W-:Y:S04]  /*24b20*/  LDGSTS.E [R246+0x40980], desc[UR18][R226.64], P0 ;  /* 0x40980000e2f67fae */ /* 0x000fe80008121852 */
[----:B------:R-:W-:Y:S04]  /*24b30*/  LDGSTS.E [R246+0x40d80], desc[UR18][R238.64], P0 ;  /* 0x40d80000eef67fae */ /* 0x000fe80008121852 */
[----:B------:R-:W3:Y:S04]  /*24b40*/  LDL.LU.64 R10, [R1+0xf20] ;  /* 0x000f2000010a7983 */ /* 0x000ee80000300a00 */
[----:B------:R-:W-:Y:S04]  /*24b50*/  LDGSTS.E [R246+0x41180], desc[UR18][R240.64], P0 ;  /* 0x41180000f0f67fae */ /* 0x000fe80008121852 */
[----:B------:R-:W3:Y:S04]  /*24b60*/  LDL.LU.64 R154, [R1+0xf18] ;  /* 0x000f1800019a7983 */ /* 0x000ee80000300a00 */
[----:B------:R-:W-:Y:S04]  /*24b70*/  LDGSTS.E [R246+0x41580], desc[UR18][R228.64], P0 ;  /* 0x41580000e4f67fae */ /* 0x000fe80008121852 */
[----:B------:R-:W-:Y:S04]  /*24b80*/  LDGSTS.E [R246+0x41980], desc[UR18][R232.64], P0 ;  /* 0x41980000e8f67fae */ /* 0x000fe80008121852 */
[----:B------:R-:W-:Y:S04]  /*24b90*/  LDGSTS.E [R246+0x41d80], desc[UR18][R234.64], P0 ;  /* 0x41d80000eaf67fae */ /* 0x000fe80008121852 */
[----:B------:R-:W-:Y:S04]  /*24ba0*/  LDGSTS.E [R246+0x42180], desc[UR18][R224.64], P0 ;  /* 0x42180000e0f67fae */ /* 0x000fe80008121852 */
        /* <DEDUP_REMOVED lines=14> */
[----:B----4-:R-:W-:Y:S04]  /*24c90*/  LDGSTS.E [R246+0x45980], desc[UR18][R164.64], P0 ;  /* 0x45980000a4f67fae */ /* 0x010fe80008121852 */
[----:B------:R-:W2:Y:S04]  /*24ca0*/  LDL.64 R226, [R1+0x10] ;  /* 0x0000100001e27983 */ /* 0x000ea80000100a00 */
        /* <DEDUP_REMOVED lines=20> */
[----:B------:R-:W-:Y:S04]  /*24df0*/  LDGSTS.E [R246+0x46180], desc[UR18][R10.64], P0 ;  /* 0x461800000af67fae */ /* 0x000fe80008121852 */
[----:B------:R-:W-:Y:S04]  /*24e00*/  LDGSTS.E [R246+0x46580], desc[UR18][R4.64], P0 ;  /* 0x4658000004f67fae */ /* 0x000fe80008121852 */
[----:B------:R-:W3:Y:S04]  /*24e10*/  LDL.64 R154, [R1+0x270] ;  /* 0x00027000019a7983 */ /* 0x000ee80000100a00 */
[----:B------:R-:W3:Y:S04]  /*24e20*/  LDL.64 R10, [R1+0x2d0] ;  /* 0x0002d000010a7983 */ /* 0x000ee80000100a00 */
[----:B------:R-:W3:Y:S04]  /*24e30*/  LDL.64 R4, [R1+0x3a0] ;  /* 0x0003a00001047983 */ /* 0x000ee80000100a00 */
[----:B------:R-:W-:Y:S04]  /*24e40*/  LDGSTS.E [R246+0x46980], desc[UR18][R234.64], P0 ;  /* 0x46980000eaf67fae */ /* 0x000fe80008121852 */
[----:B------:R-:W2:Y:S04]  /*24e50*/  LDL.LU.64 R234, [R1+0xf10] ;  /* 0x000f100001ea7983 */ /* 0x000ea80000300a00 */
[----:B--2---:R-:W-:Y:S04]  /*24e60*/  LDGSTS.E [R246+0x46d80], desc[UR18][R234.64], P0 ;  /* 0x46d80000eaf67fae */ /* 0x004fe80008121852 */
[----:B------:R-:W-:Y:S04]  /*24e70*/  LDGSTS.E [R246+0x47180], desc[UR18][R226.64], P0 ;  /* 0x47180000e2f67fae */ /* 0x000fe80008121852 */
[----:B------:R-:W-:Y:S04]  /*24e80*/  LDGSTS.E [R246+0x47580], desc[UR18][R160.64], P0 ;  /* 0x47580000a0f67fae */ /* 0x000fe80008121852 */
[----:B------:R-:W-:Y:S04]  /*24e90*/  LDGSTS.E [R246+0x47980], desc[UR18][R152.64], P0 ;  /* 0x4798000098f67fae */ /* 0x000fe80008121852 */
[----:B------:R-:W2:Y:S04]  /*24ea0*/  LDL.LU.64 R226, [R1+0xf08] ;  /* 0x000f080001e27983 */ /* 0x000ea80000300a00 */
[----:B------:R-:W2:Y:S04]  /*24eb0*/  LDL.LU.64 R160, [R1+0xf00] ;  /* 0x000f000001a07983 */ /* 0x000ea80000300a00 */
[----:B------:R-:W-:Y:S04]  /*24ec0*/  LDGSTS.E [R246+0x47d80], desc[UR18][R44.64], P0 ;  /* 0x47d800002cf67fae */ /* 0x000fe80008121852 */
[----:B------:R-:W2:Y:S04]  /*24ed0*/  LDL.LU.64 R152, [R1+0xef8] ;  /* 0x000ef80001987983 */ /* 0x000ea80000300a00 */
[----:B----4-:R-:W-:Y:S04]  /*24ee0*/  LDGSTS.E [R247+0x40200], desc[UR18][R238.64], P0 ;  /* 0x40200000eef77fae */ /* 0x010fe80008121852 */
[----:B------:R-:W-:Y:S04]  /*24ef0*/  LDGSTS.E [R247+0x40600], desc[UR18][R240.64], P0 ;  /* 0x40600000f0f77fae */ /* 0x000fe80008121852 */
[----:B------:R-:W-:Y:S04]  /*24f00*/  LDGSTS.E [R247+0x40a00], desc[UR18][R228.64], P0 ;  /* 0x40a00000e4f77fae */ /* 0x000fe80008121852 */
[----:B------:R-:W4:Y:S04]  /*24f10*/  LDL.64 R238, [R1+0x128] ;  /* 0x0001280001ee7983 */ /* 0x000f280000100a00 */
[----:B------:R-:W-:Y:S04]  /*24f20*/  LDGSTS.E [R247+0x40e00], desc[UR18][R232.64], P0 ;  /* 0x40e00000e8f77fae */ /* 0x000fe80008121852 */
[----:B------:R-:W4:Y:S04]  /*24f30*/  LDL.64 R240, [R1+0xc0] ;  /* 0x0000c00001f07983 */ /* 0x000f280000100a00 */
[----:B------:R-:W-:Y:S04]  /*24f40*/  LDGSTS.E [R247+0x41200], desc[UR18][R224.64], P0 ;  /* 0x41200000e0f77fae */ /* 0x000fe80008121852 */
[----:B------:R-:W4:Y:S04]  /*24f50*/  LDL.64 R232, [R1+0x58] ;  /* 0x0000580001e87983 */ /* 0x000f280000100a00 */
        /* <DEDUP_REMOVED lines=38> */
[----:B------:R-:W2:Y:S04]  /*251c0*/  LDL.64 R152, [R1+0x338] ;  /* 0x0003380001987983 */ /* 0x000ea80000100a00 */
[----:B------:R-:W2:Y:S04]  /*251d0*/  LDL.64 R160, [R1+0x2c8] ;  /* 0x0002c80001a07983 */ /* 0x000ea80000100a00 */
[----:B----4-:R-:W-:Y:S04]  /*251e0*/  LDGSTS.E [R247+0x46200], desc[UR18][R238.64], P0 ;  /* 0x46200000eef77fae */ /* 0x010fe80008121852 */
[----:B------:R-:W-:Y:S04]  /*251f0*/  LDGSTS.E [R247+0x46600], desc[UR18][R240.64], P0 ;  /* 0x46600000f0f77fae */ /* 0x000fe80008121852 */
[----:B------:R-:W4:Y:S04]  /*25200*/  LDL.LU.64 R238, [R1+0xef0] ;  /* 0x000ef00001ee7983 */ /* 0x000f280000300a00 */
[----:B------:R-:W4:Y:S04]  /*25210*/  LDL.LU.64 R240, [R1+0xee8] ;  /* 0x000ee80001f07983 */ /* 0x000f280000300a00 */
[----:B------:R-:W-:Y:S04]  /*25220*/  LDGSTS.E [R247+0x46a00], desc[UR18][R232.64], P0 ;  /* 0x46a00000e8f77fae */ /* 0x000fe80008121852 */
[----:B------:R-:W3:Y:S04]  /*25230*/  LDL.LU.64 R232, [R1+0xee0] ;  /* 0x000ee00001e87983 */ /* 0x000ee80000300a00 */
[----:B---3--:R-:W-:Y:S04]  /*25240*/  LDGSTS.E [R247+0x46e00], desc[UR18][R232.64], P0 ;  /* 0x46e00000e8f77fae */ /* 0x008fe80008121852 */
[----:B------:R-:W-:Y:S04]  /*25250*/  LDGSTS.E [R247+0x47200], desc[UR18][R226.64], P0 ;  /* 0x47200000e2f77fae */ /* 0x000fe80008121852 */
[----:B------:R-:W-:Y:S04]  /*25260*/  LDGSTS.E [R247+0x47600], desc[UR18][R230.64], P0 ;  /* 0x47600000e6f77fae */ /* 0x000fe80008121852 */
[----:B------:R-:W-:Y:S04]  /*25270*/  LDGSTS.E [R247+0x47a00], desc[UR18][R248.64], P0 ;  /* 0x47a00000f8f77fae */ /* 0x000fe80008121852 */
[----:B------:R-:W3:Y:S04]  /*25280*/  LDL.LU.64 R226, [R1+0xed8] ;  /* 0x000ed80001e27983 */ /* 0x000ee80000300a00 */
[----:B------:R-:W4:Y:S04]  /*25290*/  LDL.LU.64 R230, [R1+0xed0] ;  /* 0x000ed00001e67983 */ /* 0x000f280000300a00 */
[----:B------:R-:W2:Y:S04]  /*252a0*/  LDL.LU.64 R248, [R1+0xec8] ;  /* 0x000ec80001f87983 */ /* 0x000ea80000300a00 */
[----:B------:R-:W-:Y:S04]  /*252b0*/  LDGSTS.E [R247+0x47e00], desc[UR18][R46.64], P0 ;  /* 0x47e000002ef77fae */ /* 0x000fe80008121852 */
[----:B--2---:R-:W-:Y:S04]  /*252c0*/  LDGSTS.E [R248+0x40280], desc[UR18][R224.64], P0 ;  /* 0x40280000e0f87fae */ /* 0x004fe80008121852 */
[----:B------:R-:W-:Y:S04]  /*252d0*/  LDGSTS.E [R248+0x40680], desc[UR18][R2.64], P0 ;  /* 0x4068000002f87fae */ /* 0x000fe80008121852 */
[----:B------:R-:W-:Y:S04]  /*252e0*/  LDGSTS.E [R248+0x40a80], desc[UR18][R154.64], P0 ;  /* 0x40a800009af87fae */ /* 0x000fe80008121852 */
[----:B------:R-:W-:Y:S04]  /*252f0*/  LDGSTS.E [R248+0x40e80], desc[UR18][R6.64], P0 ;  /* 0x40e8000006f87fae */ /* 0x000fe80008121852 */
[----:B------:R-:W-:Y:S04]  /*25300*/  LDGSTS.E [R248+0x41280], desc[UR18][R8.64], P0 ;  /* 0x4128000008f87fae */ /* 0x000fe80008121852 */
[----:B------:R-:W2:Y:S04]  /*25310*/  LDL.LU.64 R224, [R1+0xec0] ;  /* 0x000ec00001e07983 */ /* 0x000ea80000300a00 */
[----:B------:R-:W-:Y:S04]  /*25320*/  LDGSTS.E [R248+0x41680], desc[UR18][R10.64], P0 ;  /* 0x416800000af87fae */ /* 0x000fe80008121852 */
[----:B------:R-:W3:Y:S04]  /*25330*/  LDL.LU.64 R2, [R1+0xeb8] ;  /* 0x000eb80001027983 */ /* 0x000ee80000300a00 */
[----:B------:R-:W-:Y:S04]  /*25340*/  LDGSTS.E [R248+0x41a80], desc[UR18][R228.64], P0 ;  /* 0x41a80000e4f87fae */ /* 0x000fe80008121852 */
[----:B------:R-:W4:Y:S04]  /*25350*/  LDL.64 R154, [R1+0x260] ;  /* 0x00026000019a7983 */ /* 0x000f280000100a00 */
[----:B------:R-:W-:Y:S04]  /*25360*/  LDGSTS.E [R248+0x41e80], desc[UR18][R162.64], P0 ;  /* 0x41e80000a2f87fae */ /* 0x000fe80008121852 */
[----:B------:R-:W2:Y:S04]  /*25370*/  LDL.LU.64 R6, [R1+0xeb0] ;  /* 0x000eb00001067983 */ /* 0x000ea80000300a00 */
[----:B------:R-:W-:Y:S04]  /*25380*/  LDGSTS.E [R248+0x42280], desc[UR18][R182.64], P0 ;  /* 0x42280000b6f87fae */ /* 0x000fe80008121852 */
[----:B------:R-:W3:Y:S04]  /*25390*/  LDL.LU.64 R8, [R1+0xea8] ;  /* 0x000ea80001087983 */ /* 0x000ee80000300a00 */
        /* <DEDUP_REMOVED lines=28> */
[----:B----4-:R-:W-:Y:S04]  /*25560*/  LDGSTS.E [R248+0x45680], desc[UR18][R154.64], P0 ;  /* 0x456800009af87fae */ /* 0x010fe80008121852 */
[----:B------:R-:W4:Y:S04]  /*25570*/  LDL.64 R154, [R1+0x4c0] ;  /* 0x0004c000019a7983 */ /* 0x000f280000100a00 */
[----:B--2---:R-:W-:Y:S04]  /*25580*/  LDGSTS.E [R248+0x45a80], desc[UR18][R10.64], P0 ;  /* 0x45a800000af87fae */ /* 0x004fe80008121852 */
[----:B---3--:R-:W-:Y:S04]  /*25590*/  LDGSTS.E [R248+0x45e80], desc[UR18][R8.64], P0 ;  /* 0x45e8000008f87fae */ /* 0x008fe80008121852 */
[----:B------:R-:W-:Y:S04]  /*255a0*/  LDGSTS.E [R248+0x46280], desc[UR18][R6.64], P0 ;  /* 0x4628000006f87fae */ /* 0x000fe80008121852 */
[----:B------:R-:W-:Y:S04]  /*255b0*/  LDGSTS.E [R248+0x46680], desc[UR18][R2.64], P0 ;  /* 0x4668000002f87fae */ /* 0x000fe80008121852 */
[----:B------:R-:W-:Y:S04]  /*255c0*/  LDGSTS.E [R248+0x46a80], desc[UR18][R224.64], P0 ;  /* 0x46a80000e0f87fae */ /* 0x000fe80008121852 */
[----:B------:R-:W-:Y:S04]  /*255d0*/  LDGSTS.E [R248+0x46e80], desc[UR18][R230.64], P0 ;  /* 0x46e80000e6f87fae */ /* 0x000fe80008121852 */
[----:B------:R-:W-:Y:S04]  /*255e0*/  LDGSTS.E [R248+0x47280], desc[UR18][R222.64], P0 ;  /* 0x47280000def87fae */ /* 0x000fe80008121852 */
[----:B------:R-:W2:Y:S04]  /*255f0*/  LDL.64 R6, [R1+0x480] ;  /* 0x0004800001067983 */ /* 0x000ea80000100a00 */
        /* <DEDUP_REMOVED lines=41> */
[----:B------:R-:W2:Y:S04]  /*25890*/  LDL.64 R6, [R1+0x808] ;  /* 0x0008080001067983 */ /* 0x000ea80000100a00 */
[----:B------:R-:W-:Y:S04]  /*258a0*/  LDGSTS.E [R249+0x44700], desc[UR18][R10.64], P0 ;  /* 0x447000000af97fae */ /* 0x000fe80008121852 */
[----:B------:R-:W3:Y:S04]  /*258b0*/  LDL.64 R8, [R1+0x7c8] ;  /* 0x0007c80001087983 */ /* 0x000ee80000100a00 */
[----:B------:R-:W-:Y:S04]  /*258c0*/  LDGSTS.E [R249+0x44b00], desc[UR18][R2.64], P0 ;  /* 0x44b0000002f97fae */ /* 0x000fe80008121852 */
[----:B------:R-:W4:Y:S04]  /*258d0*/  LDL.64 R10, [R1+0x788] ;  /* 0x00078800010a7983 */ /* 0x000f280000100a00 */
[----:B------:R-:W4:Y:S04]  /*258e0*/  LDL.64 R2, [R1+0x748] ;  /* 0x0007480001027983 */ /* 0x000f280000100a00 */
[----:B------:R-:W-:Y:S04]  /*258f0*/  LDGSTS.E [R249+0x44f00], desc[UR18][R152.64], P0 ;  /* 0x44f0000098f97fae */ /* 0x000fe80008121852 */
[----:B------:R-:W-:Y:S04]  /*25900*/  LDGSTS.E [R249+0x45300], desc[UR18][R228.64], P0 ;  /* 0x45300000e4f97fae */ /* 0x000fe80008121852 */
[----:B------:R-:W-:Y:S04]  /*25910*/  LDGSTS.E [R249+0x45700], desc[UR18][R220.64], P0 ;  /* 0x45700000dcf97fae */ /* 0x000fe80008121852 */
[----:B------:R-:W4:Y:S04]  /*25920*/  LDL.64 R152, [R1+0x3d8] ;  /* 0x0003d80001987983 */ /* 0x000f280000100a00 */
[----:B------:R-:W2:Y:S04]  /*25930*/  LDL.LU.64 R228, [R1+0xe98] ;  /* 0x000e980001e47983 */ /* 0x000ea80000300a00 */
[----:B------:R-:W4:Y:S04]  /*25940*/  LDL.LU.64 R220, [R1+0xe90] ;  /* 0x000e900001dc7983 */ /* 0x000f280000300a00 */
[----:B------:R-:W-:Y:S04]  /*25950*/  LDGSTS.E [R249+0x45b00], desc[UR18][R222.64], P0 ;  /* 0x45b00000def97fae */ /* 0x000fe80008121852 */
[----:B------:R-:W-:Y:S04]  /*25960*/  LDGSTS.E [R249+0x45f00], desc[UR18][R158.64], P0 ;  /* 0x45f000009ef97fae */ /* 0x000fe80008121852 */
[----:B------:R-:W-:Y:S04]  /*25970*/  LDGSTS.E [R249+0x46300], desc[UR18][R162.64], P0 ;  /* 0x46300000a2f97fae */ /* 0x000fe80008121852 */
[----:B------:R-:W3:Y:S04]  /*25980*/  LDL.LU.64 R222, [R1+0xe88] ;  /* 0x000e880001de7983 */ /* 0x000ee80000300a00 */
[----:B------:R-:W4:Y:S04]  /*25990*/  LDL.LU.64 R158, [R1+0xe80] ;  /* 0x000e8000019e7983 */ /* 0x000f280000300a00 */
[----:B------:R-:W2:Y:S04]  /*259a0*/  LDL.LU.64 R162, [R1+0xe78] ;  /* 0x000e780001a27983 */ /* 0x000ea80000300a00 */
[----:B--2---:R-:W-:Y:S04]  /*259b0*/  LDGSTS.E [R249+0x46700], desc[UR18][R162.64], P0 ;  /* 0x46700000a2f97fae */ /* 0x004fe80008121852 */
[----:B---3--:R-:W-:Y:S04]  /*259c0*/  LDGSTS.E [R249+0x46b00], desc[UR18][R222.64], P0 ;  /* 0x46b00000def97fae */ /* 0x008fe80008121852 */
[----:B------:R-:W-:Y:S04]  /*259d0*/  LDGSTS.E [R249+0x46f00], desc[UR18][R228.64], P0 ;  /* 0x46f00000e4f97fae */ /* 0x000fe80008121852 */
[----:B------:R-:W-:Y:S04]  /*259e0*/  LDGSTS.E [R249+0x47300], desc[UR18][R240.64], P0 ;  /* 0x47300000f0f97fae */ /* 0x000fe80008121852 */
[----:B------:R-:W2:Y:S04]  /*259f0*/  LDL.LU.64 R162, [R1+0xe70] ;  /* 0x000e700001a27983 */ /* 0x000ea80000300a00 */
[----:B------:R-:W-:Y:S04]  /*25a00*/  LDGSTS.E [R249+0x47700], desc[UR18][R250.64], P0 ;  /* 0x47700000faf97fae */ /* 0x000fe80008121852 */
[----:B------:R-:W-:Y:S04]  /*25a10*/  LDGSTS.E [R249+0x47b00], desc[UR18][R34.64], P0 ;  /* 0x47b0000022f97fae */ /* 0x000fe80008121852 */
[----:B------:R-:W-:Y:S04]  /*25a20*/  LDGSTS.E [R249+0x47f00], desc[UR18][R50.64], P0 ;  /* 0x47f0000032f97fae */ /* 0x000fe80008121852 */
[----:B------:R-:W3:Y:S04]  /*25a30*/  LDL.LU.64 R250, [R1+0xe68] ;  /* 0x000e680001fa7983 */ /* 0x000ee80000300a00 */
[----:B---3--:R-:W-:Y:S04]  /*25a40*/  LDGSTS.E [R250+0x40380], desc[UR18][R174.64], P0 ;  /* 0x40380000aefa7fae */ /* 0x008fe80008121852 */
[----:B------:R-:W-:Y:S04]  /*25a50*/  LDGSTS.E [R250+0x40780], desc[UR18][R4.64], P0 ;  /* 0x4078000004fa7fae */ /* 0x000fe80008121852 */
[----:B------:R-:W-:Y:S04]  /*25a60*/  LDGSTS.E [R250+0x40b80], desc[UR18][R6.64], P0 ;  /* 0x40b8000006fa7fae */ /* 0x000fe80008121852 */
[----:B------:R-:W3:Y:S04]  /*25a70*/  LDL.LU.64 R174, [R1+0xe60] ;  /* 0x000e600001ae7983 */ /* 0x000ee80000300a00 */
[----:B------:R-:W2:Y:S04]  /*25a80*/  LDL.LU.64 R4, [R1+0xe58] ;  /* 0x000e580001047983 */ /* 0x000ea80000300a00 */
[----:B------:R-:W3:Y:S04]  /*25a90*/  LDL.LU.64 R6, [R1+0xe50] ;  /* 0x000e500001067983 */ /* 0x000ee80000300a00 */
[----:B------:R-:W-:Y:S04]  /*25aa0*/  LDGSTS.E [R250+0x40f80], desc[UR18][R8.64], P0 ;  /* 0x40f8000008fa7fae */ /* 0x000fe80008121852 */
[----:B----4-:R-:W-:Y:S04]  /*25ab0*/  LDGSTS.E [R250+0x41380], desc[UR18][R10.64], P0 ;  /* 0x413800000afa7fae */ /* 0x010fe80008121852 */
[----:B------:R-:W-:Y:S04]  /*25ac0*/  LDGSTS.E [R250+0x41780], desc[UR18][R2.64], P0 ;  /* 0x4178000002fa7fae */ /* 0x000fe80008121852 */
[----:B------:R-:W4:Y:S04]  /*25ad0*/  LDL.LU.64 R8, [R1+0xe48] ;  /* 0x000e480001087983 */ /* 0x000f280000300a00 */
        /* <DEDUP_REMOVED lines=15> */
[----:B------:R-:W4:Y:S04]  /*25bd0*/  LDL.LU.64 R152, [R1+0xad8] ;  /* 0x000ad80001987983 */ /* 0x000f280000300a00 */
[----:B---3--:R-:W-:Y:S04]  /*25be0*/  LDGSTS.E [R250+0x44b80], desc[UR18][R2.64], P0 ;  /* 0x44b8000002fa7fae */ /* 0x008fe80008121852 */
[----:B--2---:R-:W-:Y:S04]  /*25bf0*/  LDGSTS.E [R250+0x44f80], desc[UR18][R10.64], P0 ;  /* 0x44f800000afa7fae */ /* 0x004fe80008121852 */
[----:B----4-:R-:W-:Y:S04]  /*25c00*/  LDGSTS.E [R250+0x45380], desc[UR18][R8.64], P0 ;  /* 0x4538000008fa7fae */ /* 0x010fe80008121852 */
[----:B------:R-:W2:Y:S04]  /*25c10*/  LDL.LU.64 R2, [R1+0xe30] ;  /* 0x000e300001027983 */ /* 0x000ea80000300a00 */
[----:B------:R-:W3:Y:S04]  /*25c20*/  LDL.LU.64 R10, [R1+0xe28] ;  /* 0x000e2800010a7983 */ /* 0x000ee80000300a00 */
[----:B------:R-:W4:Y:S04]  /*25c30*/  LDL.LU.64 R8, [R1+0xe20] ;  /* 0x000e200001087983 */ /* 0x000f280000300a00 */
[----:B------:R-:W-:Y:S04]  /*25c40*/  LDGSTS.E [R250+0x45780], desc[UR18][R6.64], P0 ;  /* 0x4578000006fa7fae */ /* 0x000fe80008121852 */
[----:B------:R-:W-:Y:S04]  /*25c50*/  LDGSTS.E [R250+0x45b80], desc[UR18][R4.64], P0 ;  /* 0x45b8000004fa7fae */ /* 0x000fe80008121852 */
[----:B------:R-:W-:Y:S04]  /*25c60*/  LDGSTS.E [R250+0x45f80], desc[UR18][R174.64], P0 ;  /* 0x45f80000aefa7fae */ /* 0x000fe80008121852 */
[----:B------:R-:W3:Y:S04]  /*25c70*/  LDL.LU.64 R6, [R1+0xe18] ;  /* 0x000e180001067983 */ /* 0x000ee80000300a00 */
[----:B------:R-:W4:Y:S04]  /*25c80*/  LDL.LU.64 R160, [R1+0x2d8] ;  /* 0x0002d80001a07983 */ /* 0x000f280000300a00 */
[----:B------:R-:W3:Y:S04]  /*25c90*/  LDL.LU.64 R4, [R1+0xe10] ;  /* 0x000e100001047983 */ /* 0x000ee80000300a00 */
[----:B------:R-:W-:Y:S04]  /*25ca0*/  LDGSTS.E [R250+0x46380], desc[UR18][R162.64], P0 ;  /* 0x46380000a2fa7fae */ /* 0x000fe80008121852 */
[----:B------:R-:W-:Y:S01]  /*25cb0*/  LDGSTS.E [R250+0x46780], desc[UR18][R158.64], P0 ;  /* 0x467800009efa7fae */ /* 0x000fe20008121852 */
[----:B------:R-:W-:-:S03]  /*25cc0*/  SEL R82, R82, RZ, P5 ;  /* 0x000000ff52527207 */ /* 0x000fc60002800000 */
[----:B------:R-:W-:Y:S04]  /*25cd0*/  LDGSTS.E [R250+0x46b80], desc[UR18][R220.64], P0 ;  /* 0x46b80000dcfa7fae */ /* 0x000fe80008121852 */
[----:B------:R-:W-:Y:S04]  /*25ce0*/  LDGSTS.E [R250+0x46f80], desc[UR18][R226.64], P0 ;  /* 0x46f80000e2fa7fae */ /* 0x000fe80008121852 */
[----:B------:R-:W-:Y:S04]  /*25cf0*/  LDGSTS.E [R250+0x47380], desc[UR18][R238.64], P0 ;  /* 0x47380000eefa7fae */ /* 0x000fe80008121852 */
[----:B------:R-:W4:Y:S04]  /*25d00*/  LDL.LU.64 R158, [R1+0x2e8] ;  /* 0x0002e800019e7983 */ /* 0x000f280000300a00 */
[----:B------:R2:W-:Y:S01]  /*25d10*/  LDGSTS.E [R250+0x47780], desc[UR18][R156.64], P0 ;  /* 0x477800009cfa7fae */ /* 0x0005e20008121852 */
[----:B------:R-:W-:-:S02]  /*25d20*/  ISETP.NE.U32.AND P2, PT, R82, RZ, PT ;  /* 0x000000ff5200720c */ /* 0x000fc40003f45070 */
[----:B------:R-:W-:Y:S01]  /*25d30*/  SEL R82, RZ, 0x4, P4 ;  /* 0x00000004ff527807 */ /* 0x000fe20002000000 */
[----:B------:R-:W-:Y:S04]  /*25d40*/  LDGSTS.E [R250+0x47b80], desc[UR18][R36.64], P0 ;  /* 0x47b8000024fa7fae */ /* 0x000fe80008121852 */
[----:B------:R-:W-:Y:S04]  /*25d50*/  LDGSTS.E [R250+0x47f80], desc[UR18][R52.64], P0 ;  /* 0x47f8000034fa7fae */ /* 0x000fe80008121852 */
[----:B------:R-:W0:Y:S01]  /*25d60*/  LDGDEPBAR ;  /* 0x00000000000079af */ /* 0x000e220000000000 */
[----:B--2---:R-:W-:Y:S01]  /*25d70*/  LOP3.LUT R157, R3, 0x42, RZ, 0xfc, !PT ;  /* 0x00000042039d7812 */ /* 0x004fe200078efcff */
[----:B------:R-:W-:Y:S03]  /*25d80*/  BAR.SYNC.DEFER_BLOCKING 0x0 ;  /* 0x0000000000007b1d */ /* 0x000fe60000010000 */
[----:B------:R-:W-:-:S03]  /*25d90*/  ISETP.GE.AND P4, PT, R157, UR4, PT ;  /* 0x000000049d007c0c */ /* 0x000fc6000bf86270 */
[----:B------:R-:W2:Y:S01]  /*25da0*/  LDL.LU.64 R156, [R1+0x2f8] ;  /* 0x0002f800019c7983 */ /* 0x000ea20000300a00 */
[----:B------:R-:W-:Y:S01]  /*25db0*/  SEL R252, R252, RZ, P5 ;  /* 0x000000fffcfc7207 */ /* 0x000fe20002800000 */
[----:B------:R-:W-:Y:S02]  /*25dc0*/  IMAD.WIDE R54, R251, 0x4, R154 ;  /* 0x00000004fb367825 */ /* 0x000fe400078e029a */
[----:B------:R-:W2:Y:S01]  /*25dd0*/  LDL.LU.64 R154, [R1+0x310] ;  /* 0x00031000019a7983 */ /* 0x000ea20000300a00 */
[----:B------:R-:W-:Y:S02]  /*25de0*/  ISETP.NE.U32.AND P1, PT, R252, RZ, PT ;  /* 0x000000fffc00720c */ /* 0x000fe40003f25070 */
[----:B------:R-:W-:Y:S02]  /*25df0*/  LOP3.LUT R252, R3, 0x60, RZ, 0xfc, !PT ;  /* 0x0000006003fc7812 */ /* 0x000fe400078efcff */
[----:B------:R-:W-:Y:S02]  /*25e00*/  SEL R56, R82, RZ, P5 ;  /* 0x000000ff52387207 */ /* 0x000fe40002800000 */
[----:B------:R-:W-:-:S02]  /*25e10*/  ISETP.GE.AND P0, PT, R252, UR4, PT ;  /* 0x00000004fc007c0c */ /* 0x000fc4000bf06270 */
[----:B------:R-:W-:Y:S02]  /*25e20*/  LOP3.LUT R163, R3, 0x62, RZ, 0xfc, !PT ;  /* 0x0000006203a37812 */ /* 0x000fe400078efcff */
[----:B------:R-:W-:Y:S02]  /*25e30*/  SEL R58, RZ, 0x4, P4 ;  /* 0x00000004ff3a7807 */ /* 0x000fe40002000000 */
[----:B------:R-:W-:Y:S01]  /*25e40*/  SEL R60, RZ, 0x4, P0 ;  /* 0x00000004ff3c7807 */ /* 0x000fe20000000000 */
[----:B------:R-:W-:Y:S01]  /*25e50*/  @!PT LDS RZ, [RZ] ;  /* 0x00000000fffff984 */ /* 0x000fe20000000800 */
[----:B------:R-:W-:Y:S01]  /*25e60*/  @!PT LDS RZ, [RZ] ;  /* 0x00000000fffff984 */ /* 0x000fe20000000800 */
[----:B------:R-:W-:Y:S01]  /*25e70*/  @!PT LDS RZ, [RZ] ;  /* 0x00000000fffff984 */ /* 0x000fe20000000800 */
[----:B---3--:R-:W-:Y:S01]  /*25e80*/  LDGSTS.E [R5+-0x8000], desc[UR18][R54.64], P3 ;  /* 0xf800000036057fae */ /* 0x008fe20009921852 */
[----:B------:R-:W-:Y:S01]  /*25e90*/  ISETP.NE.U32.AND P3, PT, R56, RZ, PT ;  /* 0x000000ff3800720c */ /* 0x000fe20003f65070 */
[----:B------:R-:W-:Y:S02]  /*25ea0*/  IMAD.WIDE R56, R251, 0x4, R152 ;  /* 0x00000004fb387825 */ /* 0x000fe400078e0298 */
[----:B------:R-:W3:Y:S01]  /*25eb0*/  LDL.LU.64 R152, [R1+0x320] ;  /* 0x0003200001987983 */ /* 0x000ee20000300a00 */
[----:B------:R-:W-:-:S02]  /*25ec0*/  ISETP.GE.AND P4, PT, R163, UR4, PT ;  /* 0x00000004a3007c0c */ /* 0x000fc4000bf86270 */
[----:B------:R-:W-:Y:S01]  /*25ed0*/  SEL R61, R58, RZ, P5 ;  /* 0x000000ff3a3d7207 */ /* 0x000fe20002800000 */
[----:B------:R-:W-:Y:S01]  /*25ee0*/  LDGSTS.E [R5+-0x7ff8], desc[UR18][R56.64], P6 ;  /* 0xf800800038057fae */ /* 0x000fe2000b121852 */
[----:B------:R-:W-:Y:S01]  /*25ef0*/  SEL R60, R60, RZ, P5 ;  /* 0x000000ff3c3c7207 */ /* 0x000fe20002800000 */
[----:B----4-:R-:W-:Y:S01]  /*25f00*/  IMAD.WIDE R58, R251, 0x4, R160 ;  /* 0x00000004fb3a7825 */ /* 0x010fe200078e02a0 */
[----:B------:R-:W-:Y:S01]  /*25f10*/  LOP3.LUT R252, R3, 0x4, RZ, 0xfc, !PT ;  /* 0x0000000403fc7812 */ /* 0x000fe200078efcff */
[----:B------:R-:W4:Y:S01]  /*25f20*/  LDL.LU.64 R160, [R1+0x330] ;  /* 0x0003300001a07983 */ /* 0x000f220000300a00 */
[----:B------:R-:W-:Y:S02]  /*25f30*/  SEL R62, RZ, 0x4, P4 ;  /* 0x00000004ff3e7807 */ /* 0x000fe40002000000 */
[----:B------:R-:W-:Y:S01]  /*25f40*/  ISETP.NE.U32.AND P6, PT, R61, RZ, PT ;  /* 0x000000ff3d00720c */ /* 0x000fe20003fc5070 */
[----:B------:R-:W-:Y:S01]  /*25f50*/  LDGSTS.E [R5+-0x6000], desc[UR18][R58.64], P1 ;  /* 0xfa0000003a057fae */ /* 0x000fe20008921852 */
[----:B------:R-:W-:-:S02]  /*25f60*/  ISETP.NE.U32.AND P4, PT, R60, RZ, PT ;  /* 0x000000ff3c00720c */ /* 0x000fc40003f85070 */
[----:B------:R-:W-:Y:S02]  /*25f70*/  ISETP.GE.AND P0, PT, R252, UR4, PT ;  /* 0x00000004fc007c0c */ /* 0x000fe4000bf06270 */
[----:B------:R-:W-:Y:S01]  /*25f80*/  SEL R62, R62, RZ, P5 ;  /* 0x000000ff3e3e7207 */ /* 0x000fe20002800000 */
[C---:B------:R-:W-:Y:S02]  /*25f90*/  IMAD.WIDE R60, R251.reuse, 0x4, R158 ;  /* 0x00000004fb3c7825 */ /* 0x040fe400078e029e */
[----:B------:R-:W4:Y:S01]  /*25fa0*/  LDL.LU.64 R158, [R1+0xaa0] ;  /* 0x000aa000019e7983 */ /* 0x000f220000300a00 */
[----:B------:R-:W-:Y:S02]  /*25fb0*/  SEL R64, RZ, 0x4, P0 ;  /* 0x00000004ff407807 */ /* 0x000fe40000000000 */
[----:B------:R-:W-:Y:S01]  /*25fc0*/  ISETP.NE.U32.AND P0, PT, R62, RZ, PT ;  /* 0x000000ff3e00720c */ /* 0x000fe20003f05070 */
[----:B------:R-:W-:Y:S01]  /*25fd0*/  LDGSTS.E [R5+-0x5ff8], desc[UR18][R60.64], P2 ;  /* 0xfa0080003c057fae */ /* 0x000fe20009121852 */
[----:B--2---:R-:W-:-:S03]  /*25fe0*/  IMAD.WIDE R62, R251, 0x4, R156 ;  /* 0x00000004fb3e7825 */ /* 0x004fc600078e029c */
[----:B------:R-:W2:Y:S01]  /*25ff0*/  LDL.LU.64 R156, [R1+0xa98] ;  /* 0x000a9800019c7983 */ /* 0x000ea20000300a00 */
[C---:B------:R-:W-:Y:S02]  /*26000*/  LOP3.LUT R252, R3.reuse, 0x6, RZ, 0xfc, !PT ;  /* 0x0000000603fc7812 */ /* 0x040fe400078efcff */
[----:B------:R-:W-:Y:S01]  /*26010*/  SEL R64, R64, RZ, P5 ;  /* 0x000000ff40407207 */ /* 0x000fe20002800000 */
[----:B------:R-:W-:Y:S01]  /*26020*/  LDGSTS.E [R5+-0x4000], desc[UR18][R62.64], P3 ;  /* 0xfc0000003e057fae */ /* 0x000fe20009921852 */
[----:B------:R-:W-:Y:S02]  /*26030*/  ISETP.GE.AND P1, PT, R252, UR4, PT ;  /* 0x00000004fc007c0c */ /* 0x000fe4000bf26270 */
[----:B------:R-:W-:Y:S02]  /*26040*/  LOP3.LUT R252, R3, 0x24, RZ, 0xfc, !PT ;  /* 0x0000002403fc7812 */ /* 0x000fe400078efcff */
[----:B------:R-:W-:Y:S02]  /*26050*/  SEL R66, RZ, 0x4, P1 ;  /* 0x00000004ff427807 */ /* 0x000fe40000800000 */
[----:B------:R-:W-:Y:S01]  /*26060*/  ISETP.NE.U32.AND P1, PT, R64, RZ, PT ;  /* 0x000000ff4000720c */ /* 0x000fe20003f25070 */
[----:B------:R-:W-:Y:S01]  /*26070*/  IMAD.WIDE R64, R251, 0x4, R154 ;  /* 0x00000004fb407825 */ /* 0x000fe200078e029a */
[----:B------:R-:W-:Y:S01]  /*26080*/  ISETP.GE.AND P2, PT, R252, UR4, PT ;  /* 0x00000004fc007c0c */ /* 0x000fe2000bf46270 */
[----:B------:R-:W2:Y:S01]  /*26090*/  LDL.LU.64 R154, [R1+0x368] ;  /* 0x00036800019a7983 */ /* 0x000ea20000300a00 */
[----:B------:R-:W-:-:S02]  /*260a0*/  LOP3.LUT R252, R3, 0x26, RZ, 0xfc, !PT ;  /* 0x0000002603fc7812 */ /* 0x000fc400078efcff */
[----:B------:R-:W-:Y:S01]  /*260b0*/  SEL R66, R66, RZ, P5 ;  /* 0x000000ff42427207 */ /* 0x000fe20002800000 */
[----:B------:R-:W-:Y:S01]  /*260c0*/  LDGSTS.E [R5+-0x3ff8], desc[UR18][R64.64], P6 ;  /* 0xfc00800040057fae */ /* 0x000fe2000b121852 */
[----:B------:R-:W-:Y:S02]  /*260d0*/  ISETP.GE.AND P3, PT, R252, UR4, PT ;  /* 0x00000004fc007c0c */ /* 0x000fe4000bf66270 */
[----:B------:R-:W-:Y:S02]  /*260e0*/  ISETP.NE.U32.AND P6, PT, R66, RZ, PT ;  /* 0x000000ff4200720c */ /* 0x000fe40003fc5070 */
[----:B------:R-:W-:Y:S01]  /*260f0*/  LOP3.LUT R163, R3, 0x44, RZ, 0xfc, !PT ;  /* 0x0000004403a37812 */ /* 0x000fe200078efcff */
[----:B---3--:R-:W-:Y:S01]  /*26100*/  IMAD.WIDE R66, R251, 0x4, R152 ;  /* 0x00000004fb427825 */ /* 0x008fe200078e0298 */
[----:B------:R-:W-:Y:S01]  /*26110*/  SEL R68, RZ, 0x4, P2 ;  /* 0x00000004ff447807 */ /* 0x000fe20001000000 */
[----:B------:R-:W3:Y:S01]  /*26120*/  LDL.LU.64 R152, [R1+0x378] ;  /* 0x0003780001987983 */ /* 0x000ee20000300a00 */
[----:B------:R-:W-:-:S02]  /*26130*/  SEL R70, RZ, 0x4, P3 ;  /* 0x00000004ff467807 */ /* 0x000fc40001800000 */
[----:B------:R-:W-:Y:S01]  /*26140*/  ISETP.GE.AND P2, PT, R163, UR4, PT ;  /* 0x00000004a3007c0c */ /* 0x000fe2000bf46270 */
[----:B------:R-:W-:Y:S01]  /*26150*/  LDGSTS.E [R5+-0x2000], desc[UR18][R66.64], P4 ;  /* 0xfe00000042057fae */ /* 0x000fe2000a121852 */
[----:B------:R-:W-:Y:S02]  /*26160*/  SEL R71, R68, RZ, P5 ;  /* 0x000000ff44477207 */ /* 0x000fe40002800000 */
[----:B------:R-:W-:Y:S01]  /*26170*/  SEL R70, R70, RZ, P5 ;  /* 0x000000ff46467207 */ /* 0x000fe20002800000 */
[----:B----4-:R-:W-:Y:S01]  /*26180*/  IMAD.WIDE R68, R251, 0x4, R160 ;  /* 0x00000004fb447825 */ /* 0x010fe200078e02a0 */
[----:B------:R-:W-:Y:S01]  /*26190*/  SEL R72, RZ, 0x4, P2 ;  /* 0x00000004ff487807 */ /* 0x000fe20001000000 */
[----:B------:R-:W4:Y:S01]  /*261a0*/  LDL.LU.64 R160, [R1+0x388] ;  /* 0x0003880001a07983 */ /* 0x000f220000300a00 */
[----:B------:R-:W-:Y:S02]  /*261b0*/  ISETP.NE.U32.AND P2, PT, R71, RZ, PT ;  /* 0x000000ff4700720c */ /* 0x000fe40003f45070 */
[----:B------:R-:W-:Y:S01]  /*261c0*/  ISETP.NE.U32.AND P4, PT, R70, RZ, PT ;  /* 0x000000ff4600720c */ /* 0x000fe20003f85070 */
[----:B------:R-:W-:Y:S01]  /*261d0*/  LDGSTS.E [R5+-0x1ff8], desc[UR18][R68.64], P0 ;  /* 0xfe00800044057fae */ /* 0x000fe20008121852 */
[----:B------:R-:W-:Y:S01]  /*261e0*/  SEL R72, R72, RZ, P5 ;  /* 0x000000ff48487207 */ /* 0x000fe20002800000 */
[----:B------:R-:W-:-:S02]  /*261f0*/  IMAD.WIDE R70, R251, 0x4, R158 ;  /* 0x00000004fb467825 */ /* 0x000fc400078e029e */
[----:B------:R-:W4:Y:S01]  /*26200*/  LDL.LU.64 R158, [R1+0x398] ;  /* 0x00039800019e7983 */ /* 0x000f220000300a00 */
[----:B------:R-:W-:Y:S02]  /*26210*/  ISETP.NE.U32.AND P0, PT, R72, RZ, PT ;  /* 0x000000ff4800720c */ /* 0x000fe40003f05070 */
[----:B------:R-:W-:Y:S01]  /*26220*/  LOP3.LUT R252, R3, 0x46, RZ, 0xfc, !PT ;  /* 0x0000004603fc7812 */ /* 0x000fe200078efcff */
[----:B------:R-:W-:Y:S01]  /*26230*/  LDGSTS.E [R6+-0x8000], desc[UR18][R70.64], P1 ;  /* 0xf800000046067fae */ /* 0x000fe20008921852 */
[----:B--2---:R-:W-:-:S03]  /*26240*/  IMAD.WIDE R72, R251, 0x4, R156 ;  /* 0x00000004fb487825 */ /* 0x004fc600078e029c */
[----:B------:R-:W2:Y:S01]  /*26250*/  LDL.LU.64 R156, [R1+0x3a8] ;  /* 0x0003a800019c7983 */ /* 0x000ea20000300a00 */
[----:B------:R-:W-:Y:S02]  /*26260*/  ISETP.GE.AND P3, PT, R252, UR4, PT ;  /* 0x00000004fc007c0c */ /* 0x000fe4000bf66270 */
[C---:B------:R-:W-:Y:S01]  /*26270*/  LOP3.LUT R252, R3.reuse, 0x64, RZ, 0xfc, !PT ;  /* 0x0000006403fc7812 */ /* 0x040fe200078efcff */
[----:B------:R-:W-:Y:S01]  /*26280*/  LDGSTS.E [R6+-0x7ff8], desc[UR18][R72.64], P6 ;  /* 0xf800800048067fae */ /* 0x000fe2000b121852 */
[----:B------:R-:W-:Y:S02]  /*26290*/  SEL R74, RZ, 0x4, P3 ;  /* 0x00000004ff4a7807 */ /* 0x000fe40001800000 */
[----:B------:R-:W-:Y:S02]  /*262a0*/  ISETP.GE.AND P3, PT, R252, UR4, PT ;  /* 0x00000004fc007c0c */ /* 0x000fe4000bf66270 */
[----:B------:R-:W-:Y:S02]  /*262b0*/  SEL R74, R74, RZ, P5 ;  /* 0x000000ff4a4a7207 */ /* 0x000fe40002800000 */
[----:B------:R-:W-:-:S02]  /*262c0*/  LOP3.LUT R252, R3, 0x66, RZ, 0xfc, !PT ;  /* 0x0000006603fc7812 */ /* 0x000fc400078efcff */
[----:B------:R-:W-:Y:S01]  /*262d0*/  ISETP.NE.U32.AND P1, PT, R74, RZ, PT ;  /* 0x000000ff4a00720c */ /* 0x000fe20003f25070 */
[----:B------:R-:W-:Y:S01]  /*262e0*/  IMAD.WIDE R74, R251, 0x4, R154 ;  /* 0x00000004fb4a7825 */ /* 0x000fe200078e029a */
[----:B------:R-:W-:Y:S01]  /*262f0*/  SEL R76, RZ, 0x4, P3 ;  /* 0x00000004ff4c7807 */ /* 0x000fe20001800000 */
[----:B------:R-:W2:Y:S01]  /*26300*/  LDL.LU.64 R154, [R1+0x3b8] ;  /* 0x0003b800019a7983 */ /* 0x000ea20000300a00 */
[----:B------:R-:W-:Y:S02]  /*26310*/  ISETP.GE.AND P3, PT, R252, UR4, PT ;  /* 0x00000004fc007c0c */ /* 0x000fe4000bf66270 */
[----:B------:R-:W-:Y:S01]  /*26320*/  LOP3.LUT R252, R3, 0x8, RZ, 0xfc, !PT ;  /* 0x0000000803fc7812 */ /* 0x000fe200078efcff */
[----:B------:R-:W-:Y:S01]  /*26330*/  LDGSTS.E [R6+-0x6000], desc[UR18][R74.64], P2 ;  /* 0xfa0000004a067fae */ /* 0x000fe20009121852 */
[----:B------:R-:W-:Y:S02]  /*26340*/  SEL R76, R76, RZ, P5 ;  /* 0x000000ff4c4c7207 */ /* 0x000fe40002800000 */
[----:B------:R-:W-:-:S02]  /*26350*/  ISETP.GE.AND P6, PT, R252, UR4, PT ;  /* 0x00000004fc007c0c */ /* 0x000fc4000bfc6270 */
[----:B------:R-:W-:Y:S01]  /*26360*/  ISETP.NE.U32.AND P2, PT, R76, RZ, PT ;  /* 0x000000ff4c00720c */ /* 0x000fe20003f45070 */
[----:B---3--:R-:W-:Y:S01]  /*26370*/  IMAD.WIDE R76, R251, 0x4, R152 ;  /* 0x00000004fb4c7825 */ /* 0x008fe200078e0298 */
[----:B------:R-:W-:Y:S01]  /*26380*/  LOP3.LUT R163, R3, 0xa, RZ, 0xfc, !PT ;  /* 0x0000000a03a37812 */ /* 0x000fe200078efcff */
[----:B------:R-:W3:Y:S01]  /*26390*/  LDL.LU.64 R152, [R1+0xa60] ;  /* 0x000a600001987983 */ /* 0x000ee20000300a00 */
[----:B------:R-:W-:Y:S02]  /*263a0*/  SEL R78, RZ, 0x4, P3 ;  /* 0x00000004ff4e7807 */ /* 0x000fe40001800000 */
[----:B------:R-:W-:Y:S01]  /*263b0*/  SEL R80, RZ, 0x4, P6 ;  /* 0x00000004ff507807 */ /* 0x000fe20003000000 */
[----:B------:R-:W-:Y:S01]  /*263c0*/  LDGSTS.E [R6+-0x5ff8], desc[UR18][R76.64], P4 ;  /* 0xfa0080004c067fae */ /* 0x000fe2000a121852 */
[----:B------:R-:W-:Y:S02]  /*263d0*/  ISETP.GE.AND P3, PT, R163, UR4, PT ;  /* 0x00000004a3007c0c */ /* 0x000fe4000bf66270 */
[----:B------:R-:W-:-:S02]  /*263e0*/  SEL R81, R78, RZ, P5 ;  /* 0x000000ff4e517207 */ /* 0x000fc40002800000 */
[----:B------:R-:W-:Y:S01]  /*263f0*/  SEL R80, R80, RZ, P5 ;  /* 0x000000ff50507207 */ /* 0x000fe20002800000 */
[----:B----4-:R-:W-:Y:S01]  /*26400*/  IMAD.WIDE R78, R251, 0x4, R160 ;  /* 0x00000004fb4e7825 */ /* 0x010fe200078e02a0 */
[----:B------:R-:W-:Y:S01]  /*26410*/  SEL R84, RZ, 0x4, P3 ;  /* 0x00000004ff547807 */ /* 0x000fe20001800000 */
[----:B------:R-:W4:Y:S01]  /*26420*/  LDL.LU.64 R160, [R1+0xa58] ;  /* 0x000a580001a07983 */ /* 0x000f220000300a00 */
[----:B------:R-:W-:Y:S02]  /*26430*/  ISETP.NE.U32.AND P3, PT, R81, RZ, PT ;  /* 0x000000ff5100720c */ /* 0x000fe40003f65070 */
[----:B------:R-:W-:Y:S01]  /*26440*/  ISETP.NE.U32.AND P4, PT, R80, RZ, PT ;  /* 0x000000ff5000720c */ /* 0x000fe20003f85070 */
[----:B------:R-:W-:Y:S01]  /*26450*/  LDGSTS.E [R6+-0x4000], desc[UR18][R78.64], P0 ;  /* 0xfc0000004e067fae */ /* 0x000fe20008121852 */
[----:B------:R-:W-:-:S03]  /*26460*/  IMAD.WIDE R80, R251, 0x4, R158 ;  /* 0x00000004fb507825 */ /* 0x000fc600078e029e */
[----:B------:R-:W4:Y:S01]  /*26470*/  LDL.LU.64 R158, [R1+0xa50] ;  /* 0x000a5000019e7983 */ /* 0x000f220000300a00 */
[----:B------:R-:W-:Y:S02]  /*26480*/  SEL R84, R84, RZ, P5 ;  /* 0x000000ff54547207 */ /* 0x000fe40002800000 */
[----:B------:R-:W-:Y:S01]  /*26490*/  LOP3.LUT R252, R3, 0x28, RZ, 0xfc, !PT ;  /* 0x0000002803fc7812 */ /* 0x000fe200078efcff */
[----:B------:R-:W-:Y:S01]  /*264a0*/  LDGSTS.E [R6+-0x3ff8], desc[UR18][R80.64], P1 ;  /* 0xfc00800050067fae */ /* 0x000fe20008921852 */
[----:B------:R-:W-:Y:S01]  /*264b0*/  ISETP.NE.U32.AND P0, PT, R84, RZ, PT ;  /* 0x000000ff5400720c */ /* 0x000fe20003f05070 */
[----:B--2---:R-:W-:Y:S02]  /*264c0*/  IMAD.WIDE R84, R251, 0x4, R156 ;  /* 0x00000004fb547825 */ /* 0x004fe400078e029c */
[----:B------:R-:W2:Y:S01]  /*264d0*/  LDL.LU.64 R156, [R1+0xa48] ;  /* 0x000a4800019c7983 */ /* 0x000ea20000300a00 */
[----:B------:R-:W-:Y:S02]  /*264e0*/  ISETP.GE.AND P6, PT, R252, UR4, PT ;  /* 0x00000004fc007c0c */ /* 0x000fe4000bfc6270 */
[----:B------:R-:W-:Y:S01]  /*264f0*/  LOP3.LUT R252, R3, 0x2a, RZ, 0xfc, !PT ;  /* 0x0000002a03fc7812 */ /* 0x000fe200078efcff */
[----:B------:R-:W-:Y:S01]  /*26500*/  LDGSTS.E [R6+-0x2000], desc[UR18][R84.64], P2 ;  /* 0xfe00000054067fae */ /* 0x000fe20009121852 */
[----:B------:R-:W-:-:S02]  /*26510*/  SEL R82, RZ, 0x4, P6 ;  /* 0x00000004ff527807 */ /* 0x000fc40003000000 */
[----:B------:R-:W-:Y:S02]  /*26520*/  ISETP.GE.AND P6, PT, R252, UR4, PT ;  /* 0x00000004fc007c0c */ /* 0x000fe4000bfc6270 */
[----:B------:R-:W-:Y:S02]  /*26530*/  SEL R82, R82, RZ, P5 ;  /* 0x000000ff52527207 */ /* 0x000fe40002800000 */
[----:B------:R-:W-:Y:S01]  /*26540*/  LOP3.LUT R252, R3, 0x48, RZ, 0xfc, !PT ;  /* 0x0000004803fc7812 */ /* 0x000fe200078efcff */
[----:B------:R-:W-:Y:S02]  /*26550*/  IMAD.WIDE R86, R251, 0x4, R154 ;  /* 0x00000004fb567825 */ /* 0x000fe400078e029a */
[----:B------:R-:W2:Y:S01]  /*26560*/  LDL.LU.64 R154, [R1+0x418] ;  /* 0x00041800019a7983 */ /* 0x000ea20000300a00 */
[----:B------:R-:W-:Y:S02]  /*26570*/  SEL R88, RZ, 0x4, P6 ;  /* 0x00000004ff587807 */ /* 0x000fe40003000000 */
[----:B------:R-:W-:Y:S01]  /*26580*/  ISETP.NE.U32.AND P1, PT, R82, RZ, PT ;  /* 0x000000ff5200720c */ /* 0x000fe20003f25070 */
[----:B------:R-:W-:Y:S01]  /*26590*/  LDGSTS.E [R6+-0x1ff8], desc[UR18][R86.64], P3 ;  /* 0xfe00800056067fae */ /* 0x000fe20009921852 */
[----:B------:R-:W-:-:S02]  /*265a0*/  ISETP.GE.AND P6, PT, R252, UR4, PT ;  /* 0x00000004fc007c0c */ /* 0x000fc4000bfc6270 */
[----:B------:R-:W-:Y:S02]  /*265b0*/  SEL R82, R88, RZ, P5 ;  /* 0x000000ff58527207 */ /* 0x000fe40002800000 */
[----:B------:R-:W-:Y:S01]  /*265c0*/  LOP3.LUT R163, R3, 0x68, RZ, 0xfc, !PT ;  /* 0x0000006803a37812 */ /* 0x000fe200078efcff */
[----:B---3--:R-:W-:Y:S01]  /*265d0*/  IMAD.WIDE R88, R251, 0x4, R152 ;  /* 0x00000004fb587825 */ /* 0x008fe200078e0298 */
[----:B------:R-:W-:Y:S01]  /*265e0*/  SEL R90, RZ, 0x4, P6 ;  /* 0x00000004ff5a7807 */ /* 0x000fe20003000000 */
[----:B------:R-:W3:Y:S01]  /*265f0*/  LDL.LU.64 R152, [R1+0x428] ;  /* 0x0004280001987983 */ /* 0x000ee20000300a00 */
[----:B------:R-:W-:Y:S02]  /*26600*/  ISETP.GE.AND P6, PT, R163, UR4, PT ;  /* 0x00000004a3007c0c */ /* 0x000fe4000bfc6270 */
[----:B------:R-:W-:Y:S01]  /*26610*/  SEL R92, R90, RZ, P5 ;  /* 0x000000ff5a5c7207 */ /* 0x000fe20002800000 */
[----:B------:R-:W-:Y:S01]  /*26620*/  LDGSTS.E [R7+-0x8000], desc[UR18][R88.64], P4 ;  /* 0xf800000058077fae */ /* 0x000fe2000a121852 */
[----:B------:R-:W-:-:S02]  /*26630*/  SEL R94, RZ, 0x4, P6 ;  /* 0x00000004ff5e7807 */ /* 0x000fc40003000000 */
[----:B------:R-:W-:Y:S01]  /*26640*/  ISETP.NE.U32.AND P6, PT, R92, RZ, PT ;  /* 0x000000ff5c00720c */ /* 0x000fe20003fc5070 */
[----:B----4-:R-:W-:Y:S02]  /*26650*/  IMAD.WIDE R90, R251, 0x4, R160 ;  /* 0x00000004fb5a7825 */ /* 0x010fe400078e02a0 */
[----:B------:R-:W4:Y:S01]  /*26660*/  LDL.LU.64 R160, [R1+0x438] ;  /* 0x0004380001a07983 */ /* 0x000f220000300a00 */
[----:B------:R-:W-:-:S03]  /*26670*/  SEL R94, R94, RZ, P5 ;  /* 0x000000ff5e5e7207 */ /* 0x000fc60002800000 */
[----:B------:R-:W-:Y:S01]  /*26680*/  LDGSTS.E [R7+-0x7ff8], desc[UR18][R90.64], P0 ;  /* 0xf80080005a077fae */ /* 0x000fe20008121852 */
[----:B------:R-:W-:-:S03]  /*26690*/  IMAD.WIDE R92, R251, 0x4, R158 ;  /* 0x00000004fb5c7825 */ /* 0x000fc600078e029e */
[----:B------:R-:W4:Y:S01]  /*266a0*/  LDL.LU.64 R158, [R1+0x448] ;  /* 0x00044800019e7983 */ /* 0x000f220000300a00 */
[----:B------:R-:W-:Y:S02]  /*266b0*/  ISETP.NE.U32.AND P0, PT, R94, RZ, PT ;  /* 0x000000ff5e00720c */ /* 0x000fe40003f05070 */
[----:B------:R-:W-:Y:S01]  /*266c0*/  LOP3.LUT R252, R3, 0x4a, RZ, 0xfc, !PT ;  /* 0x0000004a03fc7812 */ /* 0x000fe200078efcff */
[----:B------:R-:W-:Y:S01]  /*266d0*/  LDGSTS.E [R7+-0x6000], desc[UR18][R92.64], P1 ;  /* 0xfa0000005c077fae */ /* 0x000fe20008921852 */
[----:B--2---:R-:W-:-:S03]  /*266e0*/  IMAD.WIDE R94, R251, 0x4, R156 ;  /* 0x00000004fb5e7825 */ /* 0x004fc600078e029c */
[----:B------:R-:W2:Y:S01]  /*266f0*/  LDL.LU.64 R156, [R1+0xa20] ;  /* 0x000a2000019c7983 */ /* 0x000ea20000300a00 */
[----:B------:R-:W-:Y:S02]  /*26700*/  ISETP.GE.AND P2, PT, R252, UR4, PT ;  /* 0x00000004fc007c0c */ /* 0x000fe4000bf46270 */
[----:B------:R-:W-:Y:S02]  /*26710*/  ISETP.NE.U32.AND P3, PT, R82, RZ, PT ;  /* 0x000000ff5200720c */ /* 0x000fe40003f65070 */
[----:B------:R-:W-:Y:S02]  /*26720*/  SEL R82, RZ, 0x4, P2 ;  /* 0x00000004ff527807 */ /* 0x000fe40001000000 */
[----:B------:R-:W-:Y:S02]  /*26730*/  LOP3.LUT R252, R3, 0x6a, RZ, 0xfc, !PT ;  /* 0x0000006a03fc7812 */ /* 0x000fe400078efcff */
[----:B------:R-:W-:Y:S02]  /*26740*/  SEL R82, R82, RZ, P5 ;  /* 0x000000ff52527207 */ /* 0x000fe40002800000 */
[----:B------:R-:W-:-:S02]  /*26750*/  ISETP.GE.AND P2, PT, R252, UR4, PT ;  /* 0x00000004fc007c0c */ /* 0x000fc4000bf46270 */
[----:B------:R-:W-:Y:S02]  /*26760*/  LOP3.LUT R252, R3, 0xc, RZ, 0xfc, !PT ;  /* 0x0000000c03fc7812 */ /* 0x000fe400078efcff */
[----:B------:R-:W-:Y:S01]  /*26770*/  ISETP.NE.U32.AND P4, PT, R82, RZ, PT ;  /* 0x000000ff5200720c */ /* 0x000fe20003f85070 */
[----:B------:R-:W-:Y:S01]  /*26780*/  IMAD.WIDE R96, R251, 0x4, R154 ;  /* 0x00000004fb607825 */ /* 0x000fe200078e029a */
[----:B------:R-:W-:Y:S01]  /*26790*/  SEL R82, RZ, 0x4, P2 ;  /* 0x00000004ff527807 */ /* 0x000fe20001000000 */
[----:B------:R-:W2:Y:S01]  /*267a0*/  LDL.LU.64 R154, [R1+0xa18] ;  /* 0x000a1800019a7983 */ /* 0x000ea20000300a00 */
[----:B------:R-:W-:Y:S02]  /*267b0*/  ISETP.GE.AND P2, PT, R252, UR4, PT ;  /* 0x00000004fc007c0c */ /* 0x000fe4000bf46270 */
[----:B------:R-:W-:Y:S01]  /*267c0*/  SEL R82, R82, RZ, P5 ;  /* 0x000000ff52527207 */ /* 0x000fe20002800000 */
[----:B------:R-:W-:Y:S01]  /*267d0*/  LDGSTS.E [R7+-0x5ff8], desc[UR18][R94.64], P3 ;  /* 0xfa0080005e077fae */ /* 0x000fe20009921852 */
[----:B------:R-:W-:-:S02]  /*267e0*/  LOP3.LUT R252, R3, 0xe, RZ, 0xfc, !PT ;  /* 0x0000000e03fc7812 */ /* 0x000fc400078efcff */
[----:B------:R-:W-:Y:S01]  /*267f0*/  SEL R98, RZ, 0x4, P2 ;  /* 0x00000004ff627807 */ /* 0x000fe20001000000 */
[----:B------:R-:W-:Y:S01]  /*26800*/  LDGSTS.E [R7+-0x4000], desc[UR18][R96.64], P6 ;  /* 0xfc00000060077fae */ /* 0x000fe2000b121852 */
[----:B------:R-:W-:Y:S02]  /*26810*/  ISETP.NE.U32.AND P1, PT, R82, RZ, PT ;  /* 0x000000ff5200720c */ /* 0x000fe40003f25070 */
[----:B------:R-:W-:Y:S02]  /*26820*/  ISETP.GE.AND P2, PT, R252, UR4, PT ;  /* 0x00000004fc007c0c */ /* 0x000fe4000bf46270 */
[----:B------:R-:W-:Y:S01]  /*26830*/  SEL R82, R98, RZ, P5 ;  /* 0x000000ff62527207 */ /* 0x000fe20002800000 */
[----:B---3--:R-:W-:Y:S01]  /*26840*/  IMAD.WIDE R98, R251, 0x4, R152 ;  /* 0x00000004fb627825 */ /* 0x008fe200078e0298 */
[----:B------:R-:W-:Y:S01]  /*26850*/  LOP3.LUT R163, R3, 0x2e, RZ, 0xfc, !PT ;  /* 0x0000002e03a37812 */ /* 0x000fe200078efcff */
[----:B------:R-:W3:Y:S01]  /*26860*/  LDL.LU.64 R152, [R1+0xa10] ;  /* 0x000a100001987983 */ /* 0x000ee20000300a00 */
[----:B------:R-:W-:-:S02]  /*26870*/  SEL R100, RZ, 0x4, P2 ;  /* 0x00000004ff647807 */ /* 0x000fc40001000000 */
[----:B------:R-:W-:Y:S01]  /*26880*/  ISETP.GE.AND P2, PT, R163, UR4, PT ;  /* 0x00000004a3007c0c */ /* 0x000fe2000bf46270 */
[----:B------:R-:W-:Y:S01]  /*26890*/  LDGSTS.E [R7+-0x3ff8], desc[UR18][R98.64], P4 ;  /* 0xfc00800062077fae */ /* 0x000fe2000a121852 */
[----:B------:R-:W-:Y:S01]  /*268a0*/  SEL R102, R100, RZ, P5 ;  /* 0x000000ff64667207 */ /* 0x000fe20002800000 */
[----:B----4-:R-:W-:Y:S01]  /*268b0*/  IMAD.WIDE R100, R251, 0x4, R160 ;  /* 0x00000004fb647825 */ /* 0x010fe200078e02a0 */
[----:B------:R-:W-:Y:S01]  /*268c0*/  SEL R104, RZ, 0x4, P2 ;  /* 0x00000004ff687807 */ /* 0x000fe20001000000 */
[----:B------:R-:W4:Y:S01]  /*268d0*/  LDL.LU.64 R160, [R1+0xa08] ;  /* 0x000a080001a07983 */ /* 0x000f220000300a00 */
[----:B------:R-:W-:-:S03]  /*268e0*/  ISETP.NE.U32.AND P2, PT, R102, RZ, PT ;  /* 0x000000ff6600720c */ /* 0x000fc60003f45070 */
[----:B------:R-:W-:Y:S01]  /*268f0*/  LDGSTS.E [R7+-0x2000], desc[UR18][R100.64], P0 ;  /* 0xfe00000064077fae */ /* 0x000fe20008121852 */
[----:B------:R-:W-:Y:S01]  /*26900*/  IMAD.WIDE R102, R251, 0x4, R158 ;  /* 0x00000004fb667825 */ /* 0x000fe200078e029e */
[----:B------:R-:W-:Y:S02]  /*26910*/  SEL R104, R104, RZ, P5 ;  /* 0x000000ff68687207 */ /* 0x000fe40002800000 */
[----:B------:R-:W4:Y:S02]  /*26920*/  LDL.LU.64 R158, [R1+0xa00] ;  /* 0x000a0000019e7983 */ /* 0x000f240000300a00 */
        /* <DEDUP_REMOVED lines=32> */
[C---:B----4-:R-:W-:Y:S01]  /*26b30*/  IMAD.WIDE R110, R251.reuse, 0x4, R160 ;  /* 0x00000004fb6e7825 */ /* 0x050fe200078e02a0 */
[----:B------:R-:W-:Y:S01]  /*26b40*/  SEL R114, RZ, 0x4, P3 ;  /* 0x00000004ff727807 */ /* 0x000fe20001800000 */
[----:B------:R-:W4:Y:S01]  /*26b50*/  LDL.LU.64 R160, [R1+0x9e0] ;  /* 0x0009e00001a07983 */ /* 0x000f220000300a00 */
[----:B------:R-:W-:Y:S02]  /*26b60*/  ISETP.NE.U32.AND P3, PT, R112, RZ, PT ;  /* 0x000000ff7000720c */ /* 0x000fe40003f65070 */
[----:B------:R-:W-:Y:S01]  /*26b70*/  SEL R114, R114, RZ, P5 ;  /* 0x000000ff72727207 */ /* 0x000fe20002800000 */
        /* <DEDUP_REMOVED lines=113> */
[----:B------:R-:W3:Y:S01]  /*27290*/  LDL.LU.64 R164, [R1+0x968] ;  /* 0x0009680001a47983 */ /* 0x000ee20000300a00 */
[----:B------:R-:W-:Y:S02]  /*272a0*/  SEL R142, R140, RZ, P5 ;  /* 0x000000ff8c8e7207 */ /* 0x000fe40002800000 */
[----:B------:R-:W-:Y:S01]  /*272b0*/  SEL R144, RZ, 0x4, P3 ;  /* 0x00000004ff907807 */ /* 0x000fe20001800000 */
[----:B------:R-:W-:Y:S01]  /*272c0*/  LDGSTS.E [R10+-0x7ff8], desc[UR18][R138.64], P4 ;  /* 0xf80080008a0a7fae */ /* 0x000fe2000a121852 */
[----:B------:R-:W-:Y:S01]  /*272d0*/  ISETP.NE.U32.AND P3, PT, R142, RZ, PT ;  /* 0x000000ff8e00720c */ /* 0x000fe20003f65070 */
[----:B----4-:R-:W-:Y:S01]  /*272e0*/  IMAD.WIDE R140, R251, 0x4, R160 ;  /* 0x00000004fb8c7825 */ /* 0x010fe200078e02a0 */
[----:B------:R-:W-:-:S03]  /*272f0*/  SEL R144, R144, RZ, P5 ;  /* 0x000000ff90907207 */ /* 0x000fc60002800000 */
[----:B------:R-:W-:Y:S01]  /*27300*/  IMAD.WIDE R142, R251, 0x4, R158 ;  /* 0x00000004fb8e7825 */ /* 0x000fe200078e029e */
[----:B------:R-:W-:Y:S04]  /*27310*/  LDGSTS.E [R10+-0x6000], desc[UR18][R140.64], P0 ;  /* 0xfa0000008c0a7fae */ /* 0x000fe80008121852 */
[----:B------:R-:W4:Y:S01]  /*27320*/  LDL.LU.64 R158, [R1+0x960] ;  /* 0x00096000019e7983 */ /* 0x000f220000300a00 */
[----:B------:R-:W-:-:S03]  /*27330*/  ISETP.NE.U32.AND P0, PT, R144, RZ, PT ;  /* 0x000000ff9000720c */ /* 0x000fc60003f05070 */
[----:B------:R-:W4:Y:S01]  /*27340*/  LDL.LU.64 R160, [R1+0x958] ;  /* 0x0009580001a07983 */ /* 0x000f220000300a00 */
[----:B------:R-:W-:Y:S02]  /*27350*/  LOP3.LUT R252, R3, 0x74, RZ, 0xfc, !PT ;  /* 0x0000007403fc7812 */ /* 0x000fe400078efcff */
[----:B------:R-:W-:Y:S01]  /*27360*/  ISETP.NE.U32.AND P2, PT, R82, RZ, PT ;  /* 0x000000ff5200720c */ /* 0x000fe20003f45070 */
[----:B------:R-:W-:Y:S01]  /*27370*/  LDGSTS.E [R10+-0x5ff8], desc[UR18][R142.64], P1 ;  /* 0xfa0080008e0a7fae */ /* 0x000fe20008921852 */
[----:B--2---:R-:W-:-:S03]  /*27380*/  IMAD.WIDE R144, R251, 0x4, R156 ;  /* 0x00000004fb907825 */ /* 0x004fc600078e029c */
[----:B------:R-:W2:Y:S04]  /*27390*/  LDL.LU.64 R156, [R1+0x950] ;  /* 0x00095000019c7983 */ /* 0x000ea80000300a00 */
[----:B------:R-:W2:Y:S04]  /*273a0*/  LDL.LU.64 R162, [R1+0x948] ;  /* 0x0009480001a27983 */ /* 0x000ea80000300a00 */
[----:B------:R-:W2:Y:S01]  /*273b0*/  LDL.LU.64 R172, [R1+0x940] ;  /* 0x0009400001ac7983 */ /* 0x000ea20000300a00 */
[----:B------:R-:W-:Y:S02]  /*273c0*/  ISETP.GE.AND P6, PT, R252, UR4, PT ;  /* 0x00000004fc007c0c */ /* 0x000fe4000bfc6270 */
[----:B------:R-:W-:Y:S01]  /*273d0*/  LOP3.LUT R252, R3, 0x18, RZ, 0xfc, !PT ;  /* 0x0000001803fc7812 */ /* 0x000fe200078efcff */
[----:B------:R-:W-:Y:S01]  /*273e0*/  LDGSTS.E [R10+-0x4000], desc[UR18][R144.64], P2 ;  /* 0xfc000000900a7fae */ /* 0x000fe20009121852 */
[----:B------:R-:W-:-:S02]  /*273f0*/  SEL R82, RZ, 0x4, P6 ;  /* 0x00000004ff527807 */ /* 0x000fc40003000000 */
[----:B------:R-:W-:Y:S01]  /*27400*/  ISETP.GE.AND P6, PT, R252, UR4, PT ;  /* 0x00000004fc007c0c */ /* 0x000fe2000bfc6270 */
[----:B------:R-:W-:Y:S01]  /*27410*/  IMAD.WIDE R146, R251, 0x4, R154 ;  /* 0x00000004fb927825 */ /* 0x000fe200078e029a */
[----:B------:R-:W-:Y:S01]  /*27420*/  SEL R82, R82, RZ, P5 ;  /* 0x000000ff52527207 */ /* 0x000fe20002800000 */
[----:B------:R-:W2:Y:S01]  /*27430*/  LDL.LU.64 R168, [R1+0x938] ;  /* 0x0009380001a87983 */ /* 0x000ea20000300a00 */
[C---:B------:R-:W-:Y:S02]  /*27440*/  LOP3.LUT R252, R3.reuse, 0x1a, RZ, 0xfc, !PT ;  /* 0x0000001a03fc7812 */ /* 0x040fe400078efcff */
[----:B------:R-:W-:Y:S01]  /*27450*/  ISETP.NE.U32.AND P4, PT, R82, RZ, PT ;  /* 0x000000ff5200720c */ /* 0x000fe20003f85070 */
[----:B------:R-:W-:Y:S01]  /*27460*/  LDGSTS.E [R10+-0x3ff8], desc[UR18][R146.64], P3 ;  /* 0xfc008000920a7fae */ /* 0x000fe20009921852 */
[----:B------:R-:W-:Y:S02]  /*27470*/  SEL R82, RZ, 0x4, P6 ;  /* 0x00000004ff527807 */ /* 0x000fe40003000000 */
[----:B------:R-:W-:Y:S01]  /*27480*/  ISETP.GE.AND P6, PT, R252, UR4, PT ;  /* 0x00000004fc007c0c */ /* 0x000fe2000bfc6270 */
[----:B------:R-:W2:Y:S01]  /*27490*/  LDL.LU.64 R170, [R1+0x930] ;  /* 0x0009300001aa7983 */ /* 0x000ea20000300a00 */
[----:B------:R-:W-:-:S02]  /*274a0*/  LOP3.LUT R252, R3, 0x38, RZ, 0xfc, !PT ;  /* 0x0000003803fc7812 */ /* 0x000fc400078efcff */
[----:B------:R-:W-:Y:S01]  /*274b0*/  SEL R82, R82, RZ, P5 ;  /* 0x000000ff52527207 */ /* 0x000fe20002800000 */
[----:B------:R-:W2:Y:S01]  /*274c0*/  LDL.LU.64 R166, [R1+0x928] ;  /* 0x0009280001a67983 */ /* 0x000ea20000300a00 */
[----:B------:R-:W-:Y:S02]  /*274d0*/  SEL R148, RZ, 0x4, P6 ;  /* 0x00000004ff947807 */ /* 0x000fe40003000000 */
[----:B------:R-:W-:Y:S01]  /*274e0*/  ISETP.GE.AND P6, PT, R252, UR4, PT ;  /* 0x00000004fc007c0c */ /* 0x000fe2000bfc6270 */
[----:B------:R-:W2:Y:S01]  /*274f0*/  LDL.LU.64 R178, [R1+0x920] ;  /* 0x0009200001b27983 */ /* 0x000ea20000300a00 */
[----:B------:R-:W-:Y:S02]  /*27500*/  LOP3.LUT R252, R3, 0x3a, RZ, 0xfc, !PT ;  /* 0x0000003a03fc7812 */ /* 0x000fe400078efcff */
[----:B------:R-:W-:Y:S01]  /*27510*/  ISETP.NE.U32.AND P1, PT, R82, RZ, PT ;  /* 0x000000ff5200720c */ /* 0x000fe20003f25070 */
[----:B------:R-:W2:Y:S01]  /*27520*/  LDL.LU.64 R176, [R1+0x918] ;  /* 0x0009180001b07983 */ /* 0x000ea20000300a00 */
[----:B------:R-:W-:-:S02]  /*27530*/  SEL R82, R148, RZ, P5 ;  /* 0x000000ff94527207 */ /* 0x000fc40002800000 */
[----:B------:R-:W-:Y:S02]  /*27540*/  ISETP.GE.AND P2, PT, R252, UR4, PT ;  /* 0x00000004fc007c0c */ /* 0x000fe4000bf46270 */
[----:B------:R-:W-:Y:S02]  /*27550*/  ISETP.NE.U32.AND P3, PT, R82, RZ, PT ;  /* 0x000000ff5200720c */ /* 0x000fe40003f65070 */
[----:B------:R-:W-:Y:S01]  /*27560*/  SEL R82, RZ, 0x4, P2 ;  /* 0x00000004ff527807 */ /* 0x000fe20001000000 */
[----:B---3--:R-:W-:Y:S01]  /*27570*/  IMAD.WIDE R148, R251, 0x4, R152 ;  /* 0x00000004fb947825 */ /* 0x008fe200078e0298 */
[C---:B------:R-:W-:Y:S02]  /*27580*/  LOP3.LUT R155, R3.reuse, 0x58, RZ, 0xfc, !PT ;  /* 0x00000058039b7812 */ /* 0x040fe400078efcff */
[----:B------:R-:W-:Y:S02]  /*27590*/  LOP3.LUT R252, R3, 0x5a, RZ, 0xfc, !PT ;  /* 0x0000005a03fc7812 */ /* 0x000fe400078efcff */
[----:B------:R-:W-:Y:S01]  /*275a0*/  SEL R150, RZ, 0x4, P6 ;  /* 0x00000004ff967807 */ /* 0x000fe20003000000 */
[----:B------:R-:W-:Y:S01]  /*275b0*/  LDGSTS.E [R10+-0x2000], desc[UR18][R148.64], P4 ;  /* 0xfe000000940a7fae */ /* 0x000fe2000a121852 */
[----:B------:R-:W-:-:S02]  /*275c0*/  SEL R82, R82, RZ, P5 ;  /* 0x000000ff52527207 */ /* 0x000fc40002800000 */
[----:B------:R-:W-:Y:S02]  /*275d0*/  ISETP.GE.AND P6, PT, R155, UR4, PT ;  /* 0x000000049b007c0c */ /* 0x000fe4000bfc6270 */
[----:B------:R-:W-:Y:S02]  /*275e0*/  ISETP.GE.AND P2, PT, R252, UR4, PT ;  /* 0x00000004fc007c0c */ /* 0x000fe4000bf46270 */
[----:B------:R-:W-:Y:S02]  /*275f0*/  LOP3.LUT R252, R3, 0x78, RZ, 0xfc, !PT ;  /* 0x0000007803fc7812 */ /* 0x000fe400078efcff */
[----:B------:R-:W-:Y:S02]  /*27600*/  SEL R152, R150, RZ, P5 ;  /* 0x000000ff96987207 */ /* 0x000fe40002800000 */
[----:B------:R-:W-:Y:S02]  /*27610*/  ISETP.NE.U32.AND P4, PT, R82, RZ, PT ;  /* 0x000000ff5200720c */ /* 0x000fe40003f85070 */
[----:B------:R-:W-:-:S02]  /*27620*/  SEL R154, RZ, 0x4, P6 ;  /* 0x00000004ff9a7807 */ /* 0x000fc40003000000 */
[----:B------:R-:W-:Y:S01]  /*27630*/  SEL R82, RZ, 0x4, P2 ;  /* 0x00000004ff527807 */ /* 0x000fe20001000000 */
[----:B------:R-:W-:Y:S01]  /*27640*/  IMAD.WIDE R150, R251, 0x4, R164 ;  /* 0x00000004fb967825 */ /* 0x000fe200078e02a4 */
[----:B------:R-:W-:Y:S02]  /*27650*/  ISETP.GE.AND P2, PT, R252, UR4, PT ;  /* 0x00000004fc007c0c */ /* 0x000fe4000bf46270 */
[----:B------:R-:W-:Y:S02]  /*27660*/  LOP3.LUT R252, R3, 0x7a, RZ, 0xfc, !PT ;  /* 0x0000007a03fc7812 */ /* 0x000fe400078efcff */
[----:B------:R-:W-:Y:S01]  /*27670*/  ISETP.NE.U32.AND P6, PT, R152, RZ, PT ;  /* 0x000000ff9800720c */ /* 0x000fe20003fc5070 */
[----:B----4-:R-:W-:Y:S01]  /*27680*/  IMAD.WIDE R152, R251, 0x4, R158 ;  /* 0x00000004fb987825 */ /* 0x010fe200078e029e */
[----:B------:R-:W-:Y:S01]  /*27690*/  SEL R154, R154, RZ, P5 ;  /* 0x000000ff9a9a7207 */ /* 0x000fe20002800000 */
[----:B------:R-:W-:Y:S01]  /*276a0*/  LDGSTS.E [R10+-0x1ff8], desc[UR18][R150.64], P0 ;  /* 0xfe008000960a7fae */ /* 0x000fe20008121852 */
[----:B------:R-:W-:-:S02]  /*276b0*/  SEL R158, RZ, 0x4, P2 ;  /* 0x00000004ff9e7807 */ /* 0x000fc40001000000 */
[----:B------:R-:W-:Y:S01]  /*276c0*/  ISETP.GE.AND P2, PT, R252, UR4, PT ;  /* 0x00000004fc007c0c */ /* 0x000fe2000bf46270 */
[----:B------:R-:W-:Y:S01]  /*276d0*/  LDGSTS.E [R11+-0x8000], desc[UR18][R152.64], P1 ;  /* 0xf8000000980b7fae */ /* 0x000fe20008921852 */
[----:B------:R-:W-:Y:S02]  /*276e0*/  SEL R82, R82, RZ, P5 ;  /* 0x000000ff52527207 */ /* 0x000fe40002800000 */
[----:B------:R-:W-:Y:S01]  /*276f0*/  ISETP.NE.U32.AND P0, PT, R154, RZ, PT ;  /* 0x000000ff9a00720c */ /* 0x000fe20003f05070 */
[----:B------:R-:W-:Y:S01]  /*27700*/  IMAD.WIDE R154, R251, 0x4, R160 ;  /* 0x00000004fb9a7825 */ /* 0x000fe200078e02a0 */
[----:B------:R-:W-:Y:S02]  /*27710*/  LOP3.LUT R159, R3, 0x1e, RZ, 0xfc, !PT ;  /* 0x0000001e039f7812 */ /* 0x000fe400078efcff */
[----:B------:R-:W-:Y:S02]  /*27720*/  SEL R160, RZ, 0x4, P2 ;  /* 0x00000004ffa07807 */ /* 0x000fe40001000000 */
[----:B------:R-:W-:Y:S01]  /*27730*/  ISETP.NE.U32.AND P1, PT, R82, RZ, PT ;  /* 0x000000ff5200720c */ /* 0x000fe20003f25070 */
[----:B------:R-:W-:Y:S01]  /*27740*/  LDGSTS.E [R11+-0x7ff8], desc[UR18][R154.64], P3 ;  /* 0xf80080009a0b7fae */ /* 0x000fe20009921852 */
[----:B------:R-:W-:-:S02]  /*27750*/  SEL R82, R158, RZ, P5 ;  /* 0x000000ff9e527207 */ /* 0x000fc40002800000 */
[----:B------:R-:W-:Y:S01]  /*27760*/  ISETP.GE.AND P2, PT, R159, UR4, PT ;  /* 0x000000049f007c0c */ /* 0x000fe2000bf46270 */
[----:B--2---:R-:W-:Y:S01]  /*27770*/  IMAD.WIDE R158, R251, 0x4, R162 ;  /* 0x00000004fb9e7825 */ /* 0x004fe200078e02a2 */
[----:B------:R-:W-:-:S03]  /*27780*/  SEL R162, R160, RZ, P5 ;  /* 0x000000ffa0a27207 */ /* 0x000fc60002800000 */
[----:B------:R-:W-:Y:S02]  /*27790*/  IMAD.WIDE R160, R251, 0x4, R172 ;  /* 0x00000004fba07825 */ /* 0x000fe400078e02ac */
[----:B------:R-:W2:Y:S04]  /*277a0*/  LDL.LU.64 R172, [R1+0x910] ;  /* 0x0009100001ac7983 */ /* 0x000ea80000300a00 */
[----:B------:R-:W3:Y:S01]  /*277b0*/  LDL.LU.64 R174, [R1+0x908] ;  /* 0x0009080001ae7983 */ /* 0x000ee20000300a00 */
[----:B------:R-:W-:Y:S01]  /*277c0*/  LOP3.LUT R252, R3, 0x1c, RZ, 0xfc, !PT ;  /* 0x0000001c03fc7812 */ /* 0x000fe200078efcff */
[----:B------:R-:W-:-:S03]  /*277d0*/  IMAD.WIDE R156, R251, 0x4, R156 ;  /* 0x00000004fb9c7825 */ /* 0x000fc600078e029c */
[----:B------:R-:W-:Y:S02]  /*277e0*/  ISETP.GE.AND P3, PT, R252, UR4, PT ;  /* 0x00000004fc007c0c */ /* 0x000fe4000bf66270 */
[----:B------:R-:W-:Y:S01]  /*277f0*/  LDGSTS.E [R11+-0x6000], desc[UR18][R156.64], P6 ;  /* 0xfa0000009c0b7fae */ /* 0x000fe2000b121852 */
[----:B------:R-:W-:Y:S02]  /*27800*/  ISETP.NE.U32.AND P6, PT, R82, RZ, PT ;  /* 0x000000ff5200720c */ /* 0x000fe40003fc5070 */
[----:B------:R-:W-:Y:S01]  /*27810*/  SEL R82, RZ, 0x4, P3 ;  /* 0x00000004ff527807 */ /* 0x000fe20001800000 */
[----:B------:R-:W-:Y:S01]  /*27820*/  LDGSTS.E [R11+-0x5ff8], desc[UR18][R158.64], P4 ;  /* 0xfa0080009e0b7fae */ /* 0x000fe2000a121852 */
[----:B------:R-:W-:Y:S02]  /*27830*/  LOP3.LUT R252, R3, 0x3c, RZ, 0xfc, !PT ;  /* 0x0000003c03fc7812 */ /* 0x000fe400078efcff */
[----:B------:R-:W-:Y:S01]  /*27840*/  SEL R82, R82, RZ, P5 ;  /* 0x000000ff52527207 */ /* 0x000fe20002800000 */
[----:B------:R-:W-:Y:S01]  /*27850*/  LDGSTS.E [R11+-0x4000], desc[UR18][R160.64], P0 ;  /* 0xfc000000a00b7fae */ /* 0x000fe20008121852 */
[----:B------:R-:W-:-:S02]  /*27860*/  ISETP.GE.AND P3, PT, R252, UR4, PT ;  /* 0x00000004fc007c0c */ /* 0x000fc4000bf66270 */
[----:B------:R-:W-:Y:S02]  /*27870*/  SEL R164, RZ, 0x4, P2 ;  /* 0x00000004ffa47807 */ /* 0x000fe40001000000 */
[----:B------:R-:W-:Y:S02]  /*27880*/  LOP3.LUT R252, R3, 0x3e, RZ, 0xfc, !PT ;  /* 0x0000003e03fc7812 */ /* 0x000fe400078efcff */
[----:B------:R-:W-:Y:S02]  /*27890*/  ISETP.NE.U32.AND P4, PT, R82, RZ, PT ;  /* 0x000000ff5200720c */ /* 0x000fe40003f85070 */
[----:B------:R-:W-:Y:S02]  /*278a0*/  SEL R82, RZ, 0x4, P3 ;  /* 0x00000004ff527807 */ /* 0x000fe40001800000 */
[----:B------:R-:W-:Y:S02]  /*278b0*/  SEL R164, R164, RZ, P5 ;  /* 0x000000ffa4a47207 */ /* 0x000fe40002800000 */
[----:B------:R-:W-:-:S02]  /*278c0*/  ISETP.GE.AND P3, PT, R252, UR4, PT ;  /* 0x00000004fc007c0c */ /* 0x000fc4000bf66270 */
[----:B------:R-:W-:Y:S01]  /*278d0*/  ISETP.NE.U32.AND P2, PT, R162, RZ, PT ;  /* 0x000000ffa200720c */ /* 0x000fe20003f45070 */
[----:B------:R-:W-:Y:S01]  /*278e0*/  IMAD.WIDE R162, R251, 0x4, R168 ;  /* 0x00000004fba27825 */ /* 0x000fe200078e02a8 */
[----:B------:R-:W-:Y:S02]  /*278f0*/  LOP3.LUT R252, R3, 0x5c, RZ, 0xfc, !PT ;  /* 0x0000005c03fc7812 */ /* 0x000fe400078efcff */
[----:B------:R-:W-:Y:S01]  /*27900*/  ISETP.NE.U32.AND P0, PT, R164, RZ, PT ;  /* 0x000000ffa400720c */ /* 0x000fe20003f05070 */
[C---:B------:R-:W-:Y:S01]  /*27910*/  IMAD.WIDE R164, R251.reuse, 0x4, R170 ;  /* 0x00000004fba47825 */ /* 0x040fe200078e02aa */
[----:B------:R-:W-:Y:S01]  /*27920*/  SEL R82, R82, RZ, P5 ;  /* 0x000000ff52527207 */ /* 0x000fe20002800000 */
[----:B------:R-:W-:Y:S01]  /*27930*/  LDGSTS.E [R11+-0x3ff8], desc[UR18][R162.64], P1 ;  /* 0xfc008000a20b7fae */ /* 0x000fe20008921852 */
[----:B------:R-:W-:Y:S02]  /*27940*/  SEL R168, RZ, 0x4, P3 ;  /* 0x00000004ffa87807 */ /* 0x000fe40001800000 */
[----:B------:R-:W-:Y:S01]  /*27950*/  ISETP.GE.AND P3, PT, R252, UR4, PT ;  /* 0x00000004fc007c0c */ /* 0x000fe2000bf66270 */
[----:B------:R-:W-:Y:S01]  /*27960*/  IMAD.WIDE R166, R251, 0x4, R166 ;  /* 0x00000004fba67825 */ /* 0x000fe200078e02a6 */
[C---:B------:R-:W-:Y:S01]  /*27970*/  LOP3.LUT R252, R3.reuse, 0x7c, RZ, 0xfc, !PT ;  /* 0x0000007c03fc7812 */ /* 0x040fe200078efcff */
[----:B------:R-:W-:Y:S01]  /*27980*/  LDGSTS.E [R11+-0x2000], desc[UR18][R164.64], P6 ;  /* 0xfe000000a40b7fae */ /* 0x000fe2000b121852 */
[----:B------:R-:W-:-:S02]  /*27990*/  LOP3.LUT R169, R3, 0x7e, RZ, 0xfc, !PT ;  /* 0x0000007e03a97812 */ /* 0x000fc400078efcff */
[----:B------:R-:W-:Y:S01]  /*279a0*/  ISETP.NE.U32.AND P1, PT, R82, RZ, PT ;  /* 0x000000ff5200720c */ /* 0x000fe20003f25070 */
[----:B------:R-:W-:Y:S01]  /*279b0*/  LDGSTS.E [R11+-0x1ff8], desc[UR18][R166.64], P2 ;  /* 0xfe008000a60b7fae */ /* 0x000fe20009121852 */
[----:B------:R-:W-:Y:S02]  /*279c0*/  SEL R82, RZ, 0x4, P3 ;  /* 0x00000004ff527807 */ /* 0x000fe40001800000 */
[----:B------:R-:W-:Y:S02]  /*279d0*/  ISETP.GE.AND P6, PT, R252, UR4, PT ;  /* 0x00000004fc007c0c */ /* 0x000fe4000bfc6270 */
[----:B------:R-:W-:Y:S02]  /*279e0*/  ISETP.GE.AND P3, PT, R169, UR4, PT ;  /* 0x00000004a9007c0c */ /* 0x000fe4000bf66270 */
[----:B------:R-:W-:Y:S02]  /*279f0*/  SEL R168, R168, RZ, P5 ;  /* 0x000000ffa8a87207 */ /* 0x000fe40002800000 */
[----:B------:R-:W-:-:S02]  /*27a00*/  LOP3.LUT R252, R3, 0x5e, RZ, 0xfc, !PT ;  /* 0x0000005e03fc7812 */ /* 0x000fc400078efcff */
[----:B------:R-:W-:Y:S02]  /*27a10*/  SEL R82, R82, RZ, P5 ;  /* 0x000000ff52527207 */ /* 0x000fe40002800000 */
[----:B------:R-:W-:Y:S02]  /*27a20*/  SEL R170, RZ, 0x4, P6 ;  /* 0x00000004ffaa7807 */ /* 0x000fe40003000000 */
[----:B------:R-:W-:Y:S02]  /*27a30*/  SEL R171, RZ, 0x4, P3 ;  /* 0x00000004ffab7807 */ /* 0x000fe40001800000 */
[----:B------:R-:W-:Y:S01]  /*27a40*/  ISETP.NE.U32.AND P2, PT, R168, RZ, PT ;  /* 0x000000ffa800720c */ /* 0x000fe20003f45070 */
[----:B------:R-:W-:Y:S01]  /*27a50*/  IMAD.WIDE R168, R251, 0x4, R178 ;  /* 0x00000004fba87825 */ /* 0x000fe200078e02b2 */
[----:B------:R-:W-:Y:S02]  /*27a60*/  ISETP.GE.AND P6, PT, R252, UR4, PT ;  /* 0x00000004fc007c0c */ /* 0x000fe4000bfc6270 */
[----:B------:R-:W-:-:S02]  /*27a70*/  ISETP.NE.U32.AND P3, PT, R82, RZ, PT ;  /* 0x000000ff5200720c */ /* 0x000fc40003f65070 */
[----:B------:R-:W-:Y:S01]  /*27a80*/  SEL R82, R171, RZ, P5 ;  /* 0x000000ffab527207 */ /* 0x000fe20002800000 */
[----:B------:R1:W-:Y:S01]  /*27a90*/  LDGSTS.E [R242+-0x8000], desc[UR18][R168.64], P4 ;  /* 0xf8000000a8f27fae */ /* 0x0003e2000a121852 */
[----:B------:R-:W-:Y:S02]  /*27aa0*/  SEL R170, R170, RZ, P5 ;  /* 0x000000ffaaaa7207 */ /* 0x000fe40002800000 */
[----:B------:R-:W-:Y:S02]  /*27ab0*/  SEL R171, RZ, 0x4, P6 ;  /* 0x00000004ffab7807 */ /* 0x000fe40003000000 */
[----:B------:R-:W-:Y:S02]  /*27ac0*/  ISETP.NE.U32.AND P4, PT, R82, RZ, PT ;  /* 0x000000ff5200720c */ /* 0x000fe40003f85070 */
[----:B------:R-:W-:Y:S02]  /*27ad0*/  ISETP.NE.U32.AND P6, PT, R170, RZ, PT ;  /* 0x000000ffaa00720c */ /* 0x000fe40003fc5070 */
[----:B------:R-:W-:Y:S01]  /*27ae0*/  SEL R82, R171, RZ, P5 ;  /* 0x000000ffab527207 */ /* 0x000fe20002800000 */
[----:B------:R-:W-:-:S04]  /*27af0*/  IMAD.WIDE R170, R251, 0x4, R176 ;  /* 0x00000004fbaa7825 */ /* 0x000fc800078e02b0 */
[----:B--2---:R-:W-:-:S04]  /*27b00*/  IMAD.WIDE R172, R251, 0x4, R172 ;  /* 0x00000004fbac7825 */ /* 0x004fc800078e02ac */
[----:B---3--:R-:W-:Y:S01]  /*27b10*/  IMAD.WIDE R174, R251, 0x4, R174 ;  /* 0x00000004fbae7825 */ /* 0x008fe200078e02ae */
[----:B------:R-:W2:Y:S01]  /*27b20*/  LDL.LU.64 R176, [R1+0x900] ;  /* 0x0009000001b07983 */ /* 0x000ea20000300a00 */
[----:B------:R-:W-:Y:S01]  /*27b30*/  ULDC UR5, c[0x0][0x230] ;  /* 0x00008c0000057ab9 */ /* 0x000fe20000000800 */
[----:B------:R-:W3:Y:S02]  /*27b40*/  S2R R252, SR_TID.X ;  /* 0x0000000000fc7919 */ /* 0x000ee40000002100 */
[----:B------:R-:W-:Y:S01]  /*27b50*/  LDGSTS.E [R242+-0x7ff8], desc[UR18][R170.64], P0 ;  /* 0xf8008000aaf27fae */ /* 0x000fe20008121852 */
[----:B------:R-:W-:Y:S01]  /*27b60*/  IMAD.WIDE R184, R83, 0x4, R184 ;  /* 0x0000000453b87825 */ /* 0x000fe200078e02b8 */
[----:B------:R-:W-:Y:S02]  /*27b70*/  ULDC UR12, c[0x0][0x230] ;  /* 0x00008c00000c7ab9 */ /* 0x000fe40000000800 */
[----:B------:R-:W-:Y:S04]  /*27b80*/  STL.64 [R1+0x12f8], R244 ;  /* 0x0012f8f401007387 */ /* 0x000fe80000100a00 */
[----:B------:R4:W-:Y:S04]  /*27b90*/  STL.64 [R1+0x12b8], R246 ;  /* 0x0012b8f601007387 */ /* 0x0009e80000100a00 */
[----:B------:R-:W-:Y:S04]  /*27ba0*/  LDGSTS.E [R242+-0x6000], desc[UR18][R172.64], P1 ;  /* 0xfa000000acf27fae */ /* 0x000fe80008921852 */
[----:B----4-:R-:W4:Y:S04]  /*27bb0*/  LDL.LU.64 R246, [R1+0x8f8] ;  /* 0x0008f80001f67983 */ /* 0x010f280000300a00 */
[----:B------:R-:W-:Y:S04]  /*27bc0*/  STL.64 [R1+0x1288], R248 ;  /* 0x001288f801007387 */ /* 0x000fe80000100a00 */
[----:B------:R-:W-:Y:S01]  /*27bd0*/  STL.64 [R1+0x1148], R4 ;  /* 0x0011480401007387 */ /* 0x000fe20000100a00 */
[----:B---3--:R-:W-:-:S03]  /*27be0*/  LOP3.LUT R252, R252, 0x7f, RZ, 0xc0, !PT ;  /* 0x0000007ffcfc7812 */ /* 0x008fc600078ec0ff */
[----:B------:R-:W-:Y:S01]  /*27bf0*/  STL.64 [R1+0x1140], R6 ;  /* 0x0011400601007387 */ /* 0x000fe20000100a00 */
[----:B------:R-:W-:Y:S02]  /*27c00*/  ISETP.GE.AND P0, PT, R252, UR4, PT ;  /* 0x00000004fc007c0c */ /* 0x000fe4000bf06270 */
[----:B------:R-:W3:Y:S01]  /*27c10*/  LDC R252, c[0x0][0x230] ;  /* 0x00008c00fffc7b82 */ /* 0x000ee20000000800 */
[----:B------:R-:W-:Y:S04]  /*27c20*/  STL.64 [R1+0x1138], R8 ;  /* 0x0011380801007387 */ /* 0x000fe80000100a00 */
[----:B------:R-:W-:Y:S04]  /*27c30*/  STL.64 [R1+0x1130], R10 ;  /* 0x0011300a01007387 */ /* 0x000fe80000100a00 */
[----:B------:R1:W-:Y:S04]  /*27c40*/  STL.64 [R1+0x1128], R152 ;  /* 0x0011289801007387 */ /* 0x0003e80000100a00 */
[----:B------:R-:W-:Y:S04]  /*27c50*/  STL.64 [R1+0x1120], R154 ;  /* 0x0011209a01007387 */ /* 0x000fe80000100a00 */
[----:B------:R-:W-:Y:S04]  /*27c60*/  STL.64 [R1+0x1118], R156 ;  /* 0x0011189c01007387 */ /* 0x000fe80000100a00 */
[----:B------:R-:W-:Y:S04]  /*27c70*/  STL.64 [R1+0x1110], R158 ;  /* 0x0011109e01007387 */ /* 0x000fe80000100a00 */
[----:B------:R-:W-:Y:S04]  /*27c80*/  STL.64 [R1+0x1108], R160 ;  /* 0x001108a001007387 */ /* 0x000fe80000100a00 */
[----:B------:R-:W-:Y:S04]  /*27c90*/  STL.64 [R1+0x1100], R162 ;  /* 0x001100a201007387 */ /* 0x000fe80000100a00 */
[----:B------:R-:W-:Y:S04]  /*27ca0*/  STL.64 [R1+0x10f8], R164 ;  /* 0x0010f8a401007387 */ /* 0x000fe80000100a00 */
[----:B------:R-:W-:Y:S04]  /*27cb0*/  STL.64 [R1+0x10f0], R166 ;  /* 0x0010f0a601007387 */ /* 0x000fe80000100a00 */
[----:B------:R2:W-:Y:S04]  /*27cc0*/  STL.64 [R1+0x10e8], R168 ;  /* 0x0010e8a801007387 */ /* 0x0005e80000100a00 */
[----:B------:R-:W-:Y:S04]  /*27cd0*/  STL.64 [R1+0x1150], R170 ;  /* 0x001150aa01007387 */ /* 0x000fe80000100a00 */
[----:B------:R-:W4:Y:S01]  /*27ce0*/  LDL.LU.64 R244, [R1+0x8f0] ;  /* 0x0008f00001f47983 */ /* 0x000f220000300a00 */
[----:B---3--:R-:W-:Y:S01]  /*27cf0*/  VIADD R179, R252, 0x7f ;  /* 0x0000007ffcb37836 */ /* 0x008fe20000000000 */
[----:B------:R-:W-:Y:S01]  /*27d00*/  ISETP.NE.U32.AND P1, PT, R82, RZ, PT ;  /* 0x000000ff5200720c */ /* 0x000fe20003f25070 */
[----:B------:R-:W-:Y:S01]  /*27d10*/  UIADD3 UR4, UR5, -0x200, URZ ;  /* 0xfffffe0005047890 */ /* 0x000fe2000fffe03f */
[----:B------:R-:W-:Y:S01]  /*27d20*/  SEL R82, RZ, 0x4, P0 ;  /* 0x00000004ff527807 */ /* 0x000fe20000000000 */
[----:B------:R-:W-:Y:S01]  /*27d30*/  STL.64 [R1+0x1158], R172 ;  /* 0x001158ac01007387 */ /* 0x000fe20000100a00 */
[----:B------:R-:W-:-:S02]  /*27d40*/  ISETP.GT.AND P0, PT, R179, 0x27f, PT ;  /* 0x0000027fb300780c */ /* 0x000fc40003f04270 */
[C---:B------:R-:W-:Y:S01]  /*27d50*/  LOP3.LUT R252, R3.reuse, 0x2, RZ, 0xfc, !PT ;  /* 0x0000000203fc7812 */ /* 0x040fe200078efcff */
[----:B------:R-:W3:Y:S01]  /*27d60*/  S2R R179, SR_TID.X ;  /* 0x0000000000b37919 */ /* 0x000ee20000002100 */
[----:B------:R-:W-:Y:S02]  /*27d70*/  SEL R178, R82, RZ, P5 ;  /* 0x000000ff52b27207 */ /* 0x000fe40002800000 */
[----:B------:R-:W-:Y:S01]  /*27d80*/  ISETP.GE.AND P5, PT, R252, UR4, PT ;  /* 0x00000004fc007c0c */ /* 0x000fe2000bfa6270 */
[----:B------:R-:W-:Y:S04]  /*27d90*/  STL.64 [R1+0x1160], R174 ;  /* 0x001160ae01007387 */ /* 0x000fe80000100a00 */
[----:B-1----:R-:W4:Y:S04]  /*27da0*/  LDL.LU.64 R152, [R1+0x8e8] ;  /* 0x0008e80001987983 */ /* 0x002f280000300a00 */
[----:B------:R1:W-:Y:S04]  /*27db0*/  STL.64 [R1+0x1168], R2 ;  /* 0x0011680201007387 */ /* 0x0003e80000100a00 */
[----:B------:R-:W-:Y:S01]  /*27dc0*/  LDGSTS.E [R242+-0x5ff8], desc[UR18][R174.64], P2 ;  /* 0xfa008000aef27fae */ /* 0x000fe20009121852 */
[----:B------:R-:W-:-:S02]  /*27dd0*/  ISETP.GE.AND P2, PT, R3, UR4, PT ;  /* 0x0000000403007c0c */ /* 0x000fc4000bf46270 */
[----:B------:R-:W-:Y:S02]  /*27de0*/  SEL R180, RZ, 0x4, P5 ;  /* 0x00000004ffb47807 */ /* 0x000fe40002800000 */
[----:B------:R-:W-:Y:S02]  /*27df0*/  SEL R82, RZ, 0x4, P2 ;  /* 0x00000004ff527807 */ /* 0x000fe40001000000 */
[----:B---3--:R-:W-:-:S04]  /*27e00*/  SHF.R.U32.HI R179, RZ, 0x6, R179 ;  /* 0x00000006ffb37819 */ /* 0x008fc800000116b3 */
[----:B------:R-:W-:-:S04]  /*27e10*/  SGXT.U32 R179, R179, 0x1 ;  /* 0x00000001b3b3781a */ /* 0x000fc80000000000 */
[----:B------:R-:W-:Y:S02]  /*27e20*/  LOP3.LUT R179, R179, 0x22, RZ, 0xfc, !PT ;  /* 0x00000022b3b37812 */ /* 0x000fe400078efcff */
[----:B------:R-:W-:Y:S02]  /*27e30*/  ISETP.NE.U32.AND P2, PT, R178, RZ, PT ;  /* 0x000000ffb200720c */ /* 0x000fe40003f45070 */
[----:B------:R-:W-:Y:S02]  /*27e40*/  ISETP.GE.AND P5, PT, R179, UR4, PT ;  /* 0x00000004b3007c0c */ /* 0x000fe4000bfa6270 */
[----:B------:R-:W-:Y:S01]  /*27e50*/  SEL R183, R180, RZ, P0 ;  /* 0x000000ffb4b77207 */ /* 0x000fe20000000000 */
[----:B--2---:R-:W-:-:S05]  /*27e60*/  IMAD.WIDE R176, R251, 0x4, R176 ;  /* 0x00000004fbb07825 */ /* 0x004fca00078e02b0 */
[----:B------:R-:W-:Y:S04]  /*27e70*/  STL.64 [R1+0x1170], R176 ;  /* 0x001170b001007387 */ /* 0x000fe80000100a00 */
[----:B------:R-:W1:Y:S04]  /*27e80*/  LDL.LU.64 R168, [R1+0x8d8] ;  /* 0x0008d80001a87983 */ /* 0x000e680000300a00 */
[----:B------:R-:W2:Y:S04]  /*27e90*/  LDL.LU.64 R10, [R1+0x8d0] ;  /* 0x0008d000010a7983 */ /* 0x000ea80000300a00 */
[----:B------:R-:W3:Y:S04]  /*27ea0*/  LDL.LU.64 R166, [R1+0x8c8] ;  /* 0x0008c80001a67983 */ /* 0x000ee80000300a00 */
[----:B------:R-:W3:Y:S01]  /*27eb0*/  LDL.LU.64 R8, [R1+0x8c0] ;  /* 0x0008c00001087983 */ /* 0x000ee20000300a00 */
[----:B------:R-:W-:-:S03]  /*27ec0*/  LOP3.LUT R252, R3, 0x20, RZ, 0xfc, !PT ;  /* 0x0000002003fc7812 */ /* 0x000fc600078efcff */
[----:B------:R3:W-:Y:S01]  /*27ed0*/  LDGSTS.E [R242+-0x4000], desc[UR18][R176.64], P3 ;  /* 0xfc000000b0f27fae */ /* 0x0007e20009921852 */
[----:B----4-:R-:W-:-:S03]  /*27ee0*/  IMAD.WIDE R178, R251, 0x4, R246 ;  /* 0x00000004fbb27825 */ /* 0x010fc600078e02f6 */
[----:B------:R-:W4:Y:S04]  /*27ef0*/  LDL.LU.64 R246, [R1+0x8b8] ;  /* 0x0008b80001f67983 */ /* 0x000f280000300a00 */
[----:B------:R-:W4:Y:S01]  /*27f00*/  LDL.LU.64 R164, [R1+0x8b0] ;  /* 0x0008b00001a47983 */ /* 0x000f220000300a00 */
[----:B------:R-:W-:Y:S01]  /*27f10*/  IMAD.WIDE R180, R251, 0x4, R244 ;  /* 0x00000004fbb47825 */ /* 0x000fe200078e02f4 */
[----:B------:R-:W-:Y:S02]  /*27f20*/  ISETP.GE.AND P3, PT, R252, UR4, PT ;  /* 0x00000004fc007c0c */ /* 0x000fe4000bf66270 */
[----:B------:R-:W4:Y:S04]  /*27f30*/  LDL.LU.64 R244, [R1+0x8a8] ;  /* 0x0008a80001f47983 */ /* 0x000f280000300a00 */
[----:B------:R-:W4:Y:S04]  /*27f40*/  LDL.LU.64 R160, [R1+0x8a0] ;  /* 0x0008a00001a07983 */ /* 0x000f280000300a00 */
[----:B------:R-:W4:Y:S04]  /*27f50*/  LDL.LU.64 R6, [R1+0x898] ;  /* 0x0008980001067983 */ /* 0x000f280000300a00 */
[----:B------:R-:W4:Y:S04]  /*27f60*/  LDL.LU.64 R248, [R1+0x890] ;  /* 0x0008900001f87983 */ /* 0x000f280000300a00 */
[----:B------:R-:W4:Y:S04]  /*27f70*/  LDL.LU.64 R158, [R1+0x888] ;  /* 0x00088800019e7983 */ /* 0x000f280000300a00 */
[----:B------:R-:W4:Y:S04]  /*27f80*/  LDL.LU.64 R4, [R1+0x880] ;  /* 0x0008800001047983 */ /* 0x000f280000300a00 */
[----:B------:R-:W4:Y:S01]  /*27f90*/  LDL.LU.64 R156, [R1+0x878] ;  /* 0x00087800019c7983 */ /* 0x000f220000300a00 */
[----:B------:R-:W-:-:S02]  /*27fa0*/  SEL R182, RZ, 0x4, P3 ;  /* 0x00000004ffb67807 */ /* 0x000fc40001800000 */
[----:B------:R-:W-:Y:S01]  /*27fb0*/  SEL R82, R82, RZ, P0 ;  /* 0x000000ff52527207 */ /* 0x000fe20000000000 */
[----:B------:R-:W-:Y:S01]  /*27fc0*/  STL.64 [R1+0x1178], R178 ;  /* 0x001178b201007387 */ /* 0x000fe20000100a00 */
[----:B------:R-:W-:-:S03]  /*27fd0*/  SEL R182, R182, RZ, P0 ;  /* 0x000000ffb6b67207 */ /* 0x000fc60000000000 */
[----:B------:R-:W-:Y:S01]  /*27fe0*/  STL.64 [R1+0x1180], R180 ;  /* 0x001180b401007387 */ /* 0x000fe20000100a00 */
[----:B------:R-:W-:-:S03]  /*27ff0*/  ISETP.NE.U32.AND P3, PT, R82, RZ, PT ;  /* 0x000000ff5200720c */ /* 0x000fc60003f65070 */
[----:B------:R-:W4:Y:S01]  /*28000*/  LDL.LU.64 R162, [R1+0x870] ;  /* 0x0008700001a27983 */ /* 0x000f220000300a00 */
[----:B------:R-:W-:Y:S02]  /*28010*/  SEL R82, RZ, 0x4, P5 ;  /* 0x00000004ff527807 */ /* 0x000fe40002800000 */
[----:B------:R-:W-:Y:S01]  /*28020*/  ISETP.NE.U32.AND P5, PT, R183, RZ, PT ;  /* 0x000000ffb700720c */ /* 0x000fe20003fa5070 */
[----:B------:R4:W-:Y:S01]  /*28030*/  LDGSTS.E [R242+-0x3ff8], desc[UR18][R178.64], P1 ;  /* 0xfc008000b2f27fae */ /* 0x0009e20008921852 */
[----:B------:R-:W-:Y:S01]  /*28040*/  ISETP.NE.U32.AND P1, PT, R182, RZ, PT ;  /* 0x000000ffb600720c */ /* 0x000fe20003f25070 */
[----:B------:R-:W-:Y:S02]  /*28050*/  IMAD.WIDE R182, R251, 0x4, R152 ;  /* 0x00000004fbb67825 */ /* 0x000fe400078e0298 */
[----:B------:R-:W4:Y:S04]  /*28060*/  LDL.LU.64 R154, [R1+0x868] ;  /* 0x00086800019a7983 */ /* 0x000f280000300a00 */
[----:B------:R-:W4:Y:S04]  /*28070*/  LDL.LU.64 R152, [R1+0x860] ;  /* 0x0008600001987983 */ /* 0x000f280000300a00 */
[----:B------:R-:W-:Y:S04]  /*28080*/  STL.64 [R1+0x11d8], R250 ;  /* 0x0011d8fa01007387 */ /* 0x000fe80000100a00 */
[----:B------:R4:W-:Y:S04]  /*28090*/  LDGSTS.E [R242+-0x2000], desc[UR18][R180.64], P6 ;  /* 0xfe000000b4f27fae */ /* 0x0009e8000b121852 */
[----:B------:R-:W-:Y:S04]  /*280a0*/  LDGSTS.E [R242+-0x1ff8], desc[UR18][R182.64], P4 ;  /* 0xfe008000b6f27fae */ /* 0x000fe8000a121852 */
[----:B------:R-:W0:Y:S04]  /*280b0*/  LDGDEPBAR ;  /* 0x00000000000079af */ /* 0x000e280000000000 */
[----:B------:R-:W-:Y:S01]  /*280c0*/  LDGSTS.E [R243+0x60000], desc[UR18][R184.64], P2 ;  /* 0x60000000b8f37fae */ /* 0x000fe20009121852 */
[----:B-1----:R-:W-:-:S04]  /*280d0*/  IMAD.WIDE R2, R83, 0x4, R168 ;  /* 0x0000000453027825 */ /* 0x002fc800078e02a8 */
[C---:B--2---:R-:W-:Y:S02]  /*280e0*/  IMAD.WIDE R168, R83.reuse, 0x4, R10 ;  /* 0x0000000453a87825 */ /* 0x044fe400078e020a */
[----:B------:R-:W2:Y:S04]  /*280f0*/  LDL.LU.64 R10, [R1+0x858] ;  /* 0x00085800010a7983 */ /* 0x000ea80000300a00 */
[----:B------:R3:W-:Y:S04]  /*28100*/  STL.64 [R1+0x8d8], R2 ;  /* 0x0008d80201007387 */ /* 0x0007e80000100a00 */
[----:B------:R-:W-:Y:S01]  /*28110*/  STL.64 [R1+0x960], R168 ;  /* 0x000960a801007387 */ /* 0x000fe20000100a00 */
[----:B---3--:R-:W-:-:S04]  /*28120*/  IMAD.WIDE R2, R83, 0x4, R166 ;  /* 0x0000000453027825 */ /* 0x008fc800078e02a6 */
[C---:B------:R-:W-:Y:S02]  /*28130*/  IMAD.WIDE R166, R83.reuse, 0x4, R8 ;  /* 0x0000000453a67825 */ /* 0x040fe400078e0208 */
[----:B------:R-:W3:Y:S04]  /*28140*/  LDL.LU.64 R8, [R1+0x850] ;  /* 0x0008500001087983 */ /* 0x000ee80000300a00 */
[----:B------:R4:W-:Y:S04]  /*28150*/  STL.64 [R1+0xa18], R2 ;  /* 0x000a180201007387 */ /* 0x0009e80000100a00 */
[----:B------:R-:W-:Y:S01]  /*28160*/  STL.64 [R1+0xaa8], R166 ;  /* 0x000aa8a601007387 */ /* 0x000fe20000100a00 */
[----:B----4-:R-:W-:-:S03]  /*28170*/  IMAD.WIDE R2, R83, 0x4, R246 ;  /* 0x0000000453027825 */ /* 0x010fc600078e02f6 */
[----:B------:R-:W4:Y:S04]  /*28180*/  LDL.LU.64 R246, [R1+0x828] ;  /* 0x0008280001f67983 */ /* 0x000f280000300a00 */
[----:B------:R1:W-:Y:S01]  /*28190*/  STL.64 [R1+0xb18], R2 ;  /* 0x000b180201007387 */ /* 0x0003e20000100a00 */
[----:B------:R-:W-:-:S04]  /*281a0*/  IMAD.WIDE R164, R83, 0x4, R164 ;  /* 0x0000000453a47825 */ /* 0x000fc800078e02a4 */
[C---:B-1----:R-:W-:Y:S02]  /*281b0*/  IMAD.WIDE R2, R83.reuse, 0x4, R244 ;  /* 0x0000000453027825 */ /* 0x042fe400078e02f4 */
[----:B------:R-:W4:Y:S02]  /*281c0*/  LDL.LU.64 R244, [R1+0x820] ;  /* 0x0008200001f47983 */ /* 0x000f240000300a00 */
[C---:B------:R-:W-:Y:S02]  /*281d0*/  IMAD.WIDE R160, R83.reuse, 0x4, R160 ;  /* 0x0000000453a07825 */ /* 0x040fe400078e02a0 */
[----:B------:R-:W-:Y:S02]  /*281e0*/  STL.64 [R1+0xb60], R164 ;  /* 0x000b60a401007387 */ /* 0x000fe40000100a00 */
[C---:B------:R-:W-:Y:S02]  /*281f0*/  IMAD.WIDE R6, R83.reuse, 0x4, R6 ;  /* 0x0000000453067825 */ /* 0x040fe400078e0206 */
[----:B------:R1:W-:Y:S04]  /*28200*/  STL.64 [R1+0xb88], R2 ;  /* 0x000b880201007387 */ /* 0x0003e80000100a00 */
[----:B-1----:R-:W4:Y:S04]  /*28210*/  LDL.LU.64 R2, [R1+0x818] ;  /* 0x0008180001027983 */ /* 0x002f280000300a00 */
[----:B------:R1:W-:Y:S04]  /*28220*/  STL.64 [R1+0x110], R160 ;  /* 0x000110a001007387 */ /* 0x0003e80000100a00 */
[----:B-1----:R-:W4:Y:S04]  /*28230*/  LDL.LU.64 R160, [R1+0x810] ;  /* 0x0008100001a07983 */ /* 0x002f280000300a00 */
[----:B------:R1:W-:Y:S04]  /*28240*/  STL.64 [R1+0x368], R6 ;  /* 0x0003680601007387 */ /* 0x0003e80000100a00 */
[----:B-1----:R-:W4:Y:S01]  /*28250*/  LDL.LU.64 R6, [R1+0x808] ;  /* 0x0008080001067983 */ /* 0x002f220000300a00 */
[----:B------:R-:W-:-:S03]  /*28260*/  IMAD.WIDE R166, R83, 0x4, R248 ;  /* 0x0000000453a67825 */ /* 0x000fc600078e02f8 */
[----:B------:R-:W4:Y:S01]  /*28270*/  LDL.LU.64 R248, [R1+0x800] ;  /* 0x0008000001f87983 */ /* 0x000f220000300a00 */
[----:B------:R-:W-:-:S03]  /*28280*/  IMAD.WIDE R164, R83, 0x4, R158 ;  /* 0x0000000453a47825 */ /* 0x000fc600078e029e */
[----:B------:R-:W-:Y:S01]  /*28290*/  STL.64 [R1+0x930], R166 ;  /* 0x000930a601007387 */ /* 0x000fe20000100a00 */
[----:B------:R-:W-:-:S03]  /*282a0*/  IMAD.WIDE R158, R83, 0x4, R4 ;  /* 0x00000004539e7825 */ /* 0x000fc600078e0204 */
[----:B------:R-:W4:Y:S01]  /*282b0*/  LDL.LU.64 R4, [R1+0x7f8] ;  /* 0x0007f80001047983 */ /* 0x000f220000300a00 */
[----:B------:R-:W-:-:S03]  /*282c0*/  IMAD.WIDE R156, R83, 0x4, R156 ;  /* 0x00000004539c7825 */ /* 0x000fc600078e029c */
[----:B------:R1:W-:Y:S04]  /*282d0*/  STL.64 [R1+0x9f0], R164 ;  /* 0x0009f0a401007387 */ /* 0x0003e80000100a00 */
[----:B------:R1:W-:Y:S04]  /*282e0*/  STL.64 [R1+0xa88], R158 ;  /* 0x000a889e01007387 */ /* 0x0003e80000100a00 */
[----:B------:R-:W4:Y:S04]  /*282f0*/  LDL.LU.64 R174, [R1+0x7f0] ;  /* 0x0007f00001ae7983 */ /* 0x000f280000300a00 */
[----:B------:R-:W4:Y:S04]  /*28300*/  LDL.LU.64 R172, [R1+0x7e8] ;  /* 0x0007e80001ac7983 */ /* 0x000f280000300a00 */
[----:B------:R1:W-:Y:S04]  /*28310*/  STL.64 [R1+0xb00], R156 ;  /* 0x000b009c01007387 */ /* 0x0003e80000100a00 */
[----:B-1----:R-:W4:Y:S04]  /*28320*/  LDL.LU.64 R164, [R1+0x7e0] ;  /* 0x0007e00001a47983 */ /* 0x002f280000300a00 */
[----:B------:R-:W4:Y:S04]  /*28330*/  LDL.LU.64 R158, [R1+0x7d8] ;  /* 0x0007d800019e7983 */ /* 0x000f280000300a00 */
[----:B------:R-:W4:Y:S01]  /*28340*/  LDL.LU.64 R156, [R1+0x7d0] ;  /* 0x0007d000019c7983 */ /* 0x000f220000300a00 */
[----:B------:R-:W-:-:S04]  /*28350*/  IMAD.WIDE R162, R83, 0x4, R162 ;  /* 0x0000000453a27825 */ /* 0x000fc800078e02a2 */
[C---:B------:R-:W-:Y:S01]  /*28360*/  IMAD.WIDE R154, R83.reuse, 0x4, R154 ;  /* 0x00000004539a7825 */ /* 0x040fe200078e029a */
[----:B------:R-:W-:Y:S03]  /*28370*/  STL.64 [R1+0xb50], R162 ;  /* 0x000b50a201007387 */ /* 0x000fe60000100a00 */
[C---:B------:R-:W-:Y:S01]  /*28380*/  IMAD.WIDE R152, R83.reuse, 0x4, R152 ;  /* 0x0000000453987825 */ /* 0x040fe200078e0298 */
[----:B------:R-:W4:Y:S04]  /*28390*/  LDL.LU.64 R170, [R1+0x7c8] ;  /* 0x0007c80001aa7983 */ /* 0x000f280000300a00 */
[----:B------:R1:W-:Y:S04]  /*283a0*/  STL.64 [R1+0xb80], R154 ;  /* 0x000b809a01007387 */ /* 0x0003e80000100a00 */
[----:B------:R-:W4:Y:S04]  /*283b0*/  LDL.LU.64 R168, [R1+0x7c0] ;  /* 0x0007c00001a87983 */ /* 0x000f280000300a00 */
[----:B------:R1:W-:Y:S04]  /*283c0*/  STL.64 [R1+0x168], R152 ;  /* 0x0001689801007387 */ /* 0x0003e80000100a00 */
[----:B-1----:R-:W4:Y:S04]  /*283d0*/  LDL.LU.64 R154, [R1+0x7b8] ;  /* 0x0007b800019a7983 */ /* 0x002f280000300a00 */
[----:B------:R-:W4:Y:S04]  /*283e0*/  LDL.LU.64 R166, [R1+0x7b0] ;  /* 0x0007b00001a67983 */ /* 0x000f280000300a00 */
[----:B------:R-:W4:Y:S01]  /*283f0*/  LDL.LU.64 R152, [R1+0x7a8] ;  /* 0x0007a80001987983 */ /* 0x000f220000300a00 */
[----:B--2---:R-:W-:-:S05]  /*28400*/  IMAD.WIDE R10, R83, 0x4, R10 ;  /* 0x00000004530a7825 */ /* 0x004fca00078e020a */
[----:B------:R1:W-:Y:S04]  /*28410*/  STL.64 [R1+0x858], R10 ;  /* 0x0008580a01007387 */ /* 0x0003e80000100a00 */
[----:B-1----:R-:W2:Y:S01]  /*28420*/  LDL.LU.64 R10, [R1+0x7a0] ;  /* 0x0007a000010a7983 */ /* 0x002ea20000300a00 */
[----:B---3--:R-:W-:-:S05]  /*28430*/  IMAD.WIDE R162, R83, 0x4, R8 ;  /* 0x0000000453a27825 */ /* 0x008fca00078e0208 */
[----:B------:R1:W-:Y:S04]  /*28440*/  STL.64 [R1+0x900], R162 ;  /* 0x000900a201007387 */ /* 0x0003e80000100a00 */
[----:B-1----:R-:W3:Y:S01]  /*28450*/  LDL.LU.64 R162, [R1+0x798] ;  /* 0x0007980001a27983 */ /* 0x002ee20000300a00 */
[----:B----4-:R-:W-:-:S03]  /*28460*/  IMAD.WIDE R8, R83, 0x4, R246 ;  /* 0x0000000453087825 */ /* 0x010fc600078e02f6 */
[----:B------:R-:W4:Y:S04]  /*28470*/  LDL.LU.64 R246, [R1+0x790] ;  /* 0x0007900001f67983 */ /* 0x000f280000300a00 */
[----:B------:R1:W-:Y:S04]  /*28480*/  STL.64 [R1+0x9c8], R8 ;  /* 0x0009c80801007387 */ /* 0x0003e80000100a00 */
[----:B-1----:R-:W4:Y:S01]  /*28490*/  LDL.LU.64 R8, [R1+0x788] ;  /* 0x0007880001087983 */ /* 0x002f220000300a00 */
[----:B------:R-:W-:-:S03]  /*284a0*/  IMAD.WIDE R176, R83, 0x4, R244 ;  /* 0x0000000453b07825 */ /* 0x000fc600078e02f4 */
[----:B------:R-:W4:Y:S04]  /*284b0*/  LDL.LU.64 R244, [R1+0x780] ;  /* 0x0007800001f47983 */ /* 0x000f280000300a00 */
[----:B------:R1:W-:Y:S02]  /*284c0*/  STL.64 [R1+0xa68], R176 ;  /* 0x000a68b001007387 */ /* 0x0003e40000100a00 */
[----:B-1----:R-:W-:-:S05]  /*284d0*/  IMAD.WIDE R176, R83, 0x4, R2 ;  /* 0x0000000453b07825 */ /* 0x002fca00078e0202 */
[----:B------:R-:W-:Y:S01]  /*284e0*/  STL.64 [R1+0xae8], R176 ;  /* 0x000ae8b001007387 */ /* 0x000fe20000100a00 */
[----:B------:R-:W-:-:S04]  /*284f0*/  IMAD.WIDE R2, R83, 0x4, R160 ;  /* 0x0000000453027825 */ /* 0x000fc800078e02a0 */
[C---:B------:R-:W-:Y:S02]  /*28500*/  IMAD.WIDE R160, R83.reuse, 0x4, R6 ;  /* 0x0000000453a07825 */ /* 0x040fe400078e0206 */
[----:B------:R-:W4:Y:S04]  /*28510*/  LDL.LU.64 R6, [R1+0x778] ;  /* 0x0007780001067983 */ /* 0x000f280000300a00 */
[----:B------:R1:W-:Y:S04]  /*28520*/  STL.64 [R1+0xb40], R2 ;  /* 0x000b400201007387 */ /* 0x0003e80000100a00 */
[----:B------:R1:W-:Y:S02]  /*28530*/  STL.64 [R1+0xb78], R160 ;  /* 0x000b78a001007387 */ /* 0x0003e40000100a00 */
[----:B-1----:R-:W-:-:S02]  /*28540*/  IMAD.WIDE R2, R83, 0x4, R248 ;  /* 0x0000000453027825 */ /* 0x002fc400078e02f8 */
[----:B------:R-:W4:Y:S04]  /*28550*/  LDL.LU.64 R160, [R1+0x770] ;  /* 0x0007700001a07983 */ /* 0x000f280000300a00 */
[----:B------:R-:W4:Y:S04]  /*28560*/  LDL.LU.64 R248, [R1+0x768] ;  /* 0x0007680001f87983 */ /* 0x000f280000300a00 */
[----:B------:R1:W-:Y:S01]  /*28570*/  STL.64 [R1+0x2f8], R2 ;  /* 0x0002f80201007387 */ /* 0x0003e20000100a00 */
[----:B------:R-:W-:-:S04]  /*28580*/  IMAD.WIDE R174, R83, 0x4, R174 ;  /* 0x0000000453ae7825 */ /* 0x000fc800078e02ae */
[C---:B-1----:R-:W-:Y:S02]  /*28590*/  IMAD.WIDE R2, R83.reuse, 0x4, R4 ;  /* 0x0000000453027825 */ /* 0x042fe400078e0204 */
[----:B------:R-:W4:Y:S02]  /*285a0*/  LDL.LU.64 R4, [R1+0x760] ;  /* 0x0007600001047983 */ /* 0x000f240000300a00 */
[C---:B------:R-:W-:Y:S02]  /*285b0*/  IMAD.WIDE R164, R83.reuse, 0x4, R164 ;  /* 0x0000000453a47825 */ /* 0x040fe400078e02a4 */
[----:B------:R1:W-:Y:S02]  /*285c0*/  STL.64 [R1+0x7f8], R2 ;  /* 0x0007f80201007387 */ /* 0x0003e40000100a00 */
[C---:B------:R-:W-:Y:S02]  /*285d0*/  IMAD.WIDE R158, R83.reuse, 0x4, R158 ;  /* 0x00000004539e7825 */ /* 0x040fe400078e029e */
[----:B------:R-:W-:Y:S02]  /*285e0*/  STL.64 [R1+0x8c8], R174 ;  /* 0x0008c8ae01007387 */ /* 0x000fe40000100a00 */
[----:B-1----:R-:W-:-:S05]  /*285f0*/  IMAD.WIDE R2, R83, 0x4, R172 ;  /* 0x0000000453027825 */ /* 0x002fca00078e02ac */
[----:B------:R1:W-:Y:S04]  /*28600*/  STL.64 [R1+0x9a0], R2 ;  /* 0x0009a00201007387 */ /* 0x0003e80000100a00 */
[----:B------:R1:W-:Y:S02]  /*28610*/  STL.64 [R1+0xa48], R164 ;  /* 0x000a48a401007387 */ /* 0x0003e40000100a00 */
[C---:B-1----:R-:W-:Y:S02]  /*28620*/  IMAD.WIDE R2, R83.reuse, 0x4, R156 ;  /* 0x0000000453027825 */ /* 0x042fe400078e029c */
[----:B------:R-:W4:Y:S04]  /*28630*/  LDL.LU.64 R164, [R1+0x758] ;  /* 0x0007580001a47983 */ /* 0x000f280000300a00 */
[----:B------:R1:W-:Y:S01]  /*28640*/  STL.64 [R1+0xad0], R158 ;  /* 0x000ad09e01007387 */ /* 0x0003e20000100a00 */
[----:B------:R-:W-:-:S03]  /*28650*/  IMAD.WIDE R170, R83, 0x4, R170 ;  /* 0x0000000453aa7825 */ /* 0x000fc600078e02aa */
[----:B-1----:R-:W4:Y:S04]  /*28660*/  LDL.LU.64 R158, [R1+0x750] ;  /* 0x00075000019e7983 */ /* 0x002f280000300a00 */
[----:B------:R1:W-:Y:S04]  /*28670*/  STL.64 [R1+0xb30], R2 ;  /* 0x000b300201007387 */ /* 0x0003e80000100a00 */
[----:B------:R-:W4:Y:S04]  /*28680*/  LDL.LU.64 R156, [R1+0x748] ;  /* 0x00074800019c7983 */ /* 0x000f280000300a00 */
[----:B------:R-:W-:Y:S01]  /*28690*/  STL.64 [R1+0xb70], R170 ;  /* 0x000b70aa01007387 */ /* 0x000fe20000100a00 */
[----:B-1----:R-:W-:-:S04]  /*286a0*/  IMAD.WIDE R2, R83, 0x4, R168 ;  /* 0x0000000453027825 */ /* 0x002fc800078e02a8 */
[C---:B------:R-:W-:Y:S02]  /*286b0*/  IMAD.WIDE R168, R83.reuse, 0x4, R154 ;  /* 0x0000000453a87825 */ /* 0x040fe400078e029a */
[----:B------:R-:W4:Y:S04]  /*286c0*/  LDL.LU.64 R154, [R1+0x740] ;  /* 0x00074000019a7983 */ /* 0x000f280000300a00 */
[----:B------:R1:W-:Y:S04]  /*286d0*/  STL.64 [R1+0x2d8], R2 ;  /* 0x0002d80201007387 */ /* 0x0003e80000100a00 */
[----:B------:R-:W-:Y:S01]  /*286e0*/  STL.64 [R1+0x7b8], R168 ;  /* 0x0007b8a801007387 */ /* 0x000fe20000100a00 */
[----:B-1----:R-:W-:-:S04]  /*286f0*/  IMAD.WIDE R2, R83, 0x4, R166 ;  /* 0x0000000453027825 */ /* 0x002fc800078e02a6 */
[C---:B------:R-:W-:Y:S02]  /*28700*/  IMAD.WIDE R166, R83.reuse, 0x4, R152 ;  /* 0x0000000453a67825 */ /* 0x040fe400078e0298 */
[----:B------:R-:W4:Y:S04]  /*28710*/  LDL.LU.64 R152, [R1+0x738] ;  /* 0x0007380001987983 */ /* 0x000f280000300a00 */
[----:B------:R2:W-:Y:S04]  /*28720*/  STL.64 [R1+0x898], R2 ;  /* 0x0008980201007387 */ /* 0x0005e80000100a00 */
[----:B------:R-:W-:Y:S01]  /*28730*/  STL.64 [R1+0x978], R166 ;  /* 0x000978a601007387 */ /* 0x000fe20000100a00 */
[----:B--2---:R-:W-:-:S03]  /*28740*/  IMAD.WIDE R2, R83, 0x4, R10 ;  /* 0x0000000453027825 */ /* 0x004fc600078e020a */
[----:B------:R-:W2:Y:S04]  /*28750*/  LDL.LU.64 R10, [R1+0x730] ;  /* 0x00073000010a7983 */ /* 0x000ea80000300a00 */
[----:B------:R4:W-:Y:S01]  /*28760*/  STL.64 [R1+0xa28], R2 ;  /* 0x000a280201007387 */ /* 0x0009e20000100a00 */
[----:B---3--:R-:W-:-:S04]  /*28770*/  IMAD.WIDE R162, R83, 0x4, R162 ;  /* 0x0000000453a27825 */ /* 0x008fc800078e02a2 */
[C---:B----4-:R-:W-:Y:S02]  /*28780*/  IMAD.WIDE R2, R83.reuse, 0x4, R246 ;  /* 0x0000000453027825 */ /* 0x050fe400078e02f6 */
[----:B------:R-:W3:Y:S04]  /*28790*/  LDL.LU.64 R246, [R1+0x728] ;  /* 0x0007280001f67983 */ /* 0x000ee80000300a00 */
[----:B------:R-:W-:Y:S04]  /*287a0*/  STL.64 [R1+0xab8], R162 ;  /* 0x000ab8a201007387 */ /* 0x000fe80000100a00 */
[----:B------:R1:W-:Y:S01]  /*287b0*/  STL.64 [R1+0xb20], R2 ;  /* 0x000b200201007387 */ /* 0x0003e20000100a00 */
[----:B------:R-:W-:-:S03]  /*287c0*/  IMAD.WIDE R8, R83, 0x4, R8 ;  /* 0x0000000453087825 */ /* 0x000fc600078e0208 */
[----:B-1----:R-:W4:Y:S04]  /*287d0*/  LDL.LU.64 R2, [R1+0x720] ;  /* 0x0007200001027983 */ /* 0x002f280000300a00 */
[----:B------:R1:W-:Y:S04]  /*287e0*/  STL.64 [R1+0xb68], R8 ;  /* 0x000b680801007387 */ /* 0x0003e80000100a00 */
[----:B-1----:R-:W4:Y:S01]  /*287f0*/  LDL.LU.64 R8, [R1+0x718] ;  /* 0x0007180001087983 */ /* 0x002f220000300a00 */
[----:B------:R-:W-:-:S05]  /*28800*/  IMAD.WIDE R162, R83, 0x4, R244 ;  /* 0x0000000453a27825 */ /* 0x000fca00078e02f4 */
[----:B------:R1:W-:Y:S04]  /*28810*/  STL.64 [R1+0x298], R162 ;  /* 0x000298a201007387 */ /* 0x0003e80000100a00 */
[----:B------:R-:W4:Y:S01]  /*28820*/  LDL.LU.64 R244, [R1+0x710] ;  /* 0x0007100001f47983 */ /* 0x000f220000300a00 */
[----:B------:R-:W-:-:S03]  /*28830*/  IMAD.WIDE R166, R83, 0x4, R6 ;  /* 0x0000000453a67825 */ /* 0x000fc600078e0206 */
[----:B------:R-:W4:Y:S04]  /*28840*/  LDL.LU.64 R6, [R1+0x708] ;  /* 0x0007080001067983 */ /* 0x000f280000300a00 */
[----:B------:R-:W-:Y:S01]  /*28850*/  STL.64 [R1+0x330], R166 ;  /* 0x000330a601007387 */ /* 0x000fe20000100a00 */
[----:B-1----:R-:W-:-:S04]  /*28860*/  IMAD.WIDE R162, R83, 0x4, R160 ;  /* 0x0000000453a27825 */ /* 0x002fc800078e02a0 */
[C---:B------:R-:W-:Y:S02]  /*28870*/  IMAD.WIDE R160, R83.reuse, 0x4, R248 ;  /* 0x0000000453a07825 */ /* 0x040fe400078e02f8 */
[----:B------:R-:W4:Y:S04]  /*28880*/  LDL.LU.64 R248, [R1+0x700] ;  /* 0x0007000001f87983 */ /* 0x000f280000300a00 */
[----:B------:R1:W-:Y:S04]  /*28890*/  STL.64 [R1+0x868], R162 ;  /* 0x000868a201007387 */ /* 0x0003e80000100a00 */
[----:B------:R1:W-:Y:S04]  /*288a0*/  STL.64 [R1+0x948], R160 ;  /* 0x000948a001007387 */ /* 0x0003e80000100a00 */
[----:B------:R-:W4:Y:S01]  /*288b0*/  LDL.LU.64 R174, [R1+0x6f8] ;  /* 0x0006f80001ae7983 */ /* 0x000f220000300a00 */
[----:B------:R-:W-:-:S03]  /*288c0*/  IMAD.WIDE R4, R83, 0x4, R4 ;  /* 0x0000000453047825 */ /* 0x000fc600078e0204 */
[----:B------:R-:W4:Y:S04]  /*288d0*/  LDL.LU.64 R172, [R1+0x6f0] ;  /* 0x0006f00001ac7983 */ /* 0x000f280000300a00 */
[----:B------:R1:W-:Y:S04]  /*288e0*/  STL.64 [R1+0xa00], R4 ;  /* 0x000a000401007387 */ /* 0x0003e80000100a00 */
[----:B-1----:R-:W4:Y:S04]  /*288f0*/  LDL.LU.64 R162, [R1+0x6e8] ;  /* 0x0006e80001a27983 */ /* 0x002f280000300a00 */
[----:B------:R-:W4:Y:S04]  /*28900*/  LDL.LU.64 R160, [R1+0x6e0] ;  /* 0x0006e00001a07983 */ /* 0x000f280000300a00 */
[----:B------:R-:W4:Y:S01]  /*28910*/  LDL.LU.64 R4, [R1+0x6d8] ;  /* 0x0006d80001047983 */ /* 0x000f220000300a00 */
[----:B------:R-:W-:-:S05]  /*28920*/  IMAD.WIDE R164, R83, 0x4, R164 ;  /* 0x0000000453a47825 */ /* 0x000fca00078e02a4 */
[----:B------:R-:W-:Y:S04]  /*28930*/  STL.64 [R1+0xa98], R164 ;  /* 0x000a98a401007387 */ /* 0x000fe80000100a00 */
[----:B------:R-:W4:Y:S01]  /*28940*/  LDL.LU.64 R170, [R1+0x6d0] ;  /* 0x0006d00001aa7983 */ /* 0x000f220000300a00 */
[----:B------:R-:W-:-:S05]  /*28950*/  IMAD.WIDE R158, R83, 0x4, R158 ;  /* 0x00000004539e7825 */ /* 0x000fca00078e029e */
[----:B------:R1:W-:Y:S01]  /*28960*/  STL.64 [R1+0xb08], R158 ;  /* 0x000b089e01007387 */ /* 0x0003e20000100a00 */
[----:B------:R-:W-:-:S03]  /*28970*/  IMAD.WIDE R156, R83, 0x4, R156 ;  /* 0x00000004539c7825 */ /* 0x000fc600078e029c */
[----:B------:R-:W4:Y:S04]  /*28980*/  LDL.LU.64 R168, [R1+0x6c8] ;  /* 0x0006c80001a87983 */ /* 0x000f280000300a00 */
[----:B------:R1:W-:Y:S04]  /*28990*/  STL.64 [R1+0xb58], R156 ;  /* 0x000b589c01007387 */ /* 0x0003e80000100a00 */
[----:B-1----:R-:W4:Y:S04]  /*289a0*/  LDL.LU.64 R158, [R1+0x6c0] ;  /* 0x0006c000019e7983 */ /* 0x002f280000300a00 */
[----:B------:R-:W4:Y:S01]  /*289b0*/  LDL.LU.64 R166, [R1+0x6b8] ;  /* 0x0006b80001a67983 */ /* 0x000f220000300a00 */
[----:B------:R-:W-:-:S03]  /*289c0*/  IMAD.WIDE R154, R83, 0x4, R154 ;  /* 0x00000004539a7825 */ /* 0x000fc600078e029a */
[----:B------:R-:W4:Y:S04]  /*289d0*/  LDL.LU.64 R156, [R1+0x660] ;  /* 0x00066000019c7983 */ /* 0x000f280000300a00 */
[----:B------:R1:W-:Y:S04]  /*289e0*/  STL.64 [R1+0x278], R154 ;  /* 0x0002789a01007387 */ /* 0x0003e80000100a00 */
[----:B-1----:R-:W4:Y:S01]  /*289f0*/  LDL.LU.64 R154, [R1+0x658] ;  /* 0x00065800019a7983 */ /* 0x002f220000300a00 */
[----:B------:R-:W-:-:S05]  /*28a00*/  IMAD.WIDE R152, R83, 0x4, R152 ;  /* 0x0000000453987825 */ /* 0x000fca00078e0298 */
[----:B------:R1:W-:Y:S04]  /*28a10*/  STL.64 [R1+0x320], R152 ;  /* 0x0003209801007387 */ /* 0x0003e80000100a00 */
[----:B------:R-:W4:Y:S04]  /*28a20*/  LDL.LU.64 R164, [R1+0x650] ;  /* 0x0006500001a47983 */ /* 0x000f280000300a00 */
[----:B-1----:R-:W4:Y:S01]  /*28a30*/  LDL.LU.64 R152, [R1+0x648] ;  /* 0x0006480001987983 */ /* 0x002f220000300a00 */
[----:B--2---:R-:W-:-:S05]  /*28a40*/  IMAD.WIDE R10, R83, 0x4, R10 ;  /* 0x00000004530a7825 */ /* 0x004fca00078e020a */
[----:B------:R1:W-:Y:S04]  /*28a50*/  STL.64 [R1+0x810], R10 ;  /* 0x0008100a01007387 */ /* 0x0003e80000100a00 */
[----:B-1----:R-:W2:Y:S01]  /*28a60*/  LDL.LU.64 R10, [R1+0x640] ;  /* 0x00064000010a7983 */ /* 0x002ea20000300a00 */
[----:B---3--:R-:W-:-:S03]  /*28a70*/  IMAD.WIDE R176, R83, 0x4, R246 ;  /* 0x0000000453b07825 */ /* 0x008fc600078e02f6 */
[----:B------:R-:W3:Y:S04]  /*28a80*/  LDL.LU.64 R246, [R1+0x638] ;  /* 0x0006380001f67983 */ /* 0x000ee80000300a00 */
[----:B------:R4:W-:Y:S02]  /*28a90*/  STL.64 [R1+0x918], R176 ;  /* 0x000918b001007387 */ /* 0x0009e40000100a00 */
[----:B----4-:R-:W-:-:S05]  /*28aa0*/  IMAD.WIDE R176, R83, 0x4, R2 ;  /* 0x0000000453b07825 */ /* 0x010fca00078e0202 */
[----:B------:R-:W-:Y:S01]  /*28ab0*/  STL.64 [R1+0x9d8], R176 ;  /* 0x0009d8b001007387 */ /* 0x000fe20000100a00 */
[----:B------:R-:W-:-:S04]  /*28ac0*/  IMAD.WIDE R2, R83, 0x4, R8 ;  /* 0x0000000453027825 */ /* 0x000fc800078e0208 */
[C---:B------:R-:W-:Y:S02]  /*28ad0*/  IMAD.WIDE R8, R83.reuse, 0x4, R244 ;  /* 0x0000000453087825 */ /* 0x040fe400078e02f4 */
[----:B------:R-:W4:Y:S04]  /*28ae0*/  LDL.LU.64 R244, [R1+0x630] ;  /* 0x0006300001f47983 */ /* 0x000f280000300a00 */
[----:B------:R-:W-:Y:S04]  /*28af0*/  STL.64 [R1+0xa78], R2 ;  /* 0x000a780201007387 */ /* 0x000fe80000100a00 */
[----:B------:R1:W-:Y:S04]  /*28b00*/  STL.64 [R1+0xaf0], R8 ;  /* 0x000af00801007387 */ /* 0x0003e80000100a00 */
[----:B-1----:R-:W4:Y:S01]  /*28b10*/  LDL.LU.64 R8, [R1+0x628] ;  /* 0x0006280001087983 */ /* 0x002f220000300a00 */
[----:B------:R-:W-:-:S03]  /*28b20*/  IMAD.WIDE R2, R83, 0x4, R6 ;  /* 0x0000000453027825 */ /* 0x000fc600078e0206 */
[----:B------:R-:W4:Y:S04]  /*28b30*/  LDL.LU.64 R6, [R1+0x620] ;  /* 0x0006200001067983 */ /* 0x000f280000300a00 */
[----:B------:R1:W-:Y:S02]  /*28b40*/  STL.64 [R1+0xb48], R2 ;  /* 0x000b480201007387 */ /* 0x0003e40000100a00 */
[C---:B-1----:R-:W-:Y:S02]  /*28b50*/  IMAD.WIDE R2, R83.reuse, 0x4, R248 ;  /* 0x0000000453027825 */ /* 0x042fe400078e02f8 */
[----:B------:R-:W4:Y:S04]  /*28b60*/  LDL.LU.64 R248, [R1+0x618] ;  /* 0x0006180001f87983 */ /* 0x000f280000300a00 */
[----:B------:R1:W-:Y:S01]  /*28b70*/  STL.64 [R1+0x258], R2 ;  /* 0x0002580201007387 */ /* 0x0003e20000100a00 */
[----:B------:R-:W-:-:S04]  /*28b80*/  IMAD.WIDE R174, R83, 0x4, R174 ;  /* 0x0000000453ae7825 */ /* 0x000fc800078e02ae */
[C---:B-1----:R-:W-:Y:S01]  /*28b90*/  IMAD.WIDE R2, R83.reuse, 0x4, R172 ;  /* 0x0000000453027825 */ /* 0x042fe200078e02ac */
[----:B------:R-:W-:Y:S03]  /*28ba0*/  STL.64 [R1+0x310], R174 ;  /* 0x000310ae01007387 */ /* 0x000fe60000100a00 */
[C---:B------:R-:W-:Y:S01]  /*28bb0*/  IMAD.WIDE R162, R83.reuse, 0x4, R162 ;  /* 0x0000000453a27825 */ /* 0x040fe200078e02a2 */
[----:B------:R1:W-:Y:S03]  /*28bc0*/  STL.64 [R1+0x7d8], R2 ;  /* 0x0007d80201007387 */ /* 0x0003e60000100a00 */
[C---:B------:R-:W-:Y:S01]  /*28bd0*/  IMAD.WIDE R160, R83.reuse, 0x4, R160 ;  /* 0x0000000453a07825 */ /* 0x040fe200078e02a0 */
[----:B------:R1:W-:Y:S03]  /*28be0*/  STL.64 [R1+0x8e8], R162 ;  /* 0x0008e8a201007387 */ /* 0x0003e60000100a00 */
[C---:B-1----:R-:W-:Y:S01]  /*28bf0*/  IMAD.WIDE R2, R83.reuse, 0x4, R4 ;  /* 0x0000000453027825 */ /* 0x042fe200078e0204 */
[----:B------:R-:W4:Y:S04]  /*28c00*/  LDL.LU.64 R162, [R1+0x610] ;  /* 0x0006100001a27983 */ /* 0x000f280000300a00 */
[----:B------:R1:W-:Y:S04]  /*28c10*/  STL.64 [R1+0x9b0], R160 ;  /* 0x0009b0a001007387 */ /* 0x0003e80000100a00 */
[----:B-1----:R-:W4:Y:S04]  /*28c20*/  LDL.LU.64 R160, [R1+0x608] ;  /* 0x0006080001a07983 */ /* 0x002f280000300a00 */
[----:B------:R1:W-:Y:S01]  /*28c30*/  STL.64 [R1+0xa58], R2 ;  /* 0x000a580201007387 */ /* 0x0003e20000100a00 */
[----:B------:R-:W-:-:S03]  /*28c40*/  IMAD.WIDE R170, R83, 0x4, R170 ;  /* 0x0000000453aa7825 */ /* 0x000fc600078e02aa */
        /* <DEDUP_REMOVED lines=12> */
[----:B-1----:R-:W-:-:S03]  /*28d10*/  IMAD.WIDE R2, R83, 0x4, R154 ;  /* 0x0000000453027825 */ /* 0x002fc600078e029a */
[----:B------:R-:W4:Y:S04]  /*28d20*/  LDL.LU.64 R154, [R1+0x5e8] ;  /* 0x0005e800019a7983 */ /* 0x000f280000300a00 */
[----:B------:R1:W-:Y:S01]  /*28d30*/  STL.64 [R1+0x8b0], R2 ;  /* 0x0008b00201007387 */ /* 0x0003e20000100a00 */
[----:B------:R-:W-:-:S04]  /*28d40*/  IMAD.WIDE R164, R83, 0x4, R164 ;  /* 0x0000000453a47825 */ /* 0x000fc800078e02a4 */
[C---:B-1----:R-:W-:Y:S02]  /*28d50*/  IMAD.WIDE R2, R83.reuse, 0x4, R152 ;  /* 0x0000000453027825 */ /* 0x042fe400078e0298 */
[----:B------:R-:W4:Y:S04]  /*28d60*/  LDL.LU.64 R152, [R1+0x5e0] ;  /* 0x0005e00001987983 */ /* 0x000f280000300a00 */
[----:B------:R-:W-:Y:S04]  /*28d70*/  STL.64 [R1+0x988], R164 ;  /* 0x000988a401007387 */ /* 0x000fe80000100a00 */
[----:B------:R1:W-:Y:S04]  /*28d80*/  STL.64 [R1+0xa38], R2 ;  /* 0x000a380201007387 */ /* 0x0003e80000100a00 */
[----:B-1----:R-:W4:Y:S01]  /*28d90*/  LDL.LU.64 R2, [R1+0x5d8] ;  /* 0x0005d80001027983 */ /* 0x002f220000300a00 */
[----:B--2---:R-:W-:-:S05]  /*28da0*/  IMAD.WIDE R10, R83, 0x4, R10 ;  /* 0x00000004530a7825 */ /* 0x004fca00078e020a */
[----:B------:R1:W-:Y:S01]  /*28db0*/  STL.64 [R1+0xac0], R10 ;  /* 0x000ac00a01007387 */ /* 0x0003e20000100a00 */
[----:B---3--:R-:W-:-:S03]  /*28dc0*/  IMAD.WIDE R164, R83, 0x4, R246 ;  /* 0x0000000453a47825 */ /* 0x008fc600078e02f6 */
[----:B-1----:R-:W2:Y:S04]  /*28dd0*/  LDL.LU.64 R10, [R1+0x5d0] ;  /* 0x0005d000010a7983 */ /* 0x002ea80000300a00 */
[----:B------:R4:W-:Y:S04]  /*28de0*/  STL.64 [R1+0xb28], R164 ;  /* 0x000b28a401007387 */ /* 0x0009e80000100a00 */
[----:B------:R-:W3:Y:S01]  /*28df0*/  LDL.LU.64 R246, [R1+0x5c8] ;  /* 0x0005c80001f67983 */ /* 0x000ee20000300a00 */
[----:B----4-:R-:W-:-:S03]  /*28e00*/  IMAD.WIDE R164, R83, 0x4, R244 ;  /* 0x0000000453a47825 */ /* 0x010fc600078e02f4 */
[----:B------:R-:W4:Y:S04]  /*28e10*/  LDL.LU.64 R244, [R1+0x5c0] ;  /* 0x0005c00001f47983 */ /* 0x000f280000300a00 */
[----:B------:R1:W-:Y:S02]  /*28e20*/  STL.64 [R1+0x210], R164 ;  /* 0x000210a401007387 */ /* 0x0003e40000100a00 */
[C---:B-1----:R-:W-:Y:S02]  /*28e30*/  IMAD.WIDE R164, R83.reuse, 0x4, R6 ;  /* 0x0000000453a47825 */ /* 0x042fe400078e0206 */
[----:B------:R-:W4:Y:S02]  /*28e40*/  LDL.LU.64 R6, [R1+0x5b8] ;  /* 0x0005b80001067983 */ /* 0x000f240000300a00 */
[----:B------:R-:W-:-:S05]  /*28e50*/  IMAD.WIDE R8, R83, 0x4, R8 ;  /* 0x0000000453087825 */ /* 0x000fca00078e0208 */
[----:B------:R1:W-:Y:S04]  /*28e60*/  STL.64 [R1+0x2b0], R8 ;  /* 0x0002b00801007387 */ /* 0x0003e80000100a00 */
[----:B------:R1:W-:Y:S04]  /*28e70*/  STL.64 [R1+0x770], R164 ;  /* 0x000770a401007387 */ /* 0x0003e80000100a00 */
[----:B------:R-:W4:Y:S04]  /*28e80*/  LDL.LU.64 R174, [R1+0x5b0] ;  /* 0x0005b00001ae7983 */ /* 0x000f280000300a00 */
[----:B------:R-:W4:Y:S01]  /*28e90*/  LDL.LU.64 R172, [R1+0x5a8] ;  /* 0x0005a80001ac7983 */ /* 0x000f220000300a00 */
[----:B-1----:R-:W-:-:S05]  /*28ea0*/  IMAD.WIDE R8, R83, 0x4, R248 ;  /* 0x0000000453087825 */ /* 0x002fca00078e02f8 */
[----:B------:R1:W-:Y:S04]  /*28eb0*/  STL.64 [R1+0x880], R8 ;  /* 0x0008800801007387 */ /* 0x0003e80000100a00 */
[----:B------:R-:W4:Y:S04]  /*28ec0*/  LDL.LU.64 R164, [R1+0x5a0] ;  /* 0x0005a00001a47983 */ /* 0x000f280000300a00 */
[----:B-1----:R-:W4:Y:S04]  /*28ed0*/  LDL.LU.64 R8, [R1+0x598] ;  /* 0x0005980001087983 */ /* 0x002f280000300a00 */
[----:B------:R-:W4:Y:S01]  /*28ee0*/  LDL.LU.64 R248, [R1+0x590] ;  /* 0x0005900001f87983 */ /* 0x000f220000300a00 */
[----:B------:R-:W-:-:S05]  /*28ef0*/  IMAD.WIDE R162, R83, 0x4, R162 ;  /* 0x0000000453a27825 */ /* 0x000fca00078e02a2 */
[----:B------:R-:W-:Y:S04]  /*28f00*/  STL.64 [R1+0x958], R162 ;  /* 0x000958a201007387 */ /* 0x000fe80000100a00 */
[----:B------:R-:W4:Y:S01]  /*28f10*/  LDL.LU.64 R170, [R1+0x588] ;  /* 0x0005880001aa7983 */ /* 0x000f220000300a00 */
[----:B------:R-:W-:-:S05]  /*28f20*/  IMAD.WIDE R160, R83, 0x4, R160 ;  /* 0x0000000453a07825 */ /* 0x000fca00078e02a0 */
[----:B------:R-:W-:Y:S01]  /*28f30*/  STL.64 [R1+0xa10], R160 ;  /* 0x000a10a001007387 */ /* 0x000fe20000100a00 */
        /* <DEDUP_REMOVED lines=8> */
[----:B------:R-:W4:Y:S01]  /*28fc0*/  LDL.LU.64 R160, [R1+0x560] ;  /* 0x0005600001a07983 */ /* 0x000f220000300a00 */
[----:B------:R-:W-:-:S05]  /*28fd0*/  IMAD.WIDE R156, R83, 0x4, R156 ;  /* 0x00000004539c7825 */ /* 0x000fca00078e029c */
[----:B------:R1:W-:Y:S04]  /*28fe0*/  STL.64 [R1+0x1f0], R156 ;  /* 0x0001f09c01007387 */ /* 0x0003e80000100a00 */
[----:B-1----:R-:W4:Y:S04]  /*28ff0*/  LDL.LU.64 R158, [R1+0x558] ;  /* 0x00055800019e7983 */ /* 0x002f280000300a00 */
[----:B------:R-:W4:Y:S01]  /*29000*/  LDL.LU.64 R156, [R1+0x550] ;  /* 0x00055000019c7983 */ /* 0x000f220000300a00 */
[----:B------:R-:W-:-:S05]  /*29010*/  IMAD.WIDE R154, R83, 0x4, R154 ;  /* 0x00000004539a7825 */ /* 0x000fca00078e029a */
[----:B------:R1:W-:Y:S04]  /*29020*/  STL.64 [R1+0x288], R154 ;  /* 0x0002889a01007387 */ /* 0x0003e80000100a00 */
[----:B-1----:R-:W4:Y:S01]  /*29030*/  LDL.LU.64 R154, [R1+0x548] ;  /* 0x00054800019a7983 */ /* 0x002f220000300a00 */
[----:B------:R-:W-:-:S03]  /*29040*/  IMAD.WIDE R176, R83, 0x4, R152 ;  /* 0x0000000453b07825 */ /* 0x000fc600078e0298 */
[----:B------:R-:W4:Y:S04]  /*29050*/  LDL.LU.64 R152, [R1+0x540] ;  /* 0x0005400001987983 */ /* 0x000f280000300a00 */
[----:B------:R3:W-:Y:S01]  /*29060*/  STL.64 [R1+0x748], R176 ;  /* 0x000748b001007387 */ /* 0x0007e20000100a00 */
[----:B------:R-:W-:-:S05]  /*29070*/  IMAD.WIDE R178, R83, 0x4, R2 ;  /* 0x0000000453b27825 */ /* 0x000fca00078e0202 */
[----:B------:R-:W-:Y:S01]  /*29080*/  STL.64 [R1+0x828], R178 ;  /* 0x000828b201007387 */ /* 0x000fe20000100a00 */
[----:B--2---:R-:W-:-:S03]  /*29090*/  IMAD.WIDE R2, R83, 0x4, R10 ;  /* 0x0000000453027825 */ /* 0x004fc600078e020a */
[----:B------:R-:W2:Y:S01]  /*290a0*/  LDL.LU.64 R10, [R1+0x538] ;  /* 0x00053800010a7983 */ /* 0x000ea20000300a00 */
[----:B---3--:R-:W-:-:S03]  /*290b0*/  IMAD.WIDE R176, R83, 0x4, R246 ;  /* 0x0000000453b07825 */ /* 0x008fc600078e02f6 */
[----:B------:R4:W-:Y:S04]  /*290c0*/  STL.64 [R1+0x928], R2 ;  /* 0x0009280201007387 */ /* 0x0009e80000100a00 */
[----:B------:R-:W-:Y:S01]  /*290d0*/  STL.64 [R1+0x9e8], R176 ;  /* 0x0009e8b001007387 */ /* 0x000fe20000100a00 */
[----:B----4-:R-:W-:-:S03]  /*290e0*/  IMAD.WIDE R2, R83, 0x4, R244 ;  /* 0x0000000453027825 */ /* 0x010fc600078e02f4 */
[----:B------:R-:W3:Y:S04]  /*290f0*/  LDL.LU.64 R244, [R1+0x530] ;  /* 0x0005300001f47983 */ /* 0x000ee80000300a00 */
[----:B------:R-:W4:Y:S04]  /*29100*/  LDL.LU.64 R246, [R1+0x528] ;  /* 0x0005280001f67983 */ /* 0x000f280000300a00 */
[----:B------:R1:W-:Y:S02]  /*29110*/  STL.64 [R1+0xa80], R2 ;  /* 0x000a800201007387 */ /* 0x0003e40000100a00 */
[----:B-1----:R-:W-:-:S02]  /*29120*/  IMAD.WIDE R2, R83, 0x4, R6 ;  /* 0x0000000453027825 */ /* 0x002fc400078e0206 */
[----:B------:R-:W3:Y:S04]  /*29130*/  LDL.LU.64 R6, [R1+0x520] ;  /* 0x0005200001067983 */ /* 0x000ee80000300a00 */
[----:B------:R1:W-:Y:S01]  /*29140*/  STL.64 [R1+0xaf8], R2 ;  /* 0x000af80201007387 */ /* 0x0003e20000100a00 */
[----:B------:R-:W-:-:S04]  /*29150*/  IMAD.WIDE R174, R83, 0x4, R174 ;  /* 0x0000000453ae7825 */ /* 0x000fc800078e02ae */
[C---:B-1----:R-:W-:Y:S01]  /*29160*/  IMAD.WIDE R2, R83.reuse, 0x4, R172 ;  /* 0x0000000453027825 */ /* 0x042fe200078e02ac */
[----:B------:R-:W-:Y:S04]  /*29170*/  STL.64 [R1+0x1d0], R174 ;  /* 0x0001d0ae01007387 */ /* 0x000fe80000100a00 */
[----:B------:R1:W-:Y:S01]  /*29180*/  STL.64 [R1+0x268], R2 ;  /* 0x0002680201007387 */ /* 0x0003e20000100a00 */
[----:B------:R-:W-:-:S05]  /*29190*/  IMAD.WIDE R164, R83, 0x4, R164 ;  /* 0x0000000453a47825 */ /* 0x000fca00078e02a4 */
[----:B------:R1:W-:Y:S01]  /*291a0*/  STL.64 [R1+0x720], R164 ;  /* 0x000720a401007387 */ /* 0x0003e20000100a00 */
[----:B------:R-:W-:-:S04]  /*291b0*/  IMAD.WIDE R8, R83, 0x4, R8 ;  /* 0x0000000453087825 */ /* 0x000fc800078e0208 */
[C---:B-1----:R-:W-:Y:S01]  /*291c0*/  IMAD.WIDE R2, R83.reuse, 0x4, R248 ;  /* 0x0000000453027825 */ /* 0x042fe200078e02f8 */
[----:B------:R-:W3:Y:S04]  /*291d0*/  LDL.LU.64 R164, [R1+0x518] ;  /* 0x0005180001a47983 */ /* 0x000ee80000300a00 */
[----:B------:R1:W-:Y:S04]  /*291e0*/  STL.64 [R1+0x7f0], R8 ;  /* 0x0007f00801007387 */ /* 0x0003e80000100a00 */
[----:B-1----:R-:W3:Y:S04]  /*291f0*/  LDL.LU.64 R8, [R1+0x510] ;  /* 0x0005100001087983 */ /* 0x002ee80000300a00 */
[----:B------:R1:W-:Y:S01]  /*29200*/  STL.64 [R1+0x8f8], R2 ;  /* 0x0008f80201007387 */ /* 0x0003e20000100a00 */
[----:B------:R-:W-:-:S03]  /*29210*/  IMAD.WIDE R170, R83, 0x4, R170 ;  /* 0x0000000453aa7825 */ /* 0x000fc600078e02aa */
[----:B------:R-:W3:Y:S04]  /*29220*/  LDL.LU.64 R248, [R1+0x508] ;  /* 0x0005080001f87983 */ /* 0x000ee80000300a00 */
[----:B------:R-:W-:Y:S01]  /*29230*/  STL.64 [R1+0x9c0], R170 ;  /* 0x0009c0aa01007387 */ /* 0x000fe20000100a00 */
[----:B-1----:R-:W-:-:S04]  /*29240*/  IMAD.WIDE R2, R83, 0x4, R168 ;  /* 0x0000000453027825 */ /* 0x002fc800078e02a8 */
[C---:B------:R-:W-:Y:S02]  /*29250*/  IMAD.WIDE R168, R83.reuse, 0x4, R4 ;  /* 0x0000000453a87825 */ /* 0x040fe400078e0204 */
[----:B------:R-:W3:Y:S04]  /*29260*/  LDL.LU.64 R4, [R1+0x500] ;  /* 0x0005000001047983 */ /* 0x000ee80000300a00 */
[----:B------:R1:W-:Y:S04]  /*29270*/  STL.64 [R1+0xa60], R2 ;  /* 0x000a600201007387 */ /* 0x0003e80000100a00 */
[----:B------:R-:W-:Y:S01]  /*29280*/  STL.64 [R1+0xae0], R168 ;  /* 0x000ae0a801007387 */ /* 0x000fe20000100a00 */
[----:B-1----:R-:W-:-:S04]  /*29290*/  IMAD.WIDE R2, R83, 0x4, R166 ;  /* 0x0000000453027825 */ /* 0x002fc800078e02a6 */
[C---:B------:R-:W-:Y:S02]  /*292a0*/  IMAD.WIDE R166, R83.reuse, 0x4, R162 ;  /* 0x0000000453a67825 */ /* 0x040fe400078e02a2 */
[----:B------:R-:W3:Y:S04]  /*292b0*/  LDL.LU.64 R162, [R1+0x4f8] ;  /* 0x0004f80001a27983 */ /* 0x000ee80000300a00 */
[----:B------:R1:W-:Y:S04]  /*292c0*/  STL.64 [R1+0x188], R2 ;  /* 0x0001880201007387 */ /* 0x0003e80000100a00 */
[----:B------:R-:W-:Y:S01]  /*292d0*/  STL.64 [R1+0x248], R166 ;  /* 0x000248a601007387 */ /* 0x000fe20000100a00 */
[----:B-1----:R-:W-:-:S03]  /*292e0*/  IMAD.WIDE R2, R83, 0x4, R160 ;  /* 0x0000000453027825 */ /* 0x002fc600078e02a0 */
[----:B------:R-:W3:Y:S01]  /*292f0*/  LDL.LU.64 R160, [R1+0x4e8] ;  /* 0x0004e80001a07983 */ /* 0x000ee20000300a00 */
[----:B------:R-:W-:-:S03]  /*29300*/  IMAD.WIDE R158, R83, 0x4, R158 ;  /* 0x00000004539e7825 */ /* 0x000fc600078e029e */
[----:B------:R1:W-:Y:S04]  /*29310*/  STL.64 [R1+0x6f8], R2 ;  /* 0x0006f80201007387 */ /* 0x0003e80000100a00 */
[----:B------:R-:W3:Y:S04]  /*29320*/  LDL.LU.64 R168, [R1+0x4e0] ;  /* 0x0004e00001a87983 */ /* 0x000ee80000300a00 */
[----:B------:R1:W-:Y:S02]  /*29330*/  STL.64 [R1+0x7c0], R158 ;  /* 0x0007c09e01007387 */ /* 0x0003e40000100a00 */
[----:B-1----:R-:W-:-:S04]  /*29340*/  IMAD.WIDE R2, R83, 0x4, R156 ;  /* 0x0000000453027825 */ /* 0x002fc800078e029c */
[C---:B------:R-:W-:Y:S01]  /*29350*/  IMAD.WIDE R154, R83.reuse, 0x4, R154 ;  /* 0x00000004539a7825 */ /* 0x040fe200078e029a */
[----:B------:R1:W-:Y:S04]  /*29360*/  STL.64 [R1+0x8c0], R2 ;  /* 0x0008c00201007387 */ /* 0x0003e80000100a00 */
[----:B------:R-:W3:Y:S04]  /*29370*/  LDL.LU.64 R158, [R1+0x4d8] ;  /* 0x0004d800019e7983 */ /* 0x000ee80000300a00 */
[----:B------:R1:W-:Y:S02]  /*29380*/  STL.64 [R1+0x998], R154 ;  /* 0x0009989a01007387 */ /* 0x0003e40000100a00 */
[----:B-1----:R-:W-:-:S02]  /*29390*/  IMAD.WIDE R2, R83, 0x4, R152 ;  /* 0x0000000453027825 */ /* 0x002fc400078e0298 */
[----:B------:R-:W3:Y:S04]  /*293a0*/  LDL.LU.64 R156, [R1+0x4d0] ;  /* 0x0004d000019c7983 */ /* 0x000ee80000300a00 */
[----:B------:R-:W-:Y:S04]  /*293b0*/  STL.64 [R1+0xa40], R2 ;  /* 0x000a400201007387 */ /* 0x000fe80000100a00 */
[----:B------:R-:W3:Y:S01]  /*293c0*/  LDL.LU.64 R154, [R1+0x4c8] ;  /* 0x0004c800019a7983 */ /* 0x000ee20000300a00 */
[----:B--2---:R-:W-:-:S03]  /*293d0*/  IMAD.WIDE R180, R83, 0x4, R10 ;  /* 0x0000000453b47825 */ /* 0x004fc600078e020a */
[----:B------:R-:W2:Y:S01]  /*293e0*/  LDL.LU.64 R10, [R1+0x4c0] ;  /* 0x0004c000010a7983 */ /* 0x000ea20000300a00 */
[----:B----4-:R-:W-:-:S03]  /*293f0*/  IMAD.WIDE R152, R83, 0x4, R246 ;  /* 0x0000000453987825 */ /* 0x010fc600078e02f6 */
[----:B------:R-:W4:Y:S04]  /*29400*/  LDL.LU.64 R246, [R1+0x4b8] ;  /* 0x0004b80001f67983 */ /* 0x000f280000300a00 */
[----:B------:R1:W-:Y:S04]  /*29410*/  STL.64 [R1+0x220], R152 ;  /* 0x0002209801007387 */ /* 0x0003e80000100a00 */
[----:B-1----:R-:W4:Y:S01]  /*29420*/  LDL.LU.64 R152, [R1+0x4a8] ;  /* 0x0004a80001987983 */ /* 0x002f220000300a00 */
[----:B---3--:R-:W-:-:S03]  /*29430*/  IMAD.WIDE R2, R83, 0x4, R6 ;  /* 0x0000000453027825 */ /* 0x008fc600078e0206 */
[----:B------:R-:W3:Y:S01]  /*29440*/  LDL.LU.64 R6, [R1+0x4a0] ;  /* 0x0004a00001067983 */ /* 0x000ee20000300a00 */
[----:B------:R-:W-:-:S03]  /*29450*/  IMAD.WIDE R244, R83, 0x4, R244 ;  /* 0x0000000453f47825 */ /* 0x000fc600078e02f4 */
[----:B------:R1:W-:Y:S04]  /*29460*/  STL.64 [R1+0x6b8], R2 ;  /* 0x0006b80201007387 */ /* 0x0003e80000100a00 */
[----:B------:R-:W-:Y:S04]  /*29470*/  STL.64 [R1+0xac8], R180 ;  /* 0x000ac8b401007387 */ /* 0x000fe80000100a00 */
[----:B------:R-:W-:Y:S04]  /*29480*/  STL.64 [R1+0x130], R244 ;  /* 0x000130f401007387 */ /* 0x000fe80000100a00 */
[----:B------:R-:W-:Y:S01]  /*29490*/  STL.64 [R1+0x1188], R180 ;  /* 0x001188b401007387 */ /* 0x000fe20000100a00 */
[----:B------:R-:W-:-:S05]  /*294a0*/  IMAD.WIDE R164, R83, 0x4, R164 ;  /* 0x0000000453a47825 */ /* 0x000fca00078e02a4 */
[----:B------:R1:W-:Y:S04]  /*294b0*/  STL.64 [R1+0x788], R164 ;  /* 0x000788a401007387 */ /* 0x0003e80000100a00 */
[----:B------:R-:W3:Y:S01]  /*294c0*/  LDL.LU.64 R166, [R1+0x498] ;  /* 0x0004980001a67983 */ /* 0x000ee20000300a00 */
[----:B------:R-:W-:-:S05]  /*294d0*/  IMAD.WIDE R8, R83, 0x4, R8 ;  /* 0x0000000453087825 */ /* 0x000fca00078e0208 */
[----:B------:R1:W-:Y:S02]  /*294e0*/  STL.64 [R1+0x890], R8 ;  /* 0x0008900801007387 */ /* 0x0003e40000100a00 */
[C---:B-1----:R-:W-:Y:S02]  /*294f0*/  IMAD.WIDE R2, R83.reuse, 0x4, R248 ;  /* 0x0000000453027825 */ /* 0x042fe400078e02f8 */
[----:B------:R-:W3:Y:S04]  /*29500*/  LDL.LU.64 R164, [R1+0x490] ;  /* 0x0004900001a47983 */ /* 0x000ee80000300a00 */
[----:B------:R1:W-:Y:S04]  /*29510*/  STL.64 [R1+0x970], R2 ;  /* 0x0009700201007387 */ /* 0x0003e80000100a00 */
[----:B------:R-:W3:Y:S04]  /*29520*/  LDL.LU.64 R248, [R1+0x488] ;  /* 0x0004880001f87983 */ /* 0x000ee80000300a00 */
[----:B------:R-:W3:Y:S01]  /*29530*/  LDL.LU.64 R8, [R1+0x480] ;  /* 0x0004800001087983 */ /* 0x000ee20000300a00 */
[----:B-1----:R-:W-:-:S03]  /*29540*/  IMAD.WIDE R2, R83, 0x4, R4 ;  /* 0x0000000453027825 */ /* 0x002fc600078e0204 */
[----:B------:R-:W3:Y:S04]  /*29550*/  LDL.LU.64 R4, [R1+0x478] ;  /* 0x0004780001047983 */ /* 0x000ee80000300a00 */
[----:B------:R1:W-:Y:S01]  /*29560*/  STL.64 [R1+0xa20], R2 ;  /* 0x000a200201007387 */ /* 0x0003e20000100a00 */
[----:B------:R-:W-:-:S03]  /*29570*/  IMAD.WIDE R178, R83, 0x4, R162 ;  /* 0x0000000453b27825 */ /* 0x000fc600078e02a2 */
[----:B------:R-:W3:Y:S01]  /*29580*/  LDL.LU.64 R162, [R1+0x468] ;  /* 0x0004680001a27983 */ /* 0x000ee20000300a00 */
[----:B-1----:R-:W-:-:S03]  /*29590*/  IMAD.WIDE R2, R83, 0x4, R160 ;  /* 0x0000000453027825 */ /* 0x002fc600078e02a0 */
[----:B------:R-:W3:Y:S04]  /*295a0*/  LDL.LU.64 R160, [R1+0x460] ;  /* 0x0004600001a07983 */ /* 0x000ee80000300a00 */
[----:B------:R1:W-:Y:S04]  /*295b0*/  STL.64 [R1+0x200], R2 ;  /* 0x0002000201007387 */ /* 0x0003e80000100a00 */
[----:B------:R-:W-:Y:S04]  /*295c0*/  STL.64 [R1+0xab0], R178 ;  /* 0x000ab0b201007387 */ /* 0x000fe80000100a00 */
[----:B------:R-:W-:Y:S01]  /*295d0*/  STL.64 [R1+0x1190], R178 ;  /* 0x001190b201007387 */ /* 0x000fe20000100a00 */
[----:B-1----:R-:W-:-:S05]  /*295e0*/  IMAD.WIDE R2, R83, 0x4, R168 ;  /* 0x0000000453027825 */ /* 0x002fca00078e02a8 */
[----:B------:R1:W-:Y:S01]  /*295f0*/  STL.64 [R1+0x688], R2 ;  /* 0x0006880201007387 */ /* 0x0003e20000100a00 */
[----:B------:R-:W-:-:S05]  /*29600*/  IMAD.WIDE R158, R83, 0x4, R158 ;  /* 0x00000004539e7825 */ /* 0x000fca00078e029e */
[----:B------:R1:W-:Y:S02]  /*29610*/  STL.64 [R1+0x758], R158 ;  /* 0x0007589e01007387 */ /* 0x0003e40000100a00 */
[----:B-1----:R-:W-:-:S04]  /*29620*/  IMAD.WIDE R2, R83, 0x4, R156 ;  /* 0x0000000453027825 */ /* 0x002fc800078e029c */
[C---:B------:R-:W-:Y:S01]  /*29630*/  IMAD.WIDE R154, R83.reuse, 0x4, R154 ;  /* 0x00000004539a7825 */ /* 0x040fe200078e029a */
[----:B------:R-:W3:Y:S04]  /*29640*/  LDL.LU.64 R158, [R1+0x458] ;  /* 0x00045800019e7983 */ /* 0x000ee80000300a00 */
[----:B------:R-:W-:Y:S04]  /*29650*/  STL.64 [R1+0x860], R2 ;  /* 0x0008600201007387 */ /* 0x000fe80000100a00 */
[----:B------:R1:W-:Y:S04]  /*29660*/  STL.64 [R1+0x940], R154 ;  /* 0x0009409a01007387 */ /* 0x0003e80000100a00 */
[----:B------:R-:W3:Y:S04]  /*29670*/  LDL.LU.64 R156, [R1+0x450] ;  /* 0x00045000019c7983 */ /* 0x000ee80000300a00 */
[----:B-1----:R-:W3:Y:S01]  /*29680*/  LDL.LU.64 R154, [R1+0x440] ;  /* 0x00044000019a7983 */ /* 0x002ee20000300a00 */
[----:B--2---:R-:W-:-:S05]  /*29690*/  IMAD.WIDE R2, R83, 0x4, R10 ;  /* 0x0000000453027825 */ /* 0x004fca00078e020a */
[----:B------:R3:W-:Y:S04]  /*296a0*/  STL.64 [R1+0x9f8], R2 ;  /* 0x0009f80201007387 */ /* 0x0007e80000100a00 */
[----:B------:R-:W2:Y:S01]  /*296b0*/  LDL.LU.64 R10, [R1+0x430] ;  /* 0x00043000010a7983 */ /* 0x000ea20000300a00 */
[----:B----4-:R-:W-:-:S03]  /*296c0*/  IMAD.WIDE R176, R83, 0x4, R246 ;  /* 0x0000000453b07825 */ /* 0x010fc600078e02f6 */
[----:B------:R-:W4:Y:S01]  /*296d0*/  LDL.LU.64 R246, [R1+0x420] ;  /* 0x0004200001f67983 */ /* 0x000f220000300a00 */
[----:B------:R-:W-:-:S03]  /*296e0*/  IMAD.WIDE R168, R83, 0x4, R152 ;  /* 0x0000000453a87825 */ /* 0x000fc600078e0298 */
[----:B------:R-:W4:Y:S04]  /*296f0*/  LDL.LU.64 R152, [R1+0x408] ;  /* 0x0004080001987983 */ /* 0x000f280000300a00 */
[----:B------:R-:W-:Y:S01]  /*29700*/  STL.64 [R1+0x1e0], R168 ;  /* 0x0001e0a801007387 */ /* 0x000fe20000100a00 */
[----:B---3--:R-:W-:-:S03]  /*29710*/  IMAD.WIDE R2, R83, 0x4, R6 ;  /* 0x0000000453027825 */ /* 0x008fc600078e0206 */
[----:B------:R-:W3:Y:S04]  /*29720*/  LDL.LU.64 R6, [R1+0x400] ;  /* 0x0004000001067983 */ /* 0x000ee80000300a00 */
[----:B------:R1:W-:Y:S04]  /*29730*/  STL.64 [R1+0x648], R2 ;  /* 0x0006480201007387 */ /* 0x0003e80000100a00 */
[----:B------:R-:W-:Y:S04]  /*29740*/  STL.64 [R1+0xa90], R176 ;  /* 0x000a90b001007387 */ /* 0x000fe80000100a00 */
[----:B------:R-:W-:Y:S01]  /*29750*/  STL.64 [R1+0x1198], R176 ;  /* 0x001198b001007387 */ /* 0x000fe20000100a00 */
[----:B------:R-:W-:-:S05]  /*29760*/  IMAD.WIDE R166, R83, 0x4, R166 ;  /* 0x0000000453a67825 */ /* 0x000fca00078e02a6 */
[----:B------:R-:W-:Y:S01]  /*29770*/  STL.64 [R1+0x730], R166 ;  /* 0x000730a601007387 */ /* 0x000fe20000100a00 */
[----:B------:R-:W-:-:S04]  /*29780*/  IMAD.WIDE R164, R83, 0x4, R164 ;  /* 0x0000000453a47825 */ /* 0x000fc800078e02a4 */
[C---:B-1----:R-:W-:Y:S02]  /*29790*/  IMAD.WIDE R2, R83.reuse, 0x4, R248 ;  /* 0x0000000453027825 */ /* 0x042fe400078e02f8 */
[----:B------:R-:W3:Y:S02]  /*297a0*/  LDL.LU.64 R248, [R1+0x3f8] ;  /* 0x0003f80001f87983 */ /* 0x000ee40000300a00 */
[C---:B------:R-:W-:Y:S02]  /*297b0*/  IMAD.WIDE R8, R83.reuse, 0x4, R8 ;  /* 0x0000000453087825 */ /* 0x040fe400078e0208 */
[----:B------:R-:W-:Y:S04]  /*297c0*/  STL.64 [R1+0x808], R164 ;  /* 0x000808a401007387 */ /* 0x000fe80000100a00 */
[----:B------:R-:W-:Y:S04]  /*297d0*/  STL.64 [R1+0x910], R2 ;  /* 0x0009100201007387 */ /* 0x000fe80000100a00 */
[----:B------:R1:W-:Y:S04]  /*297e0*/  STL.64 [R1+0x9d0], R8 ;  /* 0x0009d00801007387 */ /* 0x0003e80000100a00 */
[----:B-1----:R-:W3:Y:S01]  /*297f0*/  LDL.LU.64 R8, [R1+0x3f0] ;  /* 0x0003f00001087983 */ /* 0x002ee20000300a00 */
[----:B------:R-:W-:-:S03]  /*29800*/  IMAD.WIDE R2, R83, 0x4, R4 ;  /* 0x0000000453027825 */ /* 0x000fc600078e0204 */
[----:B------:R-:W3:Y:S04]  /*29810*/  LDL.LU.64 R4, [R1+0x3e8] ;  /* 0x0003e80001047983 */ /* 0x000ee80000300a00 */
[----:B------:R-:W3:Y:S01]  /*29820*/  LDL.LU.64 R170, [R1+0x3e0] ;  /* 0x0003e00001aa7983 */ /* 0x000ee20000300a00 */
[----:B------:R-:W-:-:S05]  /*29830*/  IMAD.WIDE R162, R83, 0x4, R162 ;  /* 0x0000000453a27825 */ /* 0x000fca00078e02a2 */
[----:B------:R1:W-:Y:S04]  /*29840*/  STL.64 [R1+0x198], R162 ;  /* 0x000198a201007387 */ /* 0x0003e80000100a00 */
[----:B------:R-:W3:Y:S01]  /*29850*/  LDL.LU.64 R168, [R1+0x3d8] ;  /* 0x0003d80001a87983 */ /* 0x000ee20000300a00 */
[----:B------:R-:W-:-:S05]  /*29860*/  IMAD.WIDE R160, R83, 0x4, R160 ;  /* 0x0000000453a07825 */ /* 0x000fca00078e02a0 */
[----:B------:R-:W-:Y:S04]  /*29870*/  STL.64 [R1+0x628], R160 ;  /* 0x000628a001007387 */ /* 0x000fe80000100a00 */
[----:B------:R-:W3:Y:S04]  /*29880*/  LDL.LU.64 R166, [R1+0x3c8] ;  /* 0x0003c80001a67983 */ /* 0x000ee80000300a00 */
[----:B------:R-:W3:Y:S04]  /*29890*/  LDL.LU.64 R164, [R1+0x3c0] ;  /* 0x0003c00001a47983 */ /* 0x000ee80000300a00 */
[----:B------:R-:W-:Y:S04]  /*298a0*/  STL.64 [R1+0xa70], R2 ;  /* 0x000a700201007387 */ /* 0x000fe80000100a00 */
[----:B------:R1:W-:Y:S04]  /*298b0*/  STL.64 [R1+0x11a0], R2 ;  /* 0x0011a00201007387 */ /* 0x0003e80000100a00 */
[----:B-1----:R-:W3:Y:S01]  /*298c0*/  LDL.LU.64 R162, [R1+0x3b0] ;  /* 0x0003b00001a27983 */ /* 0x002ee20000300a00 */
[----:B------:R-:W-:-:S05]  /*298d0*/  IMAD.WIDE R2, R83, 0x4, R158 ;  /* 0x0000000453027825 */ /* 0x000fca00078e029e */
[----:B------:R1:W-:Y:S04]  /*298e0*/  STL.64 [R1+0x708], R2 ;  /* 0x0007080201007387 */ /* 0x0003e80000100a00 */
[----:B------:R-:W3:Y:S01]  /*298f0*/  LDL.LU.64 R160, [R1+0x3a0] ;  /* 0x0003a00001a07983 */ /* 0x000ee20000300a00 */
[----:B------:R-:W-:-:S05]  /*29900*/  IMAD.WIDE R156, R83, 0x4, R156 ;  /* 0x00000004539c7825 */ /* 0x000fca00078e029c */
[----:B------:R2:W-:Y:S01]  /*29910*/  STL.64 [R1+0x7d0], R156 ;  /* 0x0007d09c01007387 */ /* 0x0005e20000100a00 */
[----:B-1----:R-:W-:-:S03]  /*29920*/  IMAD.WIDE R2, R83, 0x4, R154 ;  /* 0x0000000453027825 */ /* 0x002fc600078e029a */
[----:B--2---:R-:W2:Y:S04]  /*29930*/  LDL.LU.64 R156, [R1+0x390] ;  /* 0x00039000019c7983 */ /* 0x004ea80000300a00 */
[----:B------:R1:W-:Y:S02]  /*29940*/  STL.64 [R1+0x8e0], R2 ;  /* 0x0008e00201007387 */ /* 0x0003e40000100a00 */
[C---:B-1----:R-:W-:Y:S02]  /*29950*/  IMAD.WIDE R2, R83.reuse, 0x4, R10 ;  /* 0x0000000453027825 */ /* 0x042fe400078e020a */
[----:B------:R-:W2:Y:S04]  /*29960*/  LDL.LU.64 R10, [R1+0x380] ;  /* 0x00038000010a7983 */ /* 0x000ea80000300a00 */
[----:B------:R3:W-:Y:S01]  /*29970*/  STL.64 [R1+0x9a8], R2 ;  /* 0x0009a80201007387 */ /* 0x0007e20000100a00 */
[----:B----4-:R-:W-:-:S03]  /*29980*/  IMAD.WIDE R174, R83, 0x4, R246 ;  /* 0x0000000453ae7825 */ /* 0x010fc600078e02f6 */
[----:B------:R-:W4:Y:S04]  /*29990*/  LDL.LU.64 R246, [R1+0x370] ;  /* 0x0003700001f67983 */ /* 0x000f280000300a00 */
[----:B------:R-:W4:Y:S01]  /*299a0*/  LDL.LU.64 R158, [R1+0x358] ;  /* 0x00035800019e7983 */ /* 0x000f220000300a00 */
[----:B------:R-:W-:-:S05]  /*299b0*/  IMAD.WIDE R152, R83, 0x4, R152 ;  /* 0x0000000453987825 */ /* 0x000fca00078e0298 */
[----:B------:R-:W-:Y:S01]  /*299c0*/  STL.64 [R1+0x158], R152 ;  /* 0x0001589801007387 */ /* 0x000fe20000100a00 */
[----:B---3--:R-:W-:-:S03]  /*299d0*/  IMAD.WIDE R2, R83, 0x4, R6 ;  /* 0x0000000453027825 */ /* 0x008fc600078e0206 */
[----:B------:R-:W3:Y:S04]  /*299e0*/  LDL.LU.64 R6, [R1+0x350] ;  /* 0x0003500001067983 */ /* 0x000ee80000300a00 */
[----:B------:R1:W-:Y:S04]  /*299f0*/  STL.64 [R1+0x5f8], R2 ;  /* 0x0005f80201007387 */ /* 0x0003e80000100a00 */
[----:B------:R-:W-:Y:S04]  /*29a00*/  STL.64 [R1+0xa50], R174 ;  /* 0x000a50ae01007387 */ /* 0x000fe80000100a00 */
[----:B------:R-:W-:Y:S04]  /*29a10*/  STL.64 [R1+0x11a8], R174 ;  /* 0x0011a8ae01007387 */ /* 0x000fe80000100a00 */
[----:B------:R-:W3:Y:S01]  /*29a20*/  LDL.LU.64 R154, [R1+0x348] ;  /* 0x00034800019a7983 */ /* 0x000ee20000300a00 */
[----:B-1----:R-:W-:-:S03]  /*29a30*/  IMAD.WIDE R2, R83, 0x4, R248 ;  /* 0x0000000453027825 */ /* 0x002fc600078e02f8 */
[----:B------:R-:W3:Y:S04]  /*29a40*/  LDL.LU.64 R248, [R1+0x340] ;  /* 0x0003400001f87983 */ /* 0x000ee80000300a00 */
[----:B------:R1:W-:Y:S04]  /*29a50*/  STL.64 [R1+0x6d8], R2 ;  /* 0x0006d80201007387 */ /* 0x0003e80000100a00 */
[----:B------:R-:W3:Y:S01]  /*29a60*/  LDL.LU.64 R152, [R1+0x338] ;  /* 0x0003380001987983 */ /* 0x000ee20000300a00 */
[----:B------:R-:W-:-:S03]  /*29a70*/  IMAD.WIDE R172, R83, 0x4, R8 ;  /* 0x0000000453ac7825 */ /* 0x000fc600078e0208 */
[----:B------:R-:W3:Y:S01]  /*29a80*/  LDL.LU.64 R8, [R1+0x328] ;  /* 0x0003280001087983 */ /* 0x000ee20000300a00 */
[----:B-1----:R-:W-:-:S03]  /*29a90*/  IMAD.WIDE R2, R83, 0x4, R4 ;  /* 0x0000000453027825 */ /* 0x002fc600078e0204 */
[----:B------:R-:W-:Y:S04]  /*29aa0*/  STL.64 [R1+0x798], R172 ;  /* 0x000798ac01007387 */ /* 0x000fe80000100a00 */
[----:B------:R-:W3:Y:S04]  /*29ab0*/  LDL.LU.64 R4, [R1+0x318] ;  /* 0x0003180001047983 */ /* 0x000ee80000300a00 */
[----:B------:R1:W-:Y:S02]  /*29ac0*/  STL.64 [R1+0x8a8], R2 ;  /* 0x0008a80201007387 */ /* 0x0003e40000100a00 */
[----:B-1----:R-:W-:-:S04]  /*29ad0*/  IMAD.WIDE R2, R83, 0x4, R170 ;  /* 0x0000000453027825 */ /* 0x002fc800078e02aa */
[C---:B------:R-:W-:Y:S01]  /*29ae0*/  IMAD.WIDE R172, R83.reuse, 0x4, R168 ;  /* 0x0000000453ac7825 */ /* 0x040fe200078e02a8 */
[----:B------:R1:W-:Y:S04]  /*29af0*/  STL.64 [R1+0x980], R2 ;  /* 0x0009800201007387 */ /* 0x0003e80000100a00 */
[----:B------:R-:W-:Y:S01]  /*29b00*/  STL.64 [R1+0xa30], R172 ;  /* 0x000a30ac01007387 */ /* 0x000fe20000100a00 */
[----:B------:R-:W-:-:S04]  /*29b10*/  IMAD.WIDE R166, R83, 0x4, R166 ;  /* 0x0000000453a67825 */ /* 0x000fc800078e02a6 */
[C---:B-1----:R-:W-:Y:S01]  /*29b20*/  IMAD.WIDE R2, R83.reuse, 0x4, R164 ;  /* 0x0000000453027825 */ /* 0x042fe200078e02a4 */
[----:B------:R-:W-:Y:S04]  /*29b30*/  STL.64 [R1+0x100], R166 ;  /* 0x000100a601007387 */ /* 0x000fe80000100a00 */
[----:B------:R-:W-:Y:S04]  /*29b40*/  STL.64 [R1+0x11b0], R172 ;  /* 0x0011b0ac01007387 */ /* 0x000fe80000100a00 */
[----:B------:R1:W-:Y:S04]  /*29b50*/  STL.64 [R1+0x5d8], R2 ;  /* 0x0005d80201007387 */ /* 0x0003e80000100a00 */
[----:B------:R-:W3:Y:S04]  /*29b60*/  LDL.LU.64 R250, [R1+0x300] ;  /* 0x0003000001fa7983 */ /* 0x000ee80000300a00 */
[----:B------:R-:W3:Y:S01]  /*29b70*/  LDL.LU.64 R168, [R1+0x2f0] ;  /* 0x0002f00001a87983 */ /* 0x000ee20000300a00 */
[----:B-1----:R-:W-:-:S05]  /*29b80*/  IMAD.WIDE R2, R83, 0x4, R162 ;  /* 0x0000000453027825 */ /* 0x002fca00078e02a2 */
[----:B------:R2:W-:Y:S01]  /*29b90*/  STL.64 [R1+0x698], R2 ;  /* 0x0006980201007387 */ /* 0x0005e20000100a00 */
[----:B------:R-:W-:-:S03]  /*29ba0*/  IMAD.WIDE R162, R83, 0x4, R160 ;  /* 0x0000000453a27825 */ /* 0x000fc600078e02a0 */
[----:B------:R-:W3:Y:S04]  /*29bb0*/  LDL.LU.64 R160, [R1+0x2e0] ;  /* 0x0002e00001a07983 */ /* 0x000ee80000300a00 */
[----:B------:R-:W-:Y:S01]  /*29bc0*/  STL.64 [R1+0x768], R162 ;  /* 0x000768a201007387 */ /* 0x000fe20000100a00 */
[----:B--2---:R-:W-:-:S03]  /*29bd0*/  IMAD.WIDE R2, R83, 0x4, R156 ;  /* 0x0000000453027825 */ /* 0x004fc600078e029c */
[----:B------:R-:W2:Y:S04]  /*29be0*/  LDL.LU.64 R156, [R1+0x2d0] ;  /* 0x0002d000019c7983 */ /* 0x000ea80000300a00 */
[----:B------:R1:W-:Y:S02]  /*29bf0*/  STL.64 [R1+0x878], R2 ;  /* 0x0008780201007387 */ /* 0x0003e40000100a00 */
[C---:B-1----:R-:W-:Y:S02]  /*29c00*/  IMAD.WIDE R2, R83.reuse, 0x4, R10 ;  /* 0x0000000453027825 */ /* 0x042fe400078e020a */
[----:B------:R-:W2:Y:S04]  /*29c10*/  LDL.LU.64 R10, [R1+0x2c8] ;  /* 0x0002c800010a7983 */ /* 0x000ea80000300a00 */
[----:B------:R3:W-:Y:S01]  /*29c20*/  STL.64 [R1+0x950], R2 ;  /* 0x0009500201007387 */ /* 0x0007e20000100a00 */
[----:B----4-:R-:W-:-:S03]  /*29c30*/  IMAD.WIDE R170, R83, 0x4, R246 ;  /* 0x0000000453aa7825 */ /* 0x010fc600078e02f6 */
[----:B------:R-:W4:Y:S01]  /*29c40*/  LDL.LU.64 R246, [R1+0x2c0] ;  /* 0x0002c00001f67983 */ /* 0x000f220000300a00 */
[----:B------:R-:W-:-:S04]  /*29c50*/  IMAD.WIDE R158, R83, 0x4, R158 ;  /* 0x00000004539e7825 */ /* 0x000fc800078e029e */
[C---:B---3--:R-:W-:Y:S02]  /*29c60*/  IMAD.WIDE R2, R83.reuse, 0x4, R6 ;  /* 0x0000000453027825 */ /* 0x048fe400078e0206 */
[----:B------:R-:W3:Y:S04]  /*29c70*/  LDL.LU.64 R6, [R1+0x2b8] ;  /* 0x0002b80001067983 */ /* 0x000ee80000300a00 */
[----:B------:R1:W-:Y:S04]  /*29c80*/  STL.64 [R1+0xc8], R158 ;  /* 0x0000c89e01007387 */ /* 0x0003e80000100a00 */
[----:B------:R-:W-:Y:S01]  /*29c90*/  STL.64 [R1+0xa08], R170 ;  /* 0x000a08aa01007387 */ /* 0x000fe20000100a00 */
[----:B------:R-:W-:-:S03]  /*29ca0*/  IMAD.WIDE R154, R83, 0x4, R154 ;  /* 0x00000004539a7825 */ /* 0x000fc600078e029a */
[----:B------:R1:W-:Y:S04]  /*29cb0*/  STL.64 [R1+0x5b8], R2 ;  /* 0x0005b80201007387 */ /* 0x0003e80000100a00 */
[----:B------:R-:W-:Y:S04]  /*29cc0*/  STL.64 [R1+0x11b8], R170 ;  /* 0x0011b8aa01007387 */ /* 0x000fe80000100a00 */
[----:B------:R-:W-:Y:S04]  /*29cd0*/  STL.64 [R1+0x658], R154 ;  /* 0x0006589a01007387 */ /* 0x000fe80000100a00 */
[----:B------:R-:W3:Y:S04]  /*29ce0*/  LDL.LU.64 R166, [R1+0x2a0] ;  /* 0x0002a00001a67983 */ /* 0x000ee80000300a00 */
[----:B-1----:R-:W3:Y:S01]  /*29cf0*/  LDL.LU.64 R158, [R1+0x290] ;  /* 0x00029000019e7983 */ /* 0x002ee20000300a00 */
[----:B------:R-:W-:-:S05]  /*29d00*/  IMAD.WIDE R2, R83, 0x4, R152 ;  /* 0x0000000453027825 */ /* 0x000fca00078e0298 */
[----:B------:R1:W-:Y:S01]  /*29d10*/  STL.64 [R1+0x820], R2 ;  /* 0x0008200201007387 */ /* 0x0003e20000100a00 */
[----:B------:R-:W-:-:S03]  /*29d20*/  IMAD.WIDE R248, R83, 0x4, R248 ;  /* 0x0000000453f87825 */ /* 0x000fc600078e02f8 */
[----:B------:R-:W3:Y:S01]  /*29d30*/  LDL.LU.64 R164, [R1+0x280] ;  /* 0x0002800001a47983 */ /* 0x000ee20000300a00 */
[----:B-1----:R-:W-:-:S05]  /*29d40*/  IMAD.WIDE R2, R83, 0x4, R8 ;  /* 0x0000000453027825 */ /* 0x002fca00078e0208 */
[----:B------:R1:W-:Y:S01]  /*29d50*/  STL.64 [R1+0x920], R2 ;  /* 0x0009200201007387 */ /* 0x0003e20000100a00 */
[----:B------:R-:W-:-:S03]  /*29d60*/  IMAD.WIDE R4, R83, 0x4, R4 ;  /* 0x0000000453047825 */ /* 0x000fc600078e0204 */
[----:B------:R-:W3:Y:S04]  /*29d70*/  LDL.LU.64 R162, [R1+0x270] ;  /* 0x0002700001a27983 */ /* 0x000ee80000300a00 */
[----:B------:R-:W3:Y:S04]  /*29d80*/  LDL.LU.64 R154, [R1+0x260] ;  /* 0x00026000019a7983 */ /* 0x000ee80000300a00 */
[----:B------:R-:W3:Y:S04]  /*29d90*/  LDL.LU.64 R152, [R1+0x250] ;  /* 0x0002500001987983 */ /* 0x000ee80000300a00 */
[----:B------:R-:W3:Y:S04]  /*29da0*/  LDL.LU.64 R8, [R1+0x240] ;  /* 0x0002400001087983 */ /* 0x000ee80000300a00 */
[----:B------:R-:W-:Y:S04]  /*29db0*/  STL.64 [R1+0x740], R248 ;  /* 0x000740f801007387 */ /* 0x000fe80000100a00 */
[----:B------:R-:W-:Y:S04]  /*29dc0*/  STL.64 [R1+0x1290], R248 ;  /* 0x001290f801007387 */ /* 0x000fe80000100a00 */
[----:B------:R-:W-:Y:S01]  /*29dd0*/  STL.64 [R1+0x9e0], R4 ;  /* 0x0009e00401007387 */ /* 0x000fe20000100a00 */
[----:B------:R-:W-:-:S04]  /*29de0*/  IMAD.WIDE R170, R83, 0x4, R250 ;  /* 0x0000000453aa7825 */ /* 0x000fc800078e02fa */
[C---:B-1----:R-:W-:Y:S01]  /*29df0*/  IMAD.WIDE R2, R83.reuse, 0x4, R168 ;  /* 0x0000000453027825 */ /* 0x042fe200078e02a8 */
[----:B------:R-:W-:Y:S04]  /*29e00*/  STL.64 [R1+0xa8], R170 ;  /* 0x0000a8aa01007387 */ /* 0x000fe80000100a00 */
[----:B------:R-:W-:Y:S04]  /*29e10*/  STL.64 [R1+0x11c0], R4 ;  /* 0x0011c00401007387 */ /* 0x000fe80000100a00 */
[----:B------:R1:W-:Y:S04]  /*29e20*/  STL.64 [R1+0x1c0], R2 ;  /* 0x0001c00201007387 */ /* 0x0003e80000100a00 */
[----:B------:R-:W3:Y:S01]  /*29e30*/  LDL.LU.64 R180, [R1+0x228] ;  /* 0x0002280001b47983 */ /* 0x000ee20000300a00 */
[----:B-1----:R-:W-:-:S05]  /*29e40*/  IMAD.WIDE R2, R83, 0x4, R160 ;  /* 0x0000000453027825 */ /* 0x002fca00078e02a0 */
[----:B------:R4:W-:Y:S04]  /*29e50*/  STL.64 [R1+0x638], R2 ;  /* 0x0006380201007387 */ /* 0x0009e80000100a00 */
[----:B------:R-:W3:Y:S04]  /*29e60*/  LDL.LU.64 R250, [R1+0x218] ;  /* 0x0002180001fa7983 */ /* 0x000ee80000300a00 */
[----:B------:R-:W3:Y:S01]  /*29e70*/  LDL.LU.64 R168, [R1+0x208] ;  /* 0x0002080001a87983 */ /* 0x000ee20000300a00 */
[----:B--2---:R-:W-:-:S04]  /*29e80*/  IMAD.WIDE R172, R83, 0x4, R156 ;  /* 0x0000000453ac7825 */ /* 0x004fc800078e029c */
[----:B------:R-:W-:-:S05]  /*29e90*/  IMAD.WIDE R4, R83, 0x4, R10 ;  /* 0x0000000453047825 */ /* 0x000fca00078e020a */
[----:B------:R-:W-:Y:S04]  /*29ea0*/  STL.64 [R1+0x7e8], R4 ;  /* 0x0007e80401007387 */ /* 0x000fe80000100a00 */
[----:B------:R-:W2:Y:S01]  /*29eb0*/  LDL.LU.64 R160, [R1+0x1f8] ;  /* 0x0001f80001a07983 */ /* 0x000ea20000300a00 */
[----:B----4-:R-:W-:-:S05]  /*29ec0*/  IMAD.WIDE R2, R83, 0x4, R246 ;  /* 0x0000000453027825 */ /* 0x010fca00078e02f6 */
[----:B------:R3:W-:Y:S04]  /*29ed0*/  STL.64 [R1+0x8f0], R2 ;  /* 0x0008f00201007387 */ /* 0x0007e80000100a00 */
[----:B------:R-:W4:Y:S04]  /*29ee0*/  LDL.LU.64 R156, [R1+0x1e8] ;  /* 0x0001e800019c7983 */ /* 0x000f280000300a00 */
[----:B------:R-:W4:Y:S04]  /*29ef0*/  LDL.LU.64 R10, [R1+0x1d8] ;  /* 0x0001d800010a7983 */ /* 0x000f280000300a00 */
[----:B------:R-:W4:Y:S04]  /*29f00*/  LDL.LU.64 R246, [R1+0x1c8] ;  /* 0x0001c80001f67983 */ /* 0x000f280000300a00 */
[----:B------:R-:W-:Y:S04]  /*29f10*/  STL.64 [R1+0x718], R172 ;  /* 0x000718ac01007387 */ /* 0x000fe80000100a00 */
[----:B------:R-:W-:Y:S01]  /*29f20*/  STL.64 [R1+0x1298], R172 ;  /* 0x001298ac01007387 */ /* 0x000fe20000100a00 */
[----:B---3--:R-:W-:-:S03]  /*29f30*/  IMAD.WIDE R2, R83, 0x4, R158 ;  /* 0x0000000453027825 */ /* 0x008fc600078e029e */
[----:B------:R-:W3:Y:S01]  /*29f40*/  LDL.LU.64 R158, [R1+0x1a8] ;  /* 0x0001a800019e7983 */ /* 0x000ee20000300a00 */
[----:B------:R-:W-:-:S04]  /*29f50*/  IMAD.WIDE R4, R83, 0x4, R166 ;  /* 0x0000000453047825 */ /* 0x000fc800078e02a6 */
[C---:B------:R-:W-:Y:S01]  /*29f60*/  IMAD.WIDE R6, R83.reuse, 0x4, R6 ;  /* 0x0000000453067825 */ /* 0x040fe200078e0206 */
[----:B------:R-:W-:Y:S04]  /*29f70*/  STL.64 [R1+0x88], R4 ;  /* 0x0000880401007387 */ /* 0x000fe80000100a00 */
[----:B------:R-:W-:Y:S04]  /*29f80*/  STL.64 [R1+0x9b8], R6 ;  /* 0x0009b80601007387 */ /* 0x000fe80000100a00 */
[----:B------:R1:W-:Y:S04]  /*29f90*/  STL.64 [R1+0x178], R2 ;  /* 0x0001780201007387 */ /* 0x0003e80000100a00 */
[----:B------:R-:W-:Y:S01]  /*29fa0*/  STL.64 [R1+0x11c8], R6 ;  /* 0x0011c80601007387 */ /* 0x000fe20000100a00 */
[----:B-1----:R-:W-:-:S05]  /*29fb0*/  IMAD.WIDE R2, R83, 0x4, R164 ;  /* 0x0000000453027825 */ /* 0x002fca00078e02a4 */
[----:B------:R1:W-:Y:S01]  /*29fc0*/  STL.64 [R1+0x618], R2 ;  /* 0x0006180201007387 */ /* 0x0003e20000100a00 */
[----:B------:R-:W-:-:S03]  /*29fd0*/  IMAD.WIDE R4, R83, 0x4, R154 ;  /* 0x0000000453047825 */ /* 0x000fc600078e029a */
[----:B------:R-:W3:Y:S01]  /*29fe0*/  LDL.LU.64 R154, [R1+0x1a0] ;  /* 0x0001a000019a7983 */ /* 0x000ee20000300a00 */
[----:B-1----:R-:W-:-:S03]  /*29ff0*/  IMAD.WIDE R2, R83, 0x4, R152 ;  /* 0x0000000453027825 */ /* 0x002fc600078e0298 */
[----:B------:R1:W-:Y:S01]  /*2a000*/  STL.64 [R1+0x7b0], R4 ;  /* 0x0007b00401007387 */ /* 0x0003e20000100a00 */
[----:B------:R-:W-:-:S03]  /*2a010*/  IMAD.WIDE R170, R83, 0x4, R162 ;  /* 0x0000000453aa7825 */ /* 0x000fc600078e02a2 */
[----:B------:R-:W3:Y:S01]  /*2a020*/  LDL.LU.64 R166, [R1+0x190] ;  /* 0x0001900001a67983 */ /* 0x000ee20000300a00 */
[----:B------:R-:W-:-:S03]  /*2a030*/  IMAD.WIDE R8, R83, 0x4, R8 ;  /* 0x0000000453087825 */ /* 0x000fc600078e0208 */
[----:B------:R1:W-:Y:S04]  /*2a040*/  STL.64 [R1+0x8b8], R2 ;  /* 0x0008b80201007387 */ /* 0x0003e80000100a00 */
[----:B------:R-:W3:Y:S04]  /*2a050*/  LDL.LU.64 R164, [R1+0x180] ;  /* 0x0001800001a47983 */ /* 0x000ee80000300a00 */
[----:B------:R-:W3:Y:S04]  /*2a060*/  LDL.LU.64 R162, [R1+0x170] ;  /* 0x0001700001a27983 */ /* 0x000ee80000300a00 */
[----:B------:R-:W3:Y:S04]  /*2a070*/  LDL.LU.64 R152, [R1+0x160] ;  /* 0x0001600001987983 */ /* 0x000ee80000300a00 */
[----:B------:R-:W-:Y:S04]  /*2a080*/  STL.64 [R1+0x6e8], R170 ;  /* 0x0006e8aa01007387 */ /* 0x000fe80000100a00 */
[----:B------:R-:W-:Y:S04]  /*2a090*/  STL.64 [R1+0x12a0], R170 ;  /* 0x0012a0aa01007387 */ /* 0x000fe80000100a00 */
[----:B------:R-:W-:Y:S01]  /*2a0a0*/  STL.64 [R1+0x990], R8 ;  /* 0x0009900801007387 */ /* 0x000fe20000100a00 */
[----:B-1----:R-:W-:-:S05]  /*2a0b0*/  IMAD.WIDE R4, R83, 0x4, R180 ;  /* 0x0000000453047825 */ /* 0x002fca00078e02b4 */
[----:B------:R-:W-:Y:S04]  /*2a0c0*/  STL.64 [R1+0x60], R4 ;  /* 0x0000600401007387 */ /* 0x000fe80000100a00 */
[----:B------:R-:W-:Y:S01]  /*2a0d0*/  STL.64 [R1+0x11d0], R8 ;  /* 0x0011d00801007387 */ /* 0x000fe20000100a00 */
[----:B------:R-:W-:-:S05]  /*2a0e0*/  IMAD.WIDE R2, R83, 0x4, R250 ;  /* 0x0000000453027825 */ /* 0x000fca00078e02fa */
[----:B------:R1:W-:Y:S02]  /*2a0f0*/  STL.64 [R1+0x120], R2 ;  /* 0x0001200201007387 */ /* 0x0003e40000100a00 */
[----:B-1----:R-:W-:-:S05]  /*2a100*/  IMAD.WIDE R2, R83, 0x4, R168 ;  /* 0x0000000453027825 */ /* 0x002fca00078e02a8 */
[----:B------:R1:W-:Y:S01]  /*2a110*/  STL.64 [R1+0x5e8], R2 ;  /* 0x0005e80201007387 */ /* 0x0003e20000100a00 */
[----:B--2---:R-:W-:-:S04]  /*2a120*/  IMAD.WIDE R8, R83, 0x4, R160 ;  /* 0x0000000453087825 */ /* 0x004fc800078e02a0 */
[----:B----4-:R-:W-:-:S04]  /*2a130*/  IMAD.WIDE R4, R83, 0x4, R156 ;  /* 0x0000000453047825 */ /* 0x010fc800078e029c */
[C---:B-1----:R-:W-:Y:S01]  /*2a140*/  IMAD.WIDE R2, R83.reuse, 0x4, R10 ;  /* 0x0000000453027825 */ /* 0x042fe200078e020a */
[----:B------:R-:W-:Y:S04]  /*2a150*/  STL.64 [R1+0x780], R4 ;  /* 0x0007800401007387 */ /* 0x000fe80000100a00 */
[----:B------:R-:W2:Y:S01]  /*2a160*/  LDL.LU.64 R156, [R1+0x140] ;  /* 0x00014000019c7983 */ /* 0x000ea20000300a00 */
[----:B------:R-:W-:-:S03]  /*2a170*/  IMAD.WIDE R10, R83, 0x4, R246 ;  /* 0x00000004530a7825 */ /* 0x000fc600078e02f6 */
[----:B------:R1:W-:Y:S04]  /*2a180*/  STL.64 [R1+0x888], R2 ;  /* 0x0008880201007387 */ /* 0x0003e80000100a00 */
[----:B------:R-:W-:Y:S04]  /*2a190*/  STL.64 [R1+0x6a8], R8 ;  /* 0x0006a80801007387 */ /* 0x000fe80000100a00 */
[----:B------:R-:W-:Y:S04]  /*2a1a0*/  STL.64 [R1+0x12a8], R8 ;  /* 0x0012a80801007387 */ /* 0x000fe80000100a00 */
[----:B------:R-:W4:Y:S04]  /*2a1b0*/  LDL.LU.64 R246, [R1+0x138] ;  /* 0x0001380001f67983 */ /* 0x000f280000300a00 */
[----:B------:R-:W4:Y:S04]  /*2a1c0*/  LDL.LU.64 R178, [R1+0x128] ;  /* 0x0001280001b27983 */ /* 0x000f280000300a00 */
[----:B------:R-:W4:Y:S01]  /*2a1d0*/  LDL.LU.64 R160, [R1+0x118] ;  /* 0x0001180001a07983 */ /* 0x000f220000300a00 */
[----:B---3--:R-:W-:-:S03]  /*2a1e0*/  IMAD.WIDE R248, R83, 0x4, R158 ;  /* 0x0000000453f87825 */ /* 0x008fc600078e029e */
[----:B------:R-:W3:Y:S04]  /*2a1f0*/  LDL.LU.64 R158, [R1+0x108] ;  /* 0x00010800019e7983 */ /* 0x000ee80000300a00 */
[----:B------:R-:W-:Y:S04]  /*2a200*/  STL.64 [R1+0x968], R10 ;  /* 0x0009680a01007387 */ /* 0x000fe80000100a00 */
[----:B------:R-:W-:Y:S01]  /*2a210*/  STL.64 [R1+0x11e0], R10 ;  /* 0x0011e00a01007387 */ /* 0x000fe20000100a00 */
[----:B-1----:R-:W-:-:S03]  /*2a220*/  IMAD.WIDE R2, R83, 0x4, R154 ;  /* 0x0000000453027825 */ /* 0x002fc600078e029a */
[----:B------:R-:W3:Y:S04]  /*2a230*/  LDL.LU.64 R154, [R1+0xf8] ;  /* 0x0000f800019a7983 */ /* 0x000ee80000300a00 */
[----:B------:R-:W-:Y:S01]  /*2a240*/  STL.64 [R1+0xf0], R248 ;  /* 0x0000f0f801007387 */ /* 0x000fe20000100a00 */
[----:B------:R-:W-:-:S03]  /*2a250*/  IMAD.WIDE R6, R83, 0x4, R166 ;  /* 0x0000000453067825 */ /* 0x000fc600078e02a6 */
[----:B------:R1:W-:Y:S04]  /*2a260*/  STL.64 [R1+0x5c8], R2 ;  /* 0x0005c80201007387 */ /* 0x0003e80000100a00 */
[----:B------:R-:W-:Y:S01]  /*2a270*/  STL.64 [R1+0x12c8], R248 ;  /* 0x0012c8f801007387 */ /* 0x000fe20000100a00 */
[----:B------:R-:W-:-:S03]  /*2a280*/  IMAD.WIDE R180, R83, 0x4, R164 ;  /* 0x0000000453b47825 */ /* 0x000fc600078e02a4 */
[----:B------:R-:W3:Y:S01]  /*2a290*/  LDL.LU.64 R250, [R1+0xd8] ;  /* 0x0000d80001fa7983 */ /* 0x000ee20000300a00 */
[----:B-1----:R-:W-:-:S05]  /*2a2a0*/  IMAD.WIDE R2, R83, 0x4, R162 ;  /* 0x0000000453027825 */ /* 0x002fca00078e02a2 */
[----:B------:R-:W-:Y:S04]  /*2a2b0*/  STL.64 [R1+0x850], R2 ;  /* 0x0008500201007387 */ /* 0x000fe80000100a00 */
[----:B------:R-:W-:Y:S01]  /*2a2c0*/  STL.64 [R1+0x678], R6 ;  /* 0x0006780601007387 */ /* 0x000fe20000100a00 */
[----:B------:R-:W-:-:S03]  /*2a2d0*/  IMAD.WIDE R152, R83, 0x4, R152 ;  /* 0x0000000453987825 */ /* 0x000fc600078e0298 */
[----:B------:R4:W-:Y:S04]  /*2a2e0*/  STL.64 [R1+0x12b0], R6 ;  /* 0x0012b00601007387 */ /* 0x0009e80000100a00 */
[----:B------:R-:W3:Y:S04]  /*2a2f0*/  LDL.LU.64 R168, [R1+0xd0] ;  /* 0x0000d00001a87983 */ /* 0x000ee80000300a00 */
[----:B------:R-:W-:Y:S04]  /*2a300*/  STL.64 [R1+0x750], R180 ;  /* 0x000750b401007387 */ /* 0x000fe80000100a00 */
[----:B------:R-:W-:Y:S04]  /*2a310*/  STL.64 [R1+0x1270], R180 ;  /* 0x001270b401007387 */ /* 0x000fe80000100a00 */
[----:B------:R-:W3:Y:S04]  /*2a320*/  LDL.LU.64 R166, [R1+0xc0] ;  /* 0x0000c00001a67983 */ /* 0x000ee80000300a00 */
[----:B------:R-:W3:Y:S04]  /*2a330*/  LDL.LU.64 R164, [R1+0xb0] ;  /* 0x0000b00001a47983 */ /* 0x000ee80000300a00 */
[----:B------:R-:W3:Y:S01]  /*2a340*/  LDL.LU.64 R162, [R1+0xa0] ;  /* 0x0000a00001a27983 */ /* 0x000ee20000300a00 */
[----:B--2---:R-:W-:-:S03]  /*2a350*/  IMAD.WIDE R172, R83, 0x4, R156 ;  /* 0x0000000453ac7825 */ /* 0x004fc600078e029c */
[----:B------:R-:W2:Y:S04]  /*2a360*/  LDL.LU.64 R156, [R1+0x90] ;  /* 0x00009000019c7983 */ /* 0x000ea80000300a00 */
[----:B------:R-:W-:Y:S04]  /*2a370*/  STL.64 [R1+0x938], R152 ;  /* 0x0009389801007387 */ /* 0x000fe80000100a00 */
[----:B------:R-:W-:Y:S01]  /*2a380*/  STL.64 [R1+0x11e8], R152 ;  /* 0x0011e89801007387 */ /* 0x000fe20000100a00 */
[----:B----4-:R-:W-:-:S03]  /*2a390*/  IMAD.WIDE R6, R83, 0x4, R246 ;  /* 0x0000000453067825 */ /* 0x010fc600078e02f6 */
[----:B------:R-:W4:Y:S01]  /*2a3a0*/  LDL.LU.64 R246, [R1+0x70] ;  /* 0x0000700001f67983 */ /* 0x000f220000300a00 */
[----:B------:R-:W-:-:S03]  /*2a3b0*/  IMAD.WIDE R4, R83, 0x4, R178 ;  /* 0x0000000453047825 */ /* 0x000fc600078e02b2 */
[----:B------:R-:W-:Y:S01]  /*2a3c0*/  STL.64 [R1+0xb8], R172 ;  /* 0x0000b8ac01007387 */ /* 0x000fe20000100a00 */
[----:B------:R-:W-:-:S03]  /*2a3d0*/  IMAD.WIDE R178, R83, 0x4, R160 ;  /* 0x0000000453b27825 */ /* 0x000fc600078e02a0 */
[----:B------:R-:W-:Y:S04]  /*2a3e0*/  STL.64 [R1+0x12d0], R172 ;  /* 0x0012d0ac01007387 */ /* 0x000fe80000100a00 */
[----:B------:R-:W4:Y:S01]  /*2a3f0*/  LDL.LU.64 R160, [R1+0x68] ;  /* 0x0000680001a07983 */ /* 0x000f220000300a00 */
[----:B---3--:R-:W-:-:S03]  /*2a400*/  IMAD.WIDE R2, R83, 0x4, R158 ;  /* 0x0000000453027825 */ /* 0x008fc600078e029e */
[----:B------:R-:W3:Y:S04]  /*2a410*/  LDL.LU.64 R158, [R1+0x58] ;  /* 0x00005800019e7983 */ /* 0x000ee80000300a00 */
[----:B------:R-:W-:Y:S04]  /*2a420*/  STL.64 [R1+0x138], R6 ;  /* 0x0001380601007387 */ /* 0x000fe80000100a00 */
[----:B------:R-:W-:Y:S04]  /*2a430*/  STL.64 [R1+0x800], R2 ;  /* 0x0008000201007387 */ /* 0x000fe80000100a00 */
[----:B------:R1:W-:Y:S04]  /*2a440*/  STL.64 [R1+0x12c0], R6 ;  /* 0x0012c00601007387 */ /* 0x0003e80000100a00 */
[----:B------:R-:W-:Y:S04]  /*2a450*/  STL.64 [R1+0x140], R4 ;  /* 0x0001400401007387 */ /* 0x000fe80000100a00 */
[----:B------:R1:W-:Y:S04]  /*2a460*/  STL.64 [R1+0x12d8], R4 ;  /* 0x0012d80401007387 */ /* 0x0003e80000100a00 */
[----:B------:R-:W-:Y:S04]  /*2a470*/  STL.64 [R1+0x728], R178 ;  /* 0x000728b201007387 */ /* 0x000fe80000100a00 */
[----:B------:R-:W-:Y:S01]  /*2a480*/  STL.64 [R1+0x1278], R178 ;  /* 0x001278b201007387 */ /* 0x000fe20000100a00 */
[----:B------:R-:W-:-:S04]  /*2a490*/  IMAD.WIDE R174, R83, 0x4, R224 ;  /* 0x0000000453ae7825 */ /* 0x000fc800078e02e0 */
[----:B------:R-:W-:-:S05]  /*2a4a0*/  IMAD.WIDE R154, R83, 0x4, R154 ;  /* 0x00000004539a7825 */ /* 0x000fca00078e029a */
[----:B------:R-:W-:Y:S04]  /*2a4b0*/  STL.64 [R1+0x908], R154 ;  /* 0x0009089a01007387 */ /* 0x000fe80000100a00 */
[----:B------:R-:W-:Y:S01]  /*2a4c0*/  STL.64 [R1+0x11f0], R154 ;  /* 0x0011f09a01007387 */ /* 0x000fe20000100a00 */
[----:B-1----:R-:W-:-:S05]  /*2a4d0*/  IMAD.WIDE R6, R83, 0x4, R250 ;  /* 0x0000000453067825 */ /* 0x002fca00078e02fa */
[----:B------:R-:W-:Y:S04]  /*2a4e0*/  STL.64 [R1+0x98], R6 ;  /* 0x0000980601007387 */ /* 0x000fe80000100a00 */
[----:B------:R-:W-:Y:S01]  /*2a4f0*/  STL.64 [R1+0x12e0], R6 ;  /* 0x0012e00601007387 */ /* 0x000fe20000100a00 */
[----:B------:R-:W-:-:S04]  /*2a500*/  IMAD.WIDE R8, R83, 0x4, R168 ;  /* 0x0000000453087825 */ /* 0x000fc800078e02a8 */
[----:B------:R-:W-:-:S04]  /*2a510*/  IMAD.WIDE R4, R83, 0x4, R166 ;  /* 0x0000000453047825 */ /* 0x000fc800078e02a6 */
[C---:B------:R-:W-:Y:S01]  /*2a520*/  IMAD.WIDE R176, R83.reuse, 0x4, R164 ;  /* 0x0000000453b07825 */ /* 0x040fe200078e02a4 */
[----:B------:R-:W-:Y:S03]  /*2a530*/  STL.64 [R1+0xc0], R4 ;  /* 0x0000c00401007387 */ /* 0x000fe60000100a00 */
[C---:B------:R-:W-:Y:S01]  /*2a540*/  IMAD.WIDE R2, R83.reuse, 0x4, R162 ;  /* 0x0000000453027825 */ /* 0x040fe200078e02a2 */
[----:B------:R-:W-:Y:S04]  /*2a550*/  STL.64 [R1+0xd0], R8 ;  /* 0x0000d00801007387 */ /* 0x000fe80000100a00 */
[----:B------:R-:W-:Y:S04]  /*2a560*/  STL.64 [R1+0x12e8], R8 ;  /* 0x0012e80801007387 */ /* 0x000fe80000100a00 */
[----:B------:R1:W-:Y:S04]  /*2a570*/  STL.64 [R1+0x7c8], R2 ;  /* 0x0007c80201007387 */ /* 0x0003e80000100a00 */
[----:B------:R-:W-:Y:S04]  /*2a580*/  STL.64 [R1+0x700], R176 ;  /* 0x000700b001007387 */ /* 0x000fe80000100a00 */
[----:B------:R-:W-:Y:S01]  /*2a590*/  STL.64 [R1+0x1280], R176 ;  /* 0x001280b001007387 */ /* 0x000fe20000100a00 */
[----:B-1----:R-:W-:-:S04]  /*2a5a0*/  IMAD.WIDE R2, R83, 0x4, R222 ;  /* 0x0000000453027825 */ /* 0x002fc800078e02de */
[----:B--2---:R-:W-:-:S05]  /*2a5b0*/  IMAD.WIDE R156, R83, 0x4, R156 ;  /* 0x00000004539c7825 */ /* 0x004fca00078e029c */
[----:B------:R-:W-:Y:S04]  /*2a5c0*/  STL.64 [R1+0x8d0], R156 ;  /* 0x0008d09c01007387 */ /* 0x000fe80000100a00 */
[----:B------:R-:W-:Y:S01]  /*2a5d0*/  STL.64 [R1+0x11f8], R156 ;  /* 0x0011f89c01007387 */ /* 0x000fe20000100a00 */
[----:B----4-:R-:W-:-:S05]  /*2a5e0*/  IMAD.WIDE R246, R83, 0x4, R246 ;  /* 0x0000000453f67825 */ /* 0x010fca00078e02f6 */
[----:B------:R-:W-:Y:S04]  /*2a5f0*/  STL.64 [R1+0x70], R246 ;  /* 0x000070f601007387 */ /* 0x000fe80000100a00 */
[----:B------:R-:W-:Y:S01]  /*2a600*/  STL.64 [R1+0x12f0], R246 ;  /* 0x0012f0f601007387 */ /* 0x000fe20000100a00 */
[----:B------:R-:W-:-:S04]  /*2a610*/  IMAD.WIDE R170, R83, 0x4, R160 ;  /* 0x0000000453aa7825 */ /* 0x000fc800078e02a0 */
[----:B---3--:R-:W-:-:S05]  /*2a620*/  IMAD.WIDE R4, R83, 0x4, R158 ;  /* 0x0000000453047825 */ /* 0x008fca00078e029e */
[----:B------:R1:W-:Y:S01]  /*2a630*/  STL.64 [R1+0xa0], R4 ;  /* 0x0000a00401007387 */ /* 0x0003e20000100a00 */
[----:B------:R-:W-:-:S03]  /*2a640*/  IMAD.WIDE R158, R83, 0x4, R220 ;  /* 0x00000004539e7825 */ /* 0x000fc600078e02dc */
[----:B-1----:R-:W2:Y:S04]  /*2a650*/  LDL.LU.64 R4, [R1+0x10] ;  /* 0x0000100001047983 */ /* 0x002ea80000300a00 */
[----:B------:R-:W3:Y:S04]  /*2a660*/  LDL.LU.64 R172, [R1+0x8] ;  /* 0x0000080001ac7983 */ /* 0x000ee80000300a00 */
[----:B------:R1:W-:Y:S04]  /*2a670*/  STL.64 [R1+0x790], R2 ;  /* 0x0007900201007387 */ /* 0x0003e80000100a00 */
[----:B------:R-:W4:Y:S04]  /*2a680*/  LDL.LU.64 R162, [R1] ;  /* 0x0000000001a27983 */ /* 0x000f280000300a00 */
[----:B------:R-:W-:Y:S04]  /*2a690*/  STL.64 [R1+0x68], R170 ;  /* 0x000068aa01007387 */ /* 0x000fe80000100a00 */
[----:B------:R-:W-:Y:S01]  /*2a6a0*/  STL.64 [R1+0x160], R174 ;  /* 0x000160ae01007387 */ /* 0x000fe20000100a00 */
[----:B-1----:R-:W-:-:S03]  /*2a6b0*/  IMAD.WIDE R2, R83, 0x4, R232 ;  /* 0x0000000453027825 */ /* 0x002fc600078e02e8 */
[----:B------:R-:W-:Y:S04]  /*2a6c0*/  STL.64 [R1+0x8a0], R158 ;  /* 0x0008a09e01007387 */ /* 0x000fe80000100a00 */
[----:B------:R-:W-:Y:S04]  /*2a6d0*/  STL.64 [R1+0x1200], R158 ;  /* 0x0012009e01007387 */ /* 0x000fe80000100a00 */
[----:B------:R-:W4:Y:S04]  /*2a6e0*/  LDL.LU.64 R152, [R1+0x38] ;  /* 0x0000380001987983 */ /* 0x000f280000300a00 */
[----:B------:R-:W4:Y:S04]  /*2a6f0*/  LDL.LU.64 R180, [R1+0x30] ;  /* 0x0000300001b47983 */ /* 0x000f280000300a00 */
[----:B------:R1:W-:Y:S04]  /*2a700*/  STL.64 [R1+0x90], R2 ;  /* 0x0000900201007387 */ /* 0x0003e80000100a00 */
[----:B------:R-:W4:Y:S04]  /*2a710*/  LDL.LU.64 R248, [R1+0x28] ;  /* 0x0000280001f87983 */ /* 0x000f280000300a00 */
[----:B------:R-:W4:Y:S04]  /*2a720*/  LDL.LU.64 R10, [R1+0x20] ;  /* 0x00002000010a7983 */ /* 0x000f280000300a00 */
[----:B------:R-:W4:Y:S04]  /*2a730*/  LDL.LU.64 R164, [R1+0x18] ;  /* 0x0000180001a47983 */ /* 0x000f280000300a00 */
[----:B------:R-:W4:Y:S04]  /*2a740*/  LDL.LU.64 R250, [R1+0x50] ;  /* 0x0000500001fa7983 */ /* 0x000f280000300a00 */
[----:B------:R-:W4:Y:S01]  /*2a750*/  LDL.LU.64 R168, [R1+0x48] ;  /* 0x0000480001a87983 */ /* 0x000f220000300a00 */
[----:B-1----:R-:W-:-:S03]  /*2a760*/  IMAD.WIDE R2, R83, 0x4, R230 ;  /* 0x0000000453027825 */ /* 0x002fc600078e02e6 */
[----:B------:R-:W4:Y:S01]  /*2a770*/  LDL.LU.64 R166, [R1+0x40] ;  /* 0x0000400001a67983 */ /* 0x000f220000300a00 */
[----:B------:R-:W-:-:S04]  /*2a780*/  IMAD.WIDE R156, R83, 0x4, R228 ;  /* 0x00000004539c7825 */ /* 0x000fc800078e02e4 */
[C---:B------:R-:W-:Y:S01]  /*2a790*/  IMAD.WIDE R160, R83.reuse, 0x4, R226 ;  /* 0x0000000453a07825 */ /* 0x040fe200078e02e2 */
[----:B------:R-:W-:Y:S03]  /*2a7a0*/  STL.64 [R1+0x108], R2 ;  /* 0x0001080201007387 */ /* 0x000fe60000100a00 */
[C---:B------:R-:W-:Y:S01]  /*2a7b0*/  IMAD.WIDE R154, R83.reuse, 0x4, R240 ;  /* 0x00000004539a7825 */ /* 0x040fe200078e02f0 */
[----:B------:R-:W-:Y:S04]  /*2a7c0*/  STL.64 [R1+0x760], R156 ;  /* 0x0007609c01007387 */ /* 0x000fe80000100a00 */
[----:B------:R-:W-:Y:S04]  /*2a7d0*/  STL.64 [R1+0x1208], R156 ;  /* 0x0012089c01007387 */ /* 0x000fe80000100a00 */
[----:B------:R-:W-:Y:S04]  /*2a7e0*/  STL.64 [R1+0x870], R160 ;  /* 0x000870a001007387 */ /* 0x000fe80000100a00 */
[----:B------:R-:W-:Y:S01]  /*2a7f0*/  STL.64 [R1+0x1210], R160 ;  /* 0x001210a001007387 */ /* 0x000fe20000100a00 */
[----:B--2---:R-:W-:-:S04]  /*2a800*/  IMAD.WIDE R224, R83, 0x4, R4 ;  /* 0x0000000453e07825 */ /* 0x004fc800078e0204 */
[----:B---3--:R-:W-:-:S04]  /*2a810*/  IMAD.WIDE R176, R83, 0x4, R172 ;  /* 0x0000000453b07825 */ /* 0x008fc800078e02ac */
[----:B----4-:R-:W-:-:S05]  /*2a820*/  IMAD.WIDE R4, R83, 0x4, R162 ;  /* 0x0000000453047825 */ /* 0x010fca00078e02a2 */
        /* <DEDUP_REMOVED lines=8> */
[----:B-1----:R-:W-:-:S04]  /*2a8b0*/  IMAD.WIDE R154, R83, 0x4, R248 ;  /* 0x00000004539a7825 */ /* 0x002fc800078e02f8 */
[C---:B------:R-:W-:Y:S01]  /*2a8c0*/  IMAD.WIDE R152, R83.reuse, 0x4, R10 ;  /* 0x0000000453987825 */ /* 0x040fe200078e020a */
[----:B------:R-:W-:Y:S03]  /*2a8d0*/  STL.64 [R1+0xe0], R154 ;  /* 0x0000e09a01007387 */ /* 0x000fe60000100a00 */
[C---:B------:R-:W-:Y:S01]  /*2a8e0*/  IMAD.WIDE R164, R83.reuse, 0x4, R164 ;  /* 0x0000000453a47825 */ /* 0x040fe200078e02a4 */
[----:B------:R-:W-:Y:S04]  /*2a8f0*/  STL.64 [R1+0x710], R152 ;  /* 0x0007109801007387 */ /* 0x000fe80000100a00 */
[----:B------:R-:W-:Y:S04]  /*2a900*/  STL.64 [R1+0x1228], R152 ;  /* 0x0012289801007387 */ /* 0x000fe80000100a00 */
[----:B------:R-:W-:Y:S04]  /*2a910*/  STL.64 [R1+0x7e0], R164 ;  /* 0x0007e0a401007387 */ /* 0x000fe80000100a00 */
[----:B------:R-:W-:Y:S04]  /*2a920*/  STL.64 [R1+0x1230], R164 ;  /* 0x001230a401007387 */ /* 0x000fe80000100a00 */
[----:B--2---:R-:W2:Y:S04]  /*2a930*/  LDL.64 R162, [R1+0x110] ;  /* 0x0001100001a27983 */ /* 0x004ea80000100a00 */
[----:B------:R-:W3:Y:S04]  /*2a940*/  LDL.64 R160, [R1+0x168] ;  /* 0x0001680001a07983 */ /* 0x000ee80000100a00 */
[----:B------:R-:W4:Y:S04]  /*2a950*/  LDL.64 R156, [R1+0x2f8] ;  /* 0x0002f800019c7983 */ /* 0x000f280000100a00 */
[----:B------:R-:W4:Y:S04]  /*2a960*/  LDL.64 R158, [R1+0x2d8] ;  /* 0x0002d800019e7983 */ /* 0x000f280000100a00 */
[----:B------:R-:W4:Y:S04]  /*2a970*/  LDL.64 R246, [R1+0x298] ;  /* 0x0002980001f67983 */ /* 0x000f280000100a00 */
[----:B------:R-:W4:Y:S01]  /*2a980*/  LDL.64 R8, [R1+0x278] ;  /* 0x0002780001087983 */ /* 0x000f220000100a00 */
[----:B------:R-:W-:-:S03]  /*2a990*/  IMAD.WIDE R232, R83, 0x4, R180 ;  /* 0x0000000453e87825 */ /* 0x000fc600078e02b4 */
[----:B------:R-:W4:Y:S04]  /*2a9a0*/  LDL.64 R6, [R1+0x258] ;  /* 0x0002580001067983 */ /* 0x000f280000100a00 */
[----:B------:R-:W4:Y:S04]  /*2a9b0*/  LDL.64 R178, [R1+0x238] ;  /* 0x0002380001b27983 */ /* 0x000f280000100a00 */
[----:B------:R-:W4:Y:S04]  /*2a9c0*/  LDL.64 R4, [R1+0x210] ;  /* 0x0002100001047983 */ /* 0x000f280000100a00 */
[----:B------:R-:W4:Y:S04]  /*2a9d0*/  LDL.64 R172, [R1+0x1f0] ;  /* 0x0001f00001ac7983 */ /* 0x000f280000100a00 */
[----:B------:R-:W4:Y:S04]  /*2a9e0*/  LDL.64 R180, [R1+0x1d0] ;  /* 0x0001d00001b47983 */ /* 0x000f280000100a00 */
[----:B------:R-:W4:Y:S01]  /*2a9f0*/  LDL.64 R248, [R1+0x188] ;  /* 0x0001880001f87983 */ /* 0x000f220000100a00 */
[----:B------:R-:W-:-:S02]  /*2aa00*/  IMAD.WIDE R230, R83, 0x4, R168 ;  /* 0x0000000453e67825 */ /* 0x000fc400078e02a8 */
[----:B------:R-:W1:Y:S02]  /*2aa10*/  S2R R169, SR_TID.X ;  /* 0x0000000000a97919 */ /* 0x000e640000002100 */
[----:B-1----:R-:W-:-:S04]  /*2aa20*/  SHF.R.U32.HI R169, RZ, 0x6, R169 ;  /* 0x00000006ffa97819 */ /* 0x002fc800000116a9 */
[----:B------:R-:W-:-:S04]  /*2aa30*/  SGXT.U32 R169, R169, 0x1 ;  /* 0x00000001a9a9781a */ /* 0x000fc80000000000 */
[----:B------:R-:W-:-:S04]  /*2aa40*/  LOP3.LUT R169, R169, 0x40, RZ, 0xfc, !PT ;  /* 0x00000040a9a97812 */ /* 0x000fc800078efcff */
[----:B------:R-:W-:Y:S02]  /*2aa50*/  ISETP.GE.AND P4, PT, R169, UR4, PT ;  /* 0x00000004a9007c0c */ /* 0x000fe4000bf86270 */
[----:B------:R-:W1:Y:S01]  /*2aa60*/  S2R R169, SR_TID.X ;  /* 0x0000000000a97919 */ /* 0x000e620000002100 */
[----:B------:R-:W-:-:S04]  /*2aa70*/  IMAD.WIDE R10, R83, 0x4, R34 ;  /* 0x00000004530a7825 */ /* 0x000fc800078e0222 */
[C---:B------:R-:W-:Y:S01]  /*2aa80*/  IMAD.WIDE R240, R83.reuse, 0x4, R166 ;  /* 0x0000000453f07825 */ /* 0x040fe200078e02a6 */
[----:B------:R-:W-:Y:S03]  /*2aa90*/  STL.64 [R1+0x40], R10 ;  /* 0x0000400a01007387 */ /* 0x000fe60000100a00 */
[C---:B------:R-:W-:Y:S01]  /*2aaa0*/  IMAD.WIDE R166, R83.reuse, 0x4, R36 ;  /* 0x0000000453a67825 */ /* 0x040fe200078e0224 */
[----:B------:R-:W-:Y:S03]  /*2aab0*/  STL.64 [R1+0x1238], R10 ;  /* 0x0012380a01007387 */ /* 0x000fe60000100a00 */
[----:B------:R-:W-:Y:S01]  /*2aac0*/  IMAD.WIDE R220, R83, 0x4, R250 ;  /* 0x0000000453dc7825 */ /* 0x000fe200078e02fa */
[----:B------:R-:W-:Y:S01]  /*2aad0*/  STL.64 [R1+0x7a8], R166 ;  /* 0x0007a8a601007387 */ /* 0x000fe20000100a00 */
[----:B------:R-:W-:-:S02]  /*2aae0*/  SEL R36, RZ, 0x4, P4 ;  /* 0x00000004ff247807 */ /* 0x000fc40002000000 */
[----:B------:R-:W-:Y:S01]  /*2aaf0*/  IMAD.WIDE R250, R83, 0x4, R50 ;  /* 0x0000000453fa7825 */ /* 0x000fe200078e0232 */
[----:B------:R-:W-:Y:S01]  /*2ab00*/  STL.64 [R1+0x1240], R166 ;  /* 0x001240a601007387 */ /* 0x000fe20000100a00 */
[----:B-1----:R-:W-:-:S04]  /*2ab10*/  SHF.R.U32.HI R227, RZ, 0x6, R169 ;  /* 0x00000006ffe37819 */ /* 0x002fc800000116a9 */
[----:B------:R-:W-:-:S04]  /*2ab20*/  SGXT.U32 R227, R227, 0x1 ;  /* 0x00000001e3e3781a */ /* 0x000fc80000000000 */
[----:B------:R-:W-:Y:S01]  /*2ab30*/  LOP3.LUT R227, R227, 0x42, RZ, 0xfc, !PT ;  /* 0x00000042e3e37812 */ /* 0x000fe200078efcff */
[----:B------:R-:W-:Y:S01]  /*2ab40*/  IMAD.WIDE R168, R83, 0x4, R52 ;  /* 0x0000000453a87825 */ /* 0x000fe200078e0234 */
[----:B------:R-:W-:Y:S02]  /*2ab50*/  STL.64 [R1+0x1248], R182 ;  /* 0x001248b601007387 */ /* 0x000fe40000100a00 */
[----:B------:R-:W-:Y:S02]  /*2ab60*/  ISETP.GE.AND P4, PT, R227, UR4, PT ;  /* 0x00000004e3007c0c */ /* 0x000fe4000bf86270 */
[----:B------:R-:W4:Y:S01]  /*2ab70*/  LDL.LU.64 R226, [R1+0x7f0] ;  /* 0x0007f00001e27983 */ /* 0x000f220000300a00 */
[----:B------:R-:W-:-:S03]  /*2ab80*/  IMAD.WIDE R186, R83, 0x4, R186 ;  /* 0x0000000453ba7825 */ /* 0x000fc600078e02ba */
[----:B------:R-:W-:Y:S01]  /*2ab90*/  STL.64 [R1+0x18], R250 ;  /* 0x000018fa01007387 */ /* 0x000fe20000100a00 */
[----:B------:R-:W-:-:S03]  /*2aba0*/  IMAD.WIDE R188, R83, 0x4, R188 ;  /* 0x0000000453bc7825 */ /* 0x000fc600078e02bc */
[----:B------:R-:W-:Y:S04]  /*2abb0*/  STL.64 [R1+0x1250], R250 ;  /* 0x001250fa01007387 */ /* 0x000fe80000100a00 */
[----:B------:R-:W-:Y:S01]  /*2abc0*/  STL.64 [R1+0x778], R168 ;  /* 0x000778a801007387 */ /* 0x000fe20000100a00 */
[----:B------:R-:W-:-:S03]  /*2abd0*/  IMAD.WIDE R190, R83, 0x4, R190 ;  /* 0x0000000453be7825 */ /* 0x000fc600078e02be */
[----:B------:R-:W-:Y:S04]  /*2abe0*/  STL.64 [R1+0x1258], R168 ;  /* 0x001258a801007387 */ /* 0x000fe80000100a00 */
        /* <DEDUP_REMOVED lines=37> */
[----:B------:R1:W-:Y:S04]  /*2ae40*/  STL.64 [R1+0x10d8], R186 ;  /* 0x0010d8ba01007387 */ /* 0x0003e80000100a00 */
[----:B------:R-:W-:Y:S04]  /*2ae50*/  LDGSTS.E [R243+0x64000], desc[UR18][R190.64], P2 ;  /* 0x64000000bef37fae */ /* 0x000fe80009121852 */
[----:B-1----:R-:W3:Y:S04]  /*2ae60*/  LDL.64 R186, [R1+0x858] ;  /* 0x0008580001ba7983 */ /* 0x002ee80000100a00 */
[----:B------:R1:W-:Y:S04]  /*2ae70*/  STL.64 [R1+0x10e0], R188 ;  /* 0x0010e0bc01007387 */ /* 0x0003e80000100a00 */
[----:B-1----:R-:W4:Y:S04]  /*2ae80*/  LDL.64 R188, [R1+0x368] ;  /* 0x0003680001bc7983 */ /* 0x002f280000100a00 */
[----:B------:R1:W-:Y:S04]  /*2ae90*/  STL.64 [R1+0x1268], R190 ;  /* 0x001268be01007387 */ /* 0x0003e80000100a00 */
[----:B-1----:R-:W2:Y:S01]  /*2aea0*/  LDL.64 R190, [R1+0x8d8] ;  /* 0x0008d80001be7983 */ /* 0x002ea20000100a00 */
[----:B------:R-:W-:-:S04]  /*2aeb0*/  IMAD.WIDE R192, R83, 0x4, R192 ;  /* 0x0000000453c07825 */ /* 0x000fc800078e02c0 */
[C---:B------:R-:W-:Y:S01]  /*2aec0*/  IMAD.WIDE R194, R83.reuse, 0x4, R194 ;  /* 0x0000000453c27825 */ /* 0x040fe200078e02c2 */
[----:B------:R-:W-:Y:S03]  /*2aed0*/  LDGSTS.E [R243+0x64400], desc[UR18][R192.64], P2 ;  /* 0x64400000c0f37fae */ /* 0x000fe60009121852 */
        /* <DEDUP_REMOVED lines=25> */
[----:B------:R-:W-:Y:S04]  /*2b070*/  LDGSTS.E [R243+0x67800], desc[UR18][R28.64], P2 ;  /* 0x678000001cf37fae */ /* 0x000fe80009121852 */
[----:B------:R-:W-:Y:S04]  /*2b080*/  LDGSTS.E [R243+0x67c00], desc[UR18][R38.64], P2 ;  /* 0x67c0000026f37fae */ /* 0x000fe80009121852 */
[----:B--2---:R-:W-:Y:S04]  /*2b090*/  LDGSTS.E [R244+0x60080], desc[UR18][R190.64], P2 ;  /* 0x60080000bef47fae */ /* 0x004fe80009121852 */
        /* <DEDUP_REMOVED lines=22> */
[----:B------:R-:W4:Y:S04]  /*2b200*/  LDL.64 R6, [R1+0x900] ;  /* 0x0009000001067983 */ /* 0x000f280000100a00 */
[----:B------:R-:W-:Y:S04]  /*2b210*/  LDGSTS.E [R244+0x65480], desc[UR18][R180.64], P2 ;  /* 0x65480000b4f47fae */ /* 0x000fe80009121852 */
[----:B------:R-:W4:Y:S04]  /*2b220*/  LDL.64 R4, [R1+0x8c8] ;  /* 0x0008c80001047983 */ /* 0x000f280000100a00 */
[----:B------:R-:W-:Y:S04]  /*2b230*/  LDGSTS.E [R244+0x65880], desc[UR18][R248.64], P2 ;  /* 0x65880000f8f47fae */ /* 0x000fe80009121852 */
[----:B------:R-:W4:Y:S01]  /*2b240*/  LDL.64 R172, [R1+0x898] ;  /* 0x0008980001ac7983 */ /* 0x000f220000100a00 */
[----:B------:R-:W-:-:S03]  /*2b250*/  IMAD.WIDE R206, R83, 0x4, R206 ;  /* 0x0000000453ce7825 */ /* 0x000fc600078e02ce */
[----:B------:R-:W4:Y:S04]  /*2b260*/  LDL.64 R190, [R1+0x810] ;  /* 0x0008100001be7983 */ /* 0x000f280000100a00 */
[----:B------:R-:W4:Y:S01]  /*2b270*/  LDL.64 R248, [R1+0x868] ;  /* 0x0008680001f87983 */ /* 0x000f220000100a00 */
[----:B------:R-:W-:-:S03]  /*2b280*/  IMAD.WIDE R210, R83, 0x4, R210 ;  /* 0x0000000453d27825 */ /* 0x000fc600078e02d2 */
[----:B------:R-:W4:Y:S01]  /*2b290*/  LDL.64 R188, [R1+0x7d8] ;  /* 0x0007d80001bc7983 */ /* 0x000f220000100a00 */
[----:B------:R-:W-:-:S03]  /*2b2a0*/  IMAD.WIDE R214, R83, 0x4, R214 ;  /* 0x0000000453d67825 */ /* 0x000fc600078e02d6 */
[----:B------:R-:W4:Y:S01]  /*2b2b0*/  LDL.64 R186, [R1+0x7a0] ;  /* 0x0007a00001ba7983 */ /* 0x000f220000100a00 */
[----:B------:R-:W-:-:S03]  /*2b2c0*/  IMAD.WIDE R218, R83, 0x4, R218 ;  /* 0x0000000453da7825 */ /* 0x000fc600078e02da */
[----:B------:R-:W-:Y:S01]  /*2b2d0*/  LDGSTS.E [R244+0x65c80], desc[UR18][R206.64], P2 ;  /* 0x65c80000cef47fae */ /* 0x000fe20009121852 */
        /* <DEDUP_REMOVED lines=9> */
[----:B------:R-:W4:Y:S04]  /*2b370*/  LDL.64 R250, [R1+0x720] ;  /* 0x0007200001fa7983 */ /* 0x000f280000100a00 */
[----:B------:R-:W-:Y:S04]  /*2b380*/  LDGSTS.E [R244+0x66880], desc[UR18][R218.64], P2 ;  /* 0x66880000daf47fae */ /* 0x000fe80009121852 */
        /* <DEDUP_REMOVED lines=11> */
[----:B------:R-:W4:Y:S04]  /*2b440*/  LDL.64 R158, [R1+0x5d8] ;  /* 0x0005d800019e7983 */ /* 0x000f280000100a00 */
[----:B------:R-:W4:Y:S04]  /*2b450*/  LDL.64 R178, [R1+0x5b8] ;  /* 0x0005b80001b27983 */ /* 0x000f280000100a00 */
[----:B------:R-:W4:Y:S04]  /*2b460*/  LDL.64 R162, [R1+0x1c0] ;  /* 0x0001c00001a27983 */ /* 0x000f280000100a00 */
[----:B------:R-:W4:Y:S04]  /*2b470*/  LDL.64 R160, [R1+0x178] ;  /* 0x0001780001a07983 */ /* 0x000f280000100a00 */
[----:B------:R-:W4:Y:S04]  /*2b480*/  LDL.64 R180, [R1+0x120] ;  /* 0x0001200001b47983 */ /* 0x000f280000100a00 */
[----:B--2---:R-:W-:Y:S04]  /*2b490*/  LDGSTS.E [R245+0x60100], desc[UR18][R246.64], P2 ;  /* 0x60100000f6f57fae */ /* 0x004fe80009121852 */
[----:B---3--:R-:W-:Y:S04]  /*2b4a0*/  LDGSTS.E [R245+0x60500], desc[UR18][R8.64], P2 ;  /* 0x6050000008f57fae */ /* 0x008fe80009121852 */
[----:B------:R-:W2:Y:S04]  /*2b4b0*/  LDL.LU.64 R246, [R1+0x12f0] ;  /* 0x0012f00001f67983 */ /* 0x000ea80000300a00 */
[----:B----4-:R-:W-:Y:S04]  /*2b4c0*/  LDGSTS.E [R245+0x60900], desc[UR18][R6.64], P2 ;  /* 0x6090000006f57fae */ /* 0x010fe80009121852 */
[----:B------:R-:W3:Y:S04]  /*2b4d0*/  LDL.LU.64 R8, [R1+0x12e8] ;  /* 0x0012e80001087983 */ /* 0x000ee80000300a00 */
[----:B------:R-:W-:Y:S04]  /*2b4e0*/  LDGSTS.E [R245+0x60d00], desc[UR18][R4.64], P2 ;  /* 0x60d0000004f57fae */ /* 0x000fe80009121852 */
[----:B------:R-:W4:Y:S04]  /*2b4f0*/  LDL.LU.64 R6, [R1+0x12e0] ;  /* 0x0012e00001067983 */ /* 0x000f280000300a00 */
[----:B------:R-:W-:Y:S04]  /*2b500*/  LDGSTS.E [R245+0x61100], desc[UR18][R172.64], P2 ;  /* 0x61100000acf57fae */ /* 0x000fe80009121852 */
[----:B------:R-:W3:Y:S04]  /*2b510*/  LDL.LU.64 R4, [R1+0x12d8] ;  /* 0x0012d80001047983 */ /* 0x000ee80000300a00 */
[----:B------:R-:W-:Y:S04]  /*2b520*/  LDGSTS.E [R245+0x61500], desc[UR18][R248.64], P2 ;  /* 0x61500000f8f57fae */ /* 0x000fe80009121852 */
[----:B------:R-:W2:Y:S04]  /*2b530*/  LDL.LU.64 R172, [R1+0x12d0] ;  /* 0x0012d00001ac7983 */ /* 0x000ea80000300a00 */
[----:B------:R-:W-:Y:S04]  /*2b540*/  LDGSTS.E [R245+0x61900], desc[UR18][R190.64], P2 ;  /* 0x61900000bef57fae */ /* 0x000fe80009121852 */
[----:B------:R-:W4:Y:S04]  /*2b550*/  LDL.LU.64 R248, [R1+0x12c8] ;  /* 0x0012c80001f87983 */ /* 0x000f280000300a00 */
        /* <DEDUP_REMOVED lines=34> */
[----:B--2---:R-:W-:Y:S04]  /*2b780*/  LDGSTS.E [R245+0x66100], desc[UR18][R172.64], P2 ;  /* 0x66100000acf57fae */ /* 0x004fe80009121852 */
[----:B------:R-:W-:Y:S04]  /*2b790*/  LDGSTS.E [R245+0x66500], desc[UR18][R6.64], P2 ;  /* 0x6650000006f57fae */ /* 0x000fe80009121852 */
[----:B------:R-:W2:Y:S04]  /*2b7a0*/  LDL.64 R248, [R1+0x658] ;  /* 0x0006580001f87983 */ /* 0x000ea80000100a00 */
[----:B------:R-:W4:Y:S04]  /*2b7b0*/  LDL.64 R172, [R1+0x698] ;  /* 0x0006980001ac7983 */ /* 0x000f280000100a00 */
[----:B------:R-:W2:Y:S04]  /*2b7c0*/  LDL.LU.64 R6, [R1+0x12c0] ;  /* 0x0012c00001067983 */ /* 0x000ea80000300a00 */
[----:B------:R-:W-:Y:S04]  /*2b7d0*/  LDGSTS.E [R245+0x66900], desc[UR18][R246.64], P2 ;  /* 0x66900000f6f57fae */ /* 0x000fe80009121852 */
[----:B------:R-:W3:Y:S01]  /*2b7e0*/  LDL.LU.64 R246, [R1+0x12b8] ;  /* 0x0012b80001f67983 */ /* 0x000ee20000300a00 */
        /* <DEDUP_REMOVED lines=10> */
[----:B---3--:R-:W-:Y:S04]  /*2b890*/  LDGSTS.E [R246+0x60180], desc[UR18][R190.64], P2 ;  /* 0x60180000bef67fae */ /* 0x008fe80009121852 */
        /* <DEDUP_REMOVED lines=22> */
[----:B--2---:R-:W-:Y:S04]  /*2ba00*/  LDGSTS.E [R246+0x64d80], desc[UR18][R248.64], P2 ;  /* 0x64d80000f8f67fae */ /* 0x004fe80009121852 */
[----:B------:R-:W2:Y:S04]  /*2ba10*/  LDL.64 R190, [R1+0xa68] ;  /* 0x000a680001be7983 */ /* 0x000ea80000100a00 */
[----:B------:R-:W4:Y:S04]  /*2ba20*/  LDL.64 R172, [R1+0xaa8] ;  /* 0x000aa80001ac7983 */ /* 0x000f280000100a00 */
[----:B------:R-:W2:Y:S04]  /*2ba30*/  LDL.64 R248, [R1+0xa88] ;  /* 0x000a880001f87983 */ /* 0x000ea80000100a00 */
[----:B------:R-:W2:Y:S01]  /*2ba40*/  LDL.64 R188, [R1+0xa48] ;  /* 0x000a480001bc7983 */ /* 0x000ea20000100a00 */
[----:B------:R-:W-:-:S03]  /*2ba50*/  IMAD.WIDE R234, R83, 0x4, R234 ;  /* 0x0000000453ea7825 */ /* 0x000fc600078e02ea */
[----:B------:R-:W2:Y:S04]  /*2ba60*/  LDL.64 R186, [R1+0xa28] ;  /* 0x000a280001ba7983 */ /* 0x000ea80000100a00 */
[----:B------:R-:W2:Y:S04]  /*2ba70*/  LDL.64 R184, [R1+0xa00] ;  /* 0x000a000001b87983 */ /* 0x000ea80000100a00 */
[----:B------:R-:W2:Y:S04]  /*2ba80*/  LDL.64 R168, [R1+0x9d8] ;  /* 0x0009d80001a87983 */ /* 0x000ea80000100a00 */
[----:B------:R-:W2:Y:S01]  /*2ba90*/  LDL.64 R250, [R1+0x9b0] ;  /* 0x0009b00001fa7983 */ /* 0x000ea20000100a00 */
[----:B------:R-:W-:-:S03]  /*2baa0*/  IMAD.WIDE R34, R83, 0x4, R44 ;  /* 0x0000000453227825 */ /* 0x000fc600078e022c */
[----:B------:R-:W2:Y:S04]  /*2bab0*/  LDL.64 R166, [R1+0x988] ;  /* 0x0009880001a67983 */ /* 0x000ea80000100a00 */
[----:B------:R-:W2:Y:S04]  /*2bac0*/  LDL.64 R10, [R1+0x958] ;  /* 0x00095800010a7983 */ /* 0x000ea80000100a00 */
[----:B------:R-:W2:Y:S04]  /*2bad0*/  LDL.64 R164, [R1+0x928] ;  /* 0x0009280001a47983 */ /* 0x000ea80000100a00 */
[----:B------:R-:W2:Y:S04]  /*2bae0*/  LDL.64 R182, [R1+0x8f8] ;  /* 0x0008f80001b67983 */ /* 0x000ea80000100a00 */
[----:B------:R-:W2:Y:S04]  /*2baf0*/  LDL.64 R152, [R1+0x8c0] ;  /* 0x0008c00001987983 */ /* 0x000ea80000100a00 */
[----:B------:R-:W2:Y:S04]  /*2bb00*/  LDL.64 R162, [R1+0x890] ;  /* 0x0008900001a27983 */ /* 0x000ea80000100a00 */
[----:B------:R-:W2:Y:S04]  /*2bb10*/  LDL.64 R160, [R1+0x860] ;  /* 0x0008600001a07983 */ /* 0x000ea80000100a00 */
[----:B---3--:R-:W-:Y:S04]  /*2bb20*/  LDGSTS.E [R246+0x65180], desc[UR18][R156.64], P2 ;  /* 0x651800009cf67fae */ /* 0x008fe80009121852 */
        /* <DEDUP_REMOVED lines=12> */
[----:B------:R-:W-:Y:S04]  /*2bbf0*/  LDGSTS.E [R246+0x67580], desc[UR18][R222.64], P2 ;  /* 0x67580000def67fae */ /* 0x000fe80009121852 */
[----:B------:R-:W3:Y:S04]  /*2bc00*/  LDL.LU.64 R6, [R1+0x12b0] ;  /* 0x0012b00001067983 */ /* 0x000ee80000300a00 */
[----:B------:R-:W-:Y:S04]  /*2bc10*/  LDGSTS.E [R246+0x67980], desc[UR18][R220.64], P2 ;  /* 0x67980000dcf67fae */ /* 0x000fe80009121852 */
[----:B------:R-:W3:Y:S04]  /*2bc20*/  LDL.LU.64 R8, [R1+0x12a8] ;  /* 0x0012a80001087983 */ /* 0x000ee80000300a00 */
[----:B------:R-:W-:Y:S04]  /*2bc30*/  LDGSTS.E [R246+0x67d80], desc[UR18][R34.64], P2 ;  /* 0x67d8000022f67fae */ /* 0x000fe80009121852 */
[----:B------:R-:W3:Y:S04]  /*2bc40*/  LDL.LU.64 R170, [R1+0x12a0] ;  /* 0x0012a00001aa7983 */ /* 0x000ee80000300a00 */
[----:B----4-:R-:W-:Y:S04]  /*2bc50*/  LDGSTS.E [R247+0x60200], desc[UR18][R172.64], P2 ;  /* 0x60200000acf77fae */ /* 0x010fe80009121852 */
[----:B--2---:R-:W-:Y:S04]  /*2bc60*/  LDGSTS.E [R247+0x60600], desc[UR18][R248.64], P2 ;  /* 0x60600000f8f77fae */ /* 0x004fe80009121852 */
[----:B------:R-:W-:Y:S04]  /*2bc70*/  LDGSTS.E [R247+0x60a00], desc[UR18][R190.64], P2 ;  /* 0x60a00000bef77fae */ /* 0x000fe80009121852 */
        /* <DEDUP_REMOVED lines=11> */
[----:B------:R-:W2:Y:S04]  /*2bd30*/  LDL.64 R10, [R1+0xa0] ;  /* 0x0000a000010a7983 */ /* 0x000ea80000100a00 */
[----:B------:R-:W2:Y:S04]  /*2bd40*/  LDL.64 R164, [R1+0x90] ;  /* 0x0000900001a47983 */ /* 0x000ea80000100a00 */
[----:B------:R-:W-:Y:S04]  /*2bd50*/  LDGSTS.E [R247+0x62e00], desc[UR18][R182.64], P2 ;  /* 0x62e00000b6f77fae */ /* 0x000fe80009121852 */
[----:B------:R-:W-:Y:S04]  /*2bd60*/  LDGSTS.E [R247+0x63200], desc[UR18][R152.64], P2 ;  /* 0x6320000098f77fae */ /* 0x000fe80009121852 */
[----:B------:R-:W-:Y:S04]  /*2bd70*/  LDGSTS.E [R247+0x63600], desc[UR18][R162.64], P2 ;  /* 0x63600000a2f77fae */ /* 0x000fe80009121852 */
[----:B------:R-:W-:Y:S04]  /*2bd80*/  LDGSTS.E [R247+0x63a00], desc[UR18][R160.64], P2 ;  /* 0x63a00000a0f77fae */ /* 0x000fe80009121852 */
[----:B------:R-:W2:Y:S04]  /*2bd90*/  LDL.64 R152, [R1+0xb18] ;  /* 0x000b180001987983 */ /* 0x000ea80000100a00 */
[----:B---3--:R-:W-:Y:S04]  /*2bda0*/  LDGSTS.E [R247+0x63e00], desc[UR18][R156.64], P2 ;  /* 0x63e000009cf77fae */ /* 0x008fe80009121852 */
[----:B------:R-:W-:Y:S04]  /*2bdb0*/  LDGSTS.E [R247+0x64200], desc[UR18][R158.64], P2 ;  /* 0x642000009ef77fae */ /* 0x000fe80009121852 */
[----:B------:R-:W-:Y:S04]  /*2bdc0*/  LDGSTS.E [R247+0x64600], desc[UR18][R178.64], P2 ;  /* 0x64600000b2f77fae */ /* 0x000fe80009121852 */
[----:B------:R-:W-:Y:S04]  /*2bdd0*/  LDGSTS.E [R247+0x64a00], desc[UR18][R180.64], P2 ;  /* 0x64a00000b4f77fae */ /* 0x000fe80009121852 */
[----:B----4-:R-:W-:Y:S04]  /*2bde0*/  LDGSTS.E [R247+0x64e00], desc[UR18][R248.64], P2 ;  /* 0x64e00000f8f77fae */ /* 0x010fe80009121852 */
[----:B--2---:R-:W-:Y:S04]  /*2bdf0*/  LDGSTS.E [R247+0x65200], desc[UR18][R172.64], P2 ;  /* 0x65200000acf77fae */ /* 0x004fe80009121852 */
[----:B------:R-:W-:Y:S04]  /*2be00*/  LDGSTS.E [R247+0x65600], desc[UR18][R170.64], P2 ;  /* 0x65600000aaf77fae */ /* 0x000fe80009121852 */
[----:B------:R-:W2:Y:S04]  /*2be10*/  LDL.LU.64 R248, [R1+0x1288] ;  /* 0x0012880001f87983 */ /* 0x000ea80000300a00 */
[----:B------:R-:W3:Y:S04]  /*2be20*/  LDL.64 R178, [R1+0xb00] ;  /* 0x000b000001b27983 */ /* 0x000ee80000100a00 */
        /* <DEDUP_REMOVED lines=8> */
[----:B------:R-:W4:Y:S04]  /*2beb0*/  LDL.64 R158, [R1+0xa38] ;  /* 0x000a3800019e7983 */ /* 0x000f280000100a00 */
[----:B------:R-:W-:Y:S04]  /*2bec0*/  LDGSTS.E [R247+0x66200], desc[UR18][R4.64], P2 ;  /* 0x6620000004f77fae */ /* 0x000fe80009121852 */
[----:B------:R-:W4:Y:S04]  /*2bed0*/  LDL.64 R8, [R1+0xa10] ;  /* 0x000a100001087983 */ /* 0x000f280000100a00 */
[----:B------:R-:W-:Y:S04]  /*2bee0*/  LDGSTS.E [R247+0x66600], desc[UR18][R166.64], P2 ;  /* 0x66600000a6f77fae */ /* 0x000fe80009121852 */
[----:B------:R-:W4:Y:S04]  /*2bef0*/  LDL.64 R6, [R1+0x9e8] ;  /* 0x0009e80001067983 */ /* 0x000f280000100a00 */
[----:B------:R-:W-:Y:S01]  /*2bf00*/  LDGSTS.E [R247+0x66a00], desc[UR18][R10.64], P2 ;  /* 0x66a000000af77fae */ /* 0x000fe20009121852 */
[----:B------:R-:W-:-:S03]  /*2bf10*/  IMAD.WIDE R228, R83, 0x4, R46 ;  /* 0x0000000453e47825 */ /* 0x000fc600078e022e */
[----:B------:R-:W4:Y:S04]  /*2bf20*/  LDL.64 R4, [R1+0x9c0] ;  /* 0x0009c00001047983 */ /* 0x000f280000100a00 */
[----:B------:R-:W-:Y:S04]  /*2bf30*/  LDGSTS.E [R247+0x66e00], desc[UR18][R164.64], P2 ;  /* 0x66e00000a4f77fae */ /* 0x000fe80009121852 */
[----:B------:R-:W4:Y:S04]  /*2bf40*/  LDL.64 R170, [R1+0x998] ;  /* 0x0009980001aa7983 */ /* 0x000f280000100a00 */
[----:B------:R-:W4:Y:S04]  /*2bf50*/  LDL.64 R172, [R1+0x970] ;  /* 0x0009700001ac7983 */ /* 0x000f280000100a00 */
[----:B------:R-:W-:Y:S04]  /*2bf60*/  LDGSTS.E [R247+0x67200], desc[UR18][R176.64], P2 ;  /* 0x67200000b0f77fae */ /* 0x000fe80009121852 */
[----:B------:R-:W-:Y:S04]  /*2bf70*/  LDGSTS.E [R247+0x67600], desc[UR18][R232.64], P2 ;  /* 0x67600000e8f77fae */ /* 0x000fe80009121852 */
[----:B------:R-:W-:Y:S04]  /*2bf80*/  LDGSTS.E [R247+0x67a00], desc[UR18][R230.64], P2 ;  /* 0x67a00000e6f77fae */ /* 0x000fe80009121852 */
[----:B------:R-:W4:Y:S04]  /*2bf90*/  LDL.LU.64 R176, [R1+0x1280] ;  /* 0x0012800001b07983 */ /* 0x000f280000300a00 */
[----:B------:R-:W4:Y:S04]  /*2bfa0*/  LDL.64 R186, [R1+0x940] ;  /* 0x0009400001ba7983 */ /* 0x000f280000100a00 */
[----:B------:R-:W4:Y:S04]  /*2bfb0*/  LDL.64 R184, [R1+0x910] ;  /* 0x0009100001b87983 */ /* 0x000f280000100a00 */
[----:B------:R-:W4:Y:S04]  /*2bfc0*/  LDL.64 R168, [R1+0x8e0] ;  /* 0x0008e00001a87983 */ /* 0x000f280000100a00 */
[----:B------:R-:W4:Y:S04]  /*2bfd0*/  LDL.64 R250, [R1+0x8a8] ;  /* 0x0008a80001fa7983 */ /* 0x000f280000100a00 */
[----:B------:R-:W4:Y:S04]  /*2bfe0*/  LDL.64 R182, [R1+0x878] ;  /* 0x0008780001b67983 */ /* 0x000f280000100a00 */
[----:B------:R-:W-:Y:S04]  /*2bff0*/  LDGSTS.E [R247+0x67e00], desc[UR18][R228.64], P2 ;  /* 0x67e00000e4f77fae */ /* 0x000fe80009121852 */
[----:B------:R-:W4:Y:S04]  /*2c000*/  LDL.64 R166, [R1+0x820] ;  /* 0x0008200001a67983 */ /* 0x000f280000100a00 */
[----:B------:R-:W4:Y:S04]  /*2c010*/  LDL.64 R10, [R1+0x7e8] ;  /* 0x0007e800010a7983 */ /* 0x000f280000100a00 */
[----:B------:R-:W4:Y:S04]  /*2c020*/  LDL.64 R164, [R1+0x7b0] ;  /* 0x0007b00001a47983 */ /* 0x000f280000100a00 */
[----:B--2---:R-:W-:Y:S04]  /*2c030*/  LDGSTS.E [R248+0x60280], desc[UR18][R152.64], P2 ;  /* 0x6028000098f87fae */ /* 0x004fe80009121852 */
[----:B---3--:R-:W-:Y:S04]  /*2c040*/  LDGSTS.E [R248+0x60680], desc[UR18][R178.64], P2 ;  /* 0x60680000b2f87fae */ /* 0x008fe80009121852 */
[----:B----4-:R-:W-:Y:S04]  /*2c050*/  LDGSTS.E [R248+0x60a80], desc[UR18][R180.64], P2 ;  /* 0x60a80000b4f87fae */ /* 0x010fe80009121852 */
[----:B------:R-:W2:Y:S04]  /*2c060*/  LDL.64 R152, [R1+0x780] ;  /* 0x0007800001987983 */ /* 0x000ea80000100a00 */
[----:B------:R-:W3:Y:S04]  /*2c070*/  LDL.LU.64 R178, [R1+0x1278] ;  /* 0x0012780001b27983 */ /* 0x000ee80000300a00 */
[----:B------:R-:W4:Y:S04]  /*2c080*/  LDL.LU.64 R180, [R1+0x1270] ;  /* 0x0012700001b47983 */ /* 0x000f280000300a00 */
        /* <DEDUP_REMOVED lines=27> */
[----:B------:R-:W3:Y:S04]  /*2c240*/  LDL.64 R172, [R1+0xad8] ;  /* 0x000ad80001ac7983 */ /* 0x000ee80000100a00 */
[----:B------:R-:W3:Y:S01]  /*2c250*/  LDL.64 R190, [R1+0xa20] ;  /* 0x000a200001be7983 */ /* 0x000ee20000100a00 */
[----:B------:R-:W-:-:S03]  /*2c260*/  IMAD.WIDE R238, R83, 0x4, R48 ;  /* 0x0000000453ee7825 */ /* 0x000fc600078e0230 */
        /* <DEDUP_REMOVED lines=11> */
[----:B---3--:R-:W-:Y:S04]  /*2c320*/  LDGSTS.E [R248+0x66280], desc[UR18][R178.64], P2 ;  /* 0x66280000b2f87fae */ /* 0x008fe80009121852 */
[----:B------:R-:W-:Y:S04]  /*2c330*/  LDGSTS.E [R248+0x66680], desc[UR18][R176.64], P2 ;  /* 0x66680000b0f87fae */ /* 0x000fe80009121852 */
[----:B------:R-:W-:Y:S04]  /*2c340*/  LDGSTS.E [R248+0x66a80], desc[UR18][R174.64], P2 ;  /* 0x66a80000aef87fae */ /* 0x000fe80009121852 */
[----:B------:R-:W-:Y:S04]  /*2c350*/  LDGSTS.E [R248+0x66e80], desc[UR18][R2.64], P2 ;  /* 0x66e8000002f87fae */ /* 0x000fe80009121852 */
[----:B------:R-:W2:Y:S04]  /*2c360*/  LDL.64 R176, [R1+0xa80] ;  /* 0x000a800001b07983 */ /* 0x000ea80000100a00 */
[----:B------:R-:W3:Y:S04]  /*2c370*/  LDL.64 R174, [R1+0xac0] ;  /* 0x000ac00001ae7983 */ /* 0x000ee80000100a00 */
[----:B------:R-:W4:Y:S04]  /*2c380*/  LDL.64 R2, [R1+0xaa0] ;  /* 0x000aa00001027983 */ /* 0x000f280000100a00 */
[----:B------:R-:W2:Y:S04]  /*2c390*/  LDL.64 R178, [R1+0xa60] ;  /* 0x000a600001b27983 */ /* 0x000ea80000100a00 */
[----:B------:R-:W2:Y:S04]  /*2c3a0*/  LDL.64 R180, [R1+0xa40] ;  /* 0x000a400001b47983 */ /* 0x000ea80000100a00 */
[----:B------:R-:W-:Y:S04]  /*2c3b0*/  LDGSTS.E [R248+0x67280], desc[UR18][R162.64], P2 ;  /* 0x67280000a2f87fae */ /* 0x000fe80009121852 */
[----:B------:R-:W-:Y:S04]  /*2c3c0*/  LDGSTS.E [R248+0x67680], desc[UR18][R154.64], P2 ;  /* 0x676800009af87fae */ /* 0x000fe80009121852 */
[----:B------:R-:W-:Y:S04]  /*2c3d0*/  LDGSTS.E [R248+0x67a80], desc[UR18][R240.64], P2 ;  /* 0x67a80000f0f87fae */ /* 0x000fe80009121852 */
[----:B------:R-:W2:Y:S04]  /*2c3e0*/  LDL.64 R152, [R1+0x8b8] ;  /* 0x0008b80001987983 */ /* 0x000ea80000100a00 */
        /* <DEDUP_REMOVED lines=9> */
[----:B------:R-:W-:Y:S04]  /*2c480*/  LDGSTS.E [R249+0x61300], desc[UR18][R6.64], P2 ;  /* 0x6130000006f97fae */ /* 0x000fe80009121852 */
[----:B------:R-:W-:Y:S04]  /*2c490*/  LDGSTS.E [R249+0x61700], desc[UR18][R4.64], P2 ;  /* 0x6170000004f97fae */ /* 0x000fe80009121852 */
[----:B------:R-:W-:Y:S04]  /*2c4a0*/  LDGSTS.E [R249+0x61b00], desc[UR18][R170.64], P2 ;  /* 0x61b00000aaf97fae */ /* 0x000fe80009121852 */
[----:B------:R-:W2:Y:S04]  /*2c4b0*/  LDL.64 R158, [R1+0x790] ;  /* 0x00079000019e7983 */ /* 0x000ea80000100a00 */
[----:B------:R-:W2:Y:S04]  /*2c4c0*/  LDL.64 R8, [R1+0xb88] ;  /* 0x000b880001087983 */ /* 0x000ea80000100a00 */
[----:B------:R-:W-:Y:S04]  /*2c4d0*/  LDGSTS.E [R249+0x61f00], desc[UR18][R172.64], P2 ;  /* 0x61f00000acf97fae */ /* 0x000fe80009121852 */
[----:B------:R-:W2:Y:S04]  /*2c4e0*/  LDL.64 R6, [R1+0xb80] ;  /* 0x000b800001067983 */ /* 0x000ea80000100a00 */
[----:B------:R-:W2:Y:S04]  /*2c4f0*/  LDL.64 R4, [R1+0xb78] ;  /* 0x000b780001047983 */ /* 0x000ea80000100a00 */
[----:B------:R-:W2:Y:S04]  /*2c500*/  LDL.64 R170, [R1+0xb70] ;  /* 0x000b700001aa7983 */ /* 0x000ea80000100a00 */
[----:B------:R-:W2:Y:S04]  /*2c510*/  LDL.64 R172, [R1+0xb68] ;  /* 0x000b680001ac7983 */ /* 0x000ea80000100a00 */
[----:B---3--:R-:W-:Y:S04]  /*2c520*/  LDGSTS.E [R249+0x62300], desc[UR18][R174.64], P2 ;  /* 0x62300000aef97fae */ /* 0x008fe80009121852 */
[----:B----4-:R-:W-:Y:S04]  /*2c530*/  LDGSTS.E [R249+0x62700], desc[UR18][R2.64], P2 ;  /* 0x6270000002f97fae */ /* 0x010fe80009121852 */
[----:B--2---:R-:W-:Y:S04]  /*2c540*/  LDGSTS.E [R249+0x62b00], desc[UR18][R176.64], P2 ;  /* 0x62b00000b0f97fae */ /* 0x004fe80009121852 */
[----:B------:R-:W-:Y:S04]  /*2c550*/  LDGSTS.E [R249+0x62f00], desc[UR18][R178.64], P2 ;  /* 0x62f00000b2f97fae */ /* 0x000fe80009121852 */
[----:B------:R-:W-:Y:S04]  /*2c560*/  LDGSTS.E [R249+0x63300], desc[UR18][R180.64], P2 ;  /* 0x63300000b4f97fae */ /* 0x000fe80009121852 */
[----:B------:R-:W2:Y:S04]  /*2c570*/  LDL.64 R174, [R1+0xb58] ;  /* 0x000b580001ae7983 */ /* 0x000ea80000100a00 */
[----:B------:R-:W3:Y:S04]  /*2c580*/  LDL.64 R2, [R1+0xb48] ;  /* 0x000b480001027983 */ /* 0x000ee80000100a00 */
[----:B------:R-:W4:Y:S04]  /*2c590*/  LDL.64 R176, [R1+0xb38] ;  /* 0x000b380001b07983 */ /* 0x000f280000100a00 */
[----:B------:R-:W4:Y:S04]  /*2c5a0*/  LDL.64 R178, [R1+0xb28] ;  /* 0x000b280001b27983 */ /* 0x000f280000100a00 */
[----:B------:R-:W4:Y:S04]  /*2c5b0*/  LDL.64 R180, [R1+0xb10] ;  /* 0x000b100001b47983 */ /* 0x000f280000100a00 */
        /* <DEDUP_REMOVED lines=14> */
[----:B------:R-:W-:Y:S04]  /*2c6a0*/  LDGSTS.E [R249+0x65700], desc[UR18][R152.64], P2 ;  /* 0x6570000098f97fae */ /* 0x000fe80009121852 */
[----:B------:R-:W3:Y:S04]  /*2c6b0*/  LDL.LU.64 R10, [R1+0x1238] ;  /* 0x00123800010a7983 */ /* 0x000ee80000300a00 */
[----:B------:R-:W4:Y:S04]  /*2c6c0*/  LDL.LU.64 R164, [R1+0x1230] ;  /* 0x0012300001a47983 */ /* 0x000f280000300a00 */
[----:B------:R-:W2:Y:S04]  /*2c6d0*/  LDL.LU.64 R152, [R1+0x1228] ;  /* 0x0012280001987983 */ /* 0x000ea80000300a00 */
[----:B------:R-:W-:Y:S04]  /*2c6e0*/  LDGSTS.E [R249+0x65b00], desc[UR18][R162.64], P2 ;  /* 0x65b00000a2f97fae */ /* 0x000fe80009121852 */
[----:B------:R-:W-:Y:S04]  /*2c6f0*/  LDGSTS.E [R249+0x65f00], desc[UR18][R154.64], P2 ;  /* 0x65f000009af97fae */ /* 0x000fe80009121852 */
[----:B------:R-:W-:Y:S04]  /*2c700*/  LDGSTS.E [R249+0x66300], desc[UR18][R160.64], P2 ;  /* 0x66300000a0f97fae */ /* 0x000fe80009121852 */
[----:B------:R-:W4:Y:S04]  /*2c710*/  LDL.LU.64 R162, [R1+0x1220] ;  /* 0x0012200001a27983 */ /* 0x000f280000300a00 */
[----:B------:R-:W3:Y:S04]  /*2c720*/  LDL.LU.64 R154, [R1+0x1218] ;  /* 0x00121800019a7983 */ /* 0x000ee80000300a00 */
[----:B------:R-:W4:Y:S04]  /*2c730*/  LDL.LU.64 R160, [R1+0x1210] ;  /* 0x0012100001a07983 */ /* 0x000f280000300a00 */
[----:B------:R-:W-:Y:S04]  /*2c740*/  LDGSTS.E [R249+0x66700], desc[UR18][R156.64], P2 ;  /* 0x667000009cf97fae */ /* 0x000fe80009121852 */
[----:B------:R-:W-:Y:S04]  /*2c750*/  LDGSTS.E [R249+0x66b00], desc[UR18][R158.64], P2 ;  /* 0x66b000009ef97fae */ /* 0x000fe80009121852 */
[----:B------:R-:W2:Y:S04]  /*2c760*/  LDL.LU.64 R156, [R1+0x1208] ;  /* 0x00120800019c7983 */ /* 0x000ea80000300a00 */
[----:B------:R-:W4:Y:S04]  /*2c770*/  LDL.LU.64 R158, [R1+0x1200] ;  /* 0x00120000019e7983 */ /* 0x000f280000300a00 */
[----:B--2---:R-:W-:Y:S04]  /*2c780*/  LDGSTS.E [R249+0x66f00], desc[UR18][R156.64], P2 ;  /* 0x66f000009cf97fae */ /* 0x004fe80009121852 */
[----:B---3--:R-:W-:Y:S04]  /*2c790*/  LDGSTS.E [R249+0x67300], desc[UR18][R154.64], P2 ;  /* 0x673000009af97fae */ /* 0x008fe80009121852 */
[----:B------:R-:W-:Y:S04]  /*2c7a0*/  LDGSTS.E [R249+0x67700], desc[UR18][R152.64], P2 ;  /* 0x6770000098f97fae */ /* 0x000fe80009121852 */
[----:B------:R-:W2:Y:S04]  /*2c7b0*/  LDL.LU.64 R156, [R1+0x11f8] ;  /* 0x0011f800019c7983 */ /* 0x000ea80000300a00 */
[----:B------:R-:W3:Y:S04]  /*2c7c0*/  LDL.LU.64 R154, [R1+0x11f0] ;  /* 0x0011f000019a7983 */ /* 0x000ee80000300a00 */
[----:B------:R-:W2:Y:S04]  /*2c7d0*/  LDL.LU.64 R152, [R1+0x11e8] ;  /* 0x0011e80001987983 */ /* 0x000ea80000300a00 */
[----:B------:R-:W-:Y:S04]  /*2c7e0*/  LDGSTS.E [R249+0x67b00], desc[UR18][R10.64], P2 ;  /* 0x67b000000af97fae */ /* 0x000fe80009121852 */
[----:B------:R-:W-:Y:S04]  /*2c7f0*/  LDGSTS.E [R249+0x67f00], desc[UR18][R250.64], P2 ;  /* 0x67f00000faf97fae */ /* 0x000fe80009121852 */
[----:B------:R-:W3:Y:S04]  /*2c800*/  LDL.LU.64 R10, [R1+0x11e0] ;  /* 0x0011e000010a7983 */ /* 0x000ee80000300a00 */
[----:B------:R-:W4:Y:S04]  /*2c810*/  LDL.LU.64 R250, [R1+0x11d8] ;  /* 0x0011d80001fa7983 */ /* 0x000f280000300a00 */
        /* <DEDUP_REMOVED lines=19> */
[----:B------:R1:W-:Y:S04]  /*2c950*/  LDGSTS.E [R250+0x62b80], desc[UR18][R188.64], P2 ;  /* 0x62b80000bcfa7fae */ /* 0x0003e80009121852 */
[----:B------:R4:W-:Y:S04]  /*2c960*/  LDGSTS.E [R250+0x62f80], desc[UR18][R186.64], P2 ;  /* 0x62f80000bafa7fae */ /* 0x0009e80009121852 */
[----:B------:R-:W4:Y:S01]  /*2c970*/  LDL.LU.64 R180, [R1+0x1188] ;  /* 0x0011880001b47983 */ /* 0x000f220000300a00 */
[----:B------:R-:W-:Y:S01]  /*2c980*/  SEL R37, R36, RZ, P0 ;  /* 0x000000ff24257207 */ /* 0x000fe20000000000 */
[C---:B------:R-:W-:Y:S01]  /*2c990*/  IMAD.WIDE R54, R251.reuse, 0x4, R54 ;  /* 0x00000004fb367825 */ /* 0x040fe200078e0236 */
[----:B------:R-:W-:Y:S01]  /*2c9a0*/  SEL R82, R82, RZ, P0 ;  /* 0x000000ff52527207 */ /* 0x000fe20000000000 */
[----:B-1----:R-:W1:Y:S01]  /*2c9b0*/  LDC R189, c[0x0][0x230] ;  /* 0x00008c00ffbd7b82 */ /* 0x002e620000000800 */
[----:B----4-:R-:W-:Y:S04]  /*2c9c0*/  LDGSTS.E [R250+0x63380], desc[UR18][R180.64], P2 ;  /* 0x63380000b4fa7fae */ /* 0x010fe80009121852 */
[----:B---3--:R-:W-:Y:S04]  /*2c9d0*/  LDGSTS.E [R250+0x63780], desc[UR18][R178.64], P2 ;  /* 0x63780000b2fa7fae */ /* 0x008fe80009121852 */
[----:B--2---:R-:W-:Y:S04]  /*2c9e0*/  LDGSTS.E [R250+0x63b80], desc[UR18][R176.64], P2 ;  /* 0x63b80000b0fa7fae */ /* 0x004fe80009121852 */
        /* <DEDUP_REMOVED lines=17> */
[----:B------:R1:W-:Y:S04]  /*2cb00*/  LDGSTS.E [R250+0x65f80], desc[UR18][R152.64], P2 ;  /* 0x65f8000098fa7fae */ /* 0x0003e80009121852 */
[----:B------:R-:W3:Y:S04]  /*2cb10*/  LDL.LU.64 R8, [R1+0x1138] ;  /* 0x0011380001087983 */ /* 0x000ee80000300a00 */
[----:B------:R-:W3:Y:S04]  /*2cb20*/  LDL.LU.64 R10, [R1+0x1130] ;  /* 0x00113000010a7983 */ /* 0x000ee80000300a00 */
[----:B------:R-:W1:Y:S04]  /*2cb30*/  LDL.LU.64 R152, [R1+0x1128] ;  /* 0x0011280001987983 */ /* 0x000e680000300a00 */
[----:B------:R1:W-:Y:S04]  /*2cb40*/  LDGSTS.E [R250+0x66380], desc[UR18][R154.64], P2 ;  /* 0x663800009afa7fae */ /* 0x0003e80009121852 */
[----:B------:R1:W-:Y:S04]  /*2cb50*/  LDGSTS.E [R250+0x66780], desc[UR18][R156.64], P2 ;  /* 0x667800009cfa7fae */ /* 0x0003e80009121852 */
[----:B------:R1:W-:Y:S04]  /*2cb60*/  LDGSTS.E [R250+0x66b80], desc[UR18][R158.64], P2 ;  /* 0x66b800009efa7fae */ /* 0x0003e80009121852 */
[----:B------:R-:W3:Y:S04]  /*2cb70*/  LDL.LU.64 R154, [R1+0x1120] ;  /* 0x00112000019a7983 */ /* 0x000ee80000300a00 */
[----:B------:R-:W3:Y:S04]  /*2cb80*/  LDL.LU.64 R156, [R1+0x1118] ;  /* 0x00111800019c7983 */ /* 0x000ee80000300a00 */
[----:B------:R-:W3:Y:S04]  /*2cb90*/  LDL.LU.64 R158, [R1+0x1110] ;  /* 0x00111000019e7983 */ /* 0x000ee80000300a00 */
        /* <DEDUP_REMOVED lines=8> */
[----:B------:R-:W0:Y:S04]  /*2cc20*/  LDGDEPBAR ;  /* 0x00000000000079af */ /* 0x000e280000000000 */
[----:B------:R-:W3:Y:S01]  /*2cc30*/  LDL.LU.64 R166, [R1+0x10f0] ;  /* 0x0010f00001a67983 */ /* 0x000ee20000300a00 */
[----:B------:R-:W-:Y:S01]  /*2cc40*/  BAR.SYNC.DEFER_BLOCKING 0x0 ;  /* 0x0000000000007b1d */ /* 0x000fe20000010000 */
[----:B------:R-:W-:Y:S01]  /*2cc50*/  SEL R36, RZ, 0x4, P4 ;  /* 0x00000004ff247807 */ /* 0x000fe20002000000 */
[----:B------:R-:W-:Y:S01]  /*2cc60*/  IMAD.WIDE R56, R251, 0x4, R56 ;  /* 0x00000004fb387825 */ /* 0x000fe200078e0238 */
[----:B------:R-:W-:-:S02]  /*2cc70*/  ISETP.NE.U32.AND P4, PT, R37, RZ, PT ;  /* 0x000000ff2500720c */ /* 0x000fc40003f85070 */
[----:B------:R-:W-:Y:S02]  /*2cc80*/  SEL R36, R36, RZ, P0 ;  /* 0x000000ff24247207 */ /* 0x000fe40000000000 */
[----:B------:R-:W-:Y:S01]  /*2cc90*/  ISETP.NE.U32.AND P6, PT, R82, RZ, PT ;  /* 0x000000ff5200720c */ /* 0x000fe20003fc5070 */
[----:B------:R-:W3:Y:S01]  /*2cca0*/  LDL.LU.64 R168, [R1+0x10e8] ;  /* 0x0010e80001a87983 */ /* 0x000ee20000300a00 */
[----:B------:R-:W-:-:S04]  /*2ccb0*/  IMAD.WIDE R58, R251, 0x4, R58 ;  /* 0x00000004fb3a7825 */ /* 0x000fc800078e023a */
        /* <DEDUP_REMOVED lines=15> */
[----:B------:R-:W-:Y:S01]  /*2cdb0*/  IMAD.WIDE R92, R251, 0x4, R92 ;  /* 0x00000004fb5c7825 */ /* 0x000fe200078e025c */
[----:B--2---:R-:W-:-:S04]  /*2cdc0*/  LOP3.LUT R187, R3, 0x60, RZ, 0xfc, !PT ;  /* 0x0000006003bb7812 */ /* 0x004fc800078efcff */
[----:B------:R-:W-:Y:S02]  /*2cdd0*/  ISETP.GE.AND P2, PT, R187, UR4, PT ;  /* 0x00000004bb007c0c */ /* 0x000fe4000bf46270 */
[----:B------:R-:W-:Y:S02]  /*2cde0*/  LOP3.LUT R187, R3, 0x62, RZ, 0xfc, !PT ;  /* 0x0000006203bb7812 */ /* 0x000fe400078efcff */
[----:B------:R-:W-:Y:S02]  /*2cdf0*/  SEL R37, RZ, 0x4, P2 ;  /* 0x00000004ff257807 */ /* 0x000fe40001000000 */
[----:B------:R-:W-:Y:S02]  /*2ce00*/  ISETP.NE.U32.AND P2, PT, R36, RZ, PT ;  /* 0x000000ff2400720c */ /* 0x000fe40003f45070 */
[----:B------:R-:W-:Y:S01]  /*2ce10*/  SEL R37, R37, RZ, P0 ;  /* 0x000000ff25257207 */ /* 0x000fe20000000000 */
[----:B------:R-:W-:Y:S01]  /*2ce20*/  @!PT LDS RZ, [RZ] ;  /* 0x00000000fffff984 */ /* 0x000fe20000000800 */
[----:B------:R-:W-:Y:S01]  /*2ce30*/  @!PT LDS RZ, [RZ] ;  /* 0x00000000fffff984 */ /* 0x000fe20000000800 */
[----:B------:R-:W-:Y:S01]  /*2ce40*/  @!PT LDS RZ, [RZ] ;  /* 0x00000000fffff984 */ /* 0x000fe20000000800 */
[----:B----4-:R-:W-:Y:S01]  /*2ce50*/  LDGSTS.E [R5], desc[UR18][R54.64], P3 ;  /* 0x0000000036057fae */ /* 0x010fe20009921852 */
[----:B------:R-:W-:-:S02]  /*2ce60*/  ISETP.GE.AND P3, PT, R187, UR4, PT ;  /* 0x00000004bb007c0c */ /* 0x000fc4000bf66270 */
[----:B------:R-:W-:Y:S01]  /*2ce70*/  LOP3.LUT R187, R3, 0x4, RZ, 0xfc, !PT ;  /* 0x0000000403bb7812 */ /* 0x000fe200078efcff */
[----:B------:R-:W-:Y:S01]  /*2ce80*/  LDGSTS.E [R5+0x8], desc[UR18][R56.64], P5 ;  /* 0x0000800038057fae */ /* 0x000fe2000a921852 */
[----:B------:R-:W-:Y:S02]  /*2ce90*/  SEL R36, RZ, 0x4, P3 ;  /* 0x00000004ff247807 */ /* 0x000fe40001800000 */
[----:B------:R-:W-:Y:S01]  /*2cea0*/  ISETP.GE.AND P5, PT, R187, UR4, PT ;  /* 0x00000004bb007c0c */ /* 0x000fe2000bfa6270 */
[----:B------:R-:W-:Y:S01]  /*2ceb0*/  LDGSTS.E [R5+0x2000], desc[UR18][R58.64], P1 ;  /* 0x020000003a057fae */ /* 0x000fe20008921852 */
[----:B------:R-:W-:Y:S02]  /*2cec0*/  LOP3.LUT R187, R3, 0x6, RZ, 0xfc, !PT ;  /* 0x0000000603bb7812 */ /* 0x000fe400078efcff */
[----:B------:R-:W-:Y:S01]  /*2ced0*/  ISETP.NE.U32.AND P3, PT, R37, RZ, PT ;  /* 0x000000ff2500720c */ /* 0x000fe20003f65070 */
[----:B------:R-:W-:Y:S01]  /*2cee0*/  LDGSTS.E [R5+0x2008], desc[UR18][R60.64], P6 ;  /* 0x020080003c057fae */ /* 0x000fe2000b121852 */
[----:B------:R-:W-:-:S02]  /*2cef0*/  SEL R37, R36, RZ, P0 ;  /* 0x000000ff24257207 */ /* 0x000fc40000000000 */
[----:B------:R-:W-:Y:S01]  /*2cf00*/  SEL R36, RZ, 0x4, P5 ;  /* 0x00000004ff247807 */ /* 0x000fe20002800000 */
[----:B------:R-:W-:Y:S01]  /*2cf10*/  LDGSTS.E [R5+0x4000], desc[UR18][R62.64], P4 ;  /* 0x040000003e057fae */ /* 0x000fe2000a121852 */
[----:B------:R-:W-:Y:S02]  /*2cf20*/  ISETP.GE.AND P5, PT, R187, UR4, PT ;  /* 0x00000004bb007c0c */ /* 0x000fe4000bfa6270 */
[----:B------:R-:W-:Y:S01]  /*2cf30*/  LOP3.LUT R187, R3, 0x24, RZ, 0xfc, !PT ;  /* 0x0000002403bb7812 */ /* 0x000fe200078efcff */
[----:B------:R-:W-:Y:S01]  /*2cf40*/  LDGSTS.E [R5+0x4008], desc[UR18][R64.64], P2 ;  /* 0x0400800040057fae */ /* 0x000fe20009121852 */
[----:B------:R-:W-:Y:S02]  /*2cf50*/  ISETP.NE.U32.AND P1, PT, R37, RZ, PT ;  /* 0x000000ff2500720c */ /* 0x000fe40003f25070 */
[----:B------:R-:W-:Y:S01]  /*2cf60*/  SEL R37, R36, RZ, P0 ;  /* 0x000000ff24257207 */ /* 0x000fe20000000000 */
[----:B------:R-:W-:Y:S01]  /*2cf70*/  LDGSTS.E [R5+0x6000], desc[UR18][R66.64], P3 ;  /* 0x0600000042057fae */ /* 0x000fe20009921852 */
[----:B------:R-:W-:-:S02]  /*2cf80*/  SEL R36, RZ, 0x4, P5 ;  /* 0x00000004ff247807 */ /* 0x000fc40002800000 */
[----:B------:R-:W-:Y:S02]  /*2cf90*/  ISETP.GE.AND P6, PT, R187, UR4, PT ;  /* 0x00000004bb007c0c */ /* 0x000fe4000bfc6270 */
[----:B------:R-:W-:Y:S02]  /*2cfa0*/  LOP3.LUT R187, R3, 0x26, RZ, 0xfc, !PT ;  /* 0x0000002603bb7812 */ /* 0x000fe400078efcff */
[----:B------:R-:W-:Y:S02]  /*2cfb0*/  ISETP.NE.U32.AND P5, PT, R37, RZ, PT ;  /* 0x000000ff2500720c */ /* 0x000fe40003fa5070 */
[----:B------:R-:W-:Y:S01]  /*2cfc0*/  SEL R37, R36, RZ, P0 ;  /* 0x000000ff24257207 */ /* 0x000fe20000000000 */
[----:B------:R-:W-:Y:S01]  /*2cfd0*/  LDGSTS.E [R5+0x6008], desc[UR18][R68.64], P1 ;  /* 0x0600800044057fae */ /* 0x000fe20008921852 */
[----:B------:R-:W-:Y:S02]  /*2cfe0*/  SEL R36, RZ, 0x4, P6 ;  /* 0x00000004ff247807 */ /* 0x000fe40003000000 */
[----:B------:R-:W-:-:S02]  /*2cff0*/  ISETP.GE.AND P6, PT, R187, UR4, PT ;  /* 0x00000004bb007c0c */ /* 0x000fc4000bfc6270 */
[----:B------:R-:W-:Y:S02]  /*2d000*/  LOP3.LUT R187, R3, 0x44, RZ, 0xfc, !PT ;  /* 0x0000004403bb7812 */ /* 0x000fe400078efcff */
[----:B------:R-:W-:Y:S02]  /*2d010*/  ISETP.NE.U32.AND P4, PT, R37, RZ, PT ;  /* 0x000000ff2500720c */ /* 0x000fe40003f85070 */
[----:B------:R-:W-:Y:S01]  /*2d020*/  SEL R37, R36, RZ, P0 ;  /* 0x000000ff24257207 */ /* 0x000fe20000000000 */
[----:B---3--:R-:W-:Y:S01]  /*2d030*/  LDGSTS.E [R6], desc[UR18][R70.64], P5 ;  /* 0x0000000046067fae */ /* 0x008fe2000a921852 */
[----:B------:R-:W-:Y:S02]  /*2d040*/  SEL R36, RZ, 0x4, P6 ;  /* 0x00000004ff247807 */ /* 0x000fe40003000000 */
[----:B------:R-:W-:Y:S02]  /*2d050*/  ISETP.GE.AND P6, PT, R187, UR4, PT ;  /* 0x00000004bb007c0c */ /* 0x000fe4000bfc6270 */
[----:B------:R-:W-:-:S02]  /*2d060*/  LOP3.LUT R187, R3, 0x46, RZ, 0xfc, !PT ;  /* 0x0000004603bb7812 */ /* 0x000fc400078efcff */
[----:B------:R-:W-:Y:S02]  /*2d070*/  ISETP.NE.U32.AND P2, PT, R37, RZ, PT ;  /* 0x000000ff2500720c */ /* 0x000fe40003f45070 */
[----:B------:R-:W-:Y:S01]  /*2d080*/  SEL R37, R36, RZ, P0 ;  /* 0x000000ff24257207 */ /* 0x000fe20000000000 */
[----:B------:R-:W-:Y:S01]  /*2d090*/  LDGSTS.E [R6+0x8], desc[UR18][R72.64], P4 ;  /* 0x0000800048067fae */ /* 0x000fe2000a121852 */
[----:B------:R-:W-:Y:S02]  /*2d0a0*/  SEL R36, RZ, 0x4, P6 ;  /* 0x00000004ff247807 */ /* 0x000fe40003000000 */
[----:B------:R-:W-:Y:S02]  /*2d0b0*/  ISETP.GE.AND P6, PT, R187, UR4, PT ;  /* 0x00000004bb007c0c */ /* 0x000fe4000bfc6270 */
[----:B------:R-:W-:Y:S02]  /*2d0c0*/  LOP3.LUT R187, R3, 0x64, RZ, 0xfc, !PT ;  /* 0x0000006403bb7812 */ /* 0x000fe400078efcff */
[----:B------:R-:W-:-:S02]  /*2d0d0*/  ISETP.NE.U32.AND P3, PT, R37, RZ, PT ;  /* 0x000000ff2500720c */ /* 0x000fc40003f65070 */
[----:B------:R-:W-:Y:S01]  /*2d0e0*/  SEL R37, R36, RZ, P0 ;  /* 0x000000ff24257207 */ /* 0x000fe20000000000 */
[----:B------:R-:W-:Y:S01]  /*2d0f0*/  LDGSTS.E [R6+0x2000], desc[UR18][R74.64], P2 ;  /* 0x020000004a067fae */ /* 0x000fe20009121852 */
[----:B------:R-:W-:Y:S02]  /*2d100*/  SEL R36, RZ, 0x4, P6 ;  /* 0x00000004ff247807 */ /* 0x000fe40003000000 */
[----:B------:R-:W-:Y:S02]  /*2d110*/  ISETP.GE.AND P6, PT, R187, UR4, PT ;  /* 0x00000004bb007c0c */ /* 0x000fe4000bfc6270 */
[----:B------:R-:W-:Y:S02]  /*2d120*/  LOP3.LUT R187, R3, 0x66, RZ, 0xfc, !PT ;  /* 0x0000006603bb7812 */ /* 0x000fe400078efcff */
        /* <DEDUP_REMOVED lines=14> */
[----:B------:R-:W-:Y:S01]  /*2d210*/  LDGSTS.E [R6+0x4008], desc[UR18][R80.64], P5 ;  /* 0x0400800050067fae */ /* 0x000fe2000a921852 */
        /* <DEDUP_REMOVED lines=17> */
[----:B------:R-:W-:Y:S01]  /*2d330*/  LDGSTS.E [R7], desc[UR18][R88.64], P3 ;  /* 0x0000000058077fae */ /* 0x000fe20009921852 */
        /* <DEDUP_REMOVED lines=11> */
[----:B------:R-:W-:Y:S01]  /*2d3f0*/  IMAD.WIDE R94, R251, 0x4, R94 ;  /* 0x00000004fb5e7825 */ /* 0x000fe200078e025e */
[----:B------:R-:W-:Y:S01]  /*2d400*/  SEL R36, RZ, 0x4, P6 ;  /* 0x00000004ff247807 */ /* 0x000fe20003000000 */
[----:B------:R-:W-:Y:S01]  /*2d410*/  LDGSTS.E [R7+0x2000], desc[UR18][R92.64], P5 ;  /* 0x020000005c077fae */ /* 0x000fe2000a921852 */
[----:B------:R-:W-:Y:S02]  /*2d420*/  ISETP.GE.AND P6, PT, R187, UR4, PT ;  /* 0x00000004bb007c0c */ /* 0x000fe4000bfc6270 */
[----:B------:R-:W-:-:S02]  /*2d430*/  LOP3.LUT R187, R3, 0x6a, RZ, 0xfc, !PT ;  /* 0x0000006a03bb7812 */ /* 0x000fc400078efcff */
[----:B------:R-:W-:Y:S02]  /*2d440*/  ISETP.NE.U32.AND P2, PT, R37, RZ, PT ;  /* 0x000000ff2500720c */ /* 0x000fe40003f45070 */
[----:B------:R-:W-:Y:S01]  /*2d450*/  SEL R37, R36, RZ, P0 ;  /* 0x000000ff24257207 */ /* 0x000fe20000000000 */
[----:B------:R-:W-:Y:S01]  /*2d460*/  IMAD.WIDE R96, R251, 0x4, R96 ;  /* 0x00000004fb607825 */ /* 0x000fe200078e0260 */
[----:B------:R-:W-:Y:S01]  /*2d470*/  SEL R36, RZ, 0x4, P6 ;  /* 0x00000004ff247807 */ /* 0x000fe20003000000 */
[----:B------:R-:W-:Y:S01]  /*2d480*/  LDGSTS.E [R7+0x2008], desc[UR18][R94.64], P4 ;  /* 0x020080005e077fae */ /* 0x000fe2000a121852 */
[----:B------:R-:W-:Y:S02]  /*2d490*/  ISETP.GE.AND P6, PT, R187, UR4, PT ;  /* 0x00000004bb007c0c */ /* 0x000fe4000bfc6270 */
[----:B------:R-:W-:Y:S02]  /*2d4a0*/  LOP3.LUT R187, R3, 0xc, RZ, 0xfc, !PT ;  /* 0x0000000c03bb7812 */ /* 0x000fe400078efcff */
[----:B------:R-:W-:-:S02]  /*2d4b0*/  ISETP.NE.U32.AND P3, PT, R37, RZ, PT ;  /* 0x000000ff2500720c */ /* 0x000fc40003f65070 */
[----:B------:R-:W-:Y:S01]  /*2d4c0*/  SEL R37, R36, RZ, P0 ;  /* 0x000000ff24257207 */ /* 0x000fe20000000000 */
[----:B------:R-:W-:Y:S01]  /*2d4d0*/  IMAD.WIDE R98, R251, 0x4, R98 ;  /* 0x00000004fb627825 */ /* 0x000fe200078e0262 */
[----:B------:R-:W-:Y:S01]  /*2d4e0*/  SEL R36, RZ, 0x4, P6 ;  /* 0x00000004ff247807 */ /* 0x000fe20003000000 */
[----:B------:R-:W-:Y:S01]  /*2d4f0*/  LDGSTS.E [R7+0x4000], desc[UR18][R96.64], P2 ;  /* 0x0400000060077fae */ /* 0x000fe20009121852 */
[----:B------:R-:W-:Y:S02]  /*2d500*/  ISETP.GE.AND P6, PT, R187, UR4, PT ;  /* 0x00000004bb007c0c */ /* 0x000fe4000bfc6270 */
[----:B------:R-:W-:Y:S02]  /*2d510*/  LOP3.LUT R187, R3, 0xe, RZ, 0xfc, !PT ;  /* 0x0000000e03bb7812 */ /* 0x000fe400078efcff */
[----:B------:R-:W-:Y:S02]  /*2d520*/  ISETP.NE.U32.AND P1, PT, R37, RZ, PT ;  /* 0x000000ff2500720c */ /* 0x000fe40003f25070 */
[----:B------:R-:W-:Y:S01]  /*2d530*/  SEL R37, R36, RZ, P0 ;  /* 0x000000ff24257207 */ /* 0x000fe20000000000 */
[----:B------:R-:W-:Y:S01]  /*2d540*/  IMAD.WIDE R100, R251, 0x4, R100 ;  /* 0x00000004fb647825 */ /* 0x000fe200078e0264 */
[----:B------:R-:W-:Y:S01]  /*2d550*/  SEL R36, RZ, 0x4, P6 ;  /* 0x00000004ff247807 */ /* 0x000fe20003000000 */
[----:B------:R-:W-:Y:S01]  /*2d560*/  LDGSTS.E [R7+0x4008], desc[UR18][R98.64], P3 ;  /* 0x0400800062077fae */ /* 0x000fe20009921852 */
        /* <DEDUP_REMOVED lines=20> */
[----:B------:R-:W-:Y:S01]  /*2d6b0*/  LDGSTS.E [R8], desc[UR18][R104.64], P4 ;  /* 0x0000000068087fae */ /* 0x000fe2000a121852 */
        /* <DEDUP_REMOVED lines=104> */
[----:B------:R2:W-:Y:S01]  /*2dd40*/  LDGSTS.E [R9+0x6008], desc[UR18][R134.64], P4 ;  /* 0x0600800086097fae */ /* 0x0005e2000a121852 */
        /* <DEDUP_REMOVED lines=58> */
[----:B------:R-:W-:Y:S02]  /*2e0f0*/  SEL R37, R36, RZ, P0 ;  /* 0x000000ff24257207 */ /* 0x000fe40000000000 */
[----:B------:R-:W-:Y:S02]  /*2e100*/  SEL R36, RZ, 0x4, P6 ;  /* 0x00000004ff247807 */ /* 0x000fe40003000000 */
[----:B------:R-:W-:Y:S02]  /*2e110*/  ISETP.GE.AND P6, PT, R187, UR4, PT ;  /* 0x00000004bb007c0c */ /* 0x000fe4000bfc6270 */
[----:B------:R-:W-:Y:S02]  /*2e120*/  LOP3.LUT R187, R3, 0x5a, RZ, 0xfc, !PT ;  /* 0x0000005a03bb7812 */ /* 0x000fe400078efcff */
[----:B------:R-:W-:Y:S02]  /*2e130*/  ISETP.NE.U32.AND P2, PT, R37, RZ, PT ;  /* 0x000000ff2500720c */ /* 0x000fe40003f45070 */
[----:B------:R-:W-:-:S02]  /*2e140*/  SEL R37, R36, RZ, P0 ;  /* 0x000000ff24257207 */ /* 0x000fc40000000000 */
[----:B------:R-:W-:Y:S02]  /*2e150*/  SEL R36, RZ, 0x4, P6 ;  /* 0x00000004ff247807 */ /* 0x000fe40003000000 */
[----:B------:R-:W-:Y:S02]  /*2e160*/  ISETP.GE.AND P6, PT, R187, UR4, PT ;  /* 0x00000004bb007c0c */ /* 0x000fe4000bfc6270 */
[----:B------:R-:W-:Y:S02]  /*2e170*/  LOP3.LUT R187, R3, 0x78, RZ, 0xfc, !PT ;  /* 0x0000007803bb7812 */ /* 0x000fe400078efcff */
[----:B------:R-:W-:Y:S02]  /*2e180*/  ISETP.NE.U32.AND P3, PT, R37, RZ, PT ;  /* 0x000000ff2500720c */ /* 0x000fe40003f65070 */
[----:B------:R-:W-:Y:S02]  /*2e190*/  SEL R37, R36, RZ, P0 ;  /* 0x000000ff24257207 */ /* 0x000fe40000000000 */
[----:B------:R-:W-:-:S02]  /*2e1a0*/  SEL R36, RZ, 0x4, P6 ;  /* 0x00000004ff247807 */ /* 0x000fc40003000000 */
[----:B------:R-:W-:Y:S01]  /*2e1b0*/  ISETP.GE.AND P6, PT, R187, UR4, PT ;  /* 0x00000004bb007c0c */ /* 0x000fe2000bfc6270 */
[----:B-1----:R-:W-:Y:S01]  /*2e1c0*/  IMAD.WIDE R152, R251, 0x4, R152 ;  /* 0x00000004fb987825 */ /* 0x002fe200078e0298 */
[----:B------:R-:W-:Y:S02]  /*2e1d0*/  LOP3.LUT R187, R3, 0x7a, RZ, 0xfc, !PT ;  /* 0x0000007a03bb7812 */ /* 0x000fe400078efcff */
[----:B------:R-:W-:Y:S02]  /*2e1e0*/  ISETP.NE.U32.AND P1, PT, R37, RZ, PT ;  /* 0x000000ff2500720c */ /* 0x000fe40003f25070 */
[----:B------:R-:W-:Y:S01]  /*2e1f0*/  SEL R37, R36, RZ, P0 ;  /* 0x000000ff24257207 */ /* 0x000fe20000000000 */
[----:B------:R-:W-:Y:S01]  /*2e200*/  IMAD.WIDE R154, R251, 0x4, R154 ;  /* 0x00000004fb9a7825 */ /* 0x000fe200078e029a */
[----:B------:R-:W-:Y:S01]  /*2e210*/  SEL R36, RZ, 0x4, P6 ;  /* 0x00000004ff247807 */ /* 0x000fe20003000000 */
[----:B------:R-:W-:Y:S01]  /*2e220*/  LDGSTS.E [R11], desc[UR18][R152.64], P5 ;  /* 0x00000000980b7fae */ /* 0x000fe2000a921852 */
[----:B------:R-:W-:-:S02]  /*2e230*/  ISETP.GE.AND P6, PT, R187, UR4, PT ;  /* 0x00000004bb007c0c */ /* 0x000fc4000bfc6270 */
[----:B------:R-:W-:Y:S01]  /*2e240*/  LOP3.LUT R187, R3, 0x1c, RZ, 0xfc, !PT ;  /* 0x0000001c03bb7812 */ /* 0x000fe200078efcff */
[----:B------:R-:W-:Y:S01]  /*2e250*/  LDGSTS.E [R11+0x8], desc[UR18][R154.64], P4 ;  /* 0x000080009a0b7fae */ /* 0x000fe2000a121852 */
[----:B------:R-:W-:Y:S02]  /*2e260*/  ISETP.NE.U32.AND P5, PT, R37, RZ, PT ;  /* 0x000000ff2500720c */ /* 0x000fe40003fa5070 */
[----:B------:R-:W-:Y:S02]  /*2e270*/  SEL R36, R36, RZ, P0 ;  /* 0x000000ff24247207 */ /* 0x000fe40000000000 */
[----:B------:R-:W-:Y:S02]  /*2e280*/  SEL R37, RZ, 0x4, P6 ;  /* 0x00000004ff257807 */ /* 0x000fe40003000000 */
[----:B------:R-:W-:Y:S01]  /*2e290*/  ISETP.GE.AND P6, PT, R187, UR4, PT ;  /* 0x00000004bb007c0c */ /* 0x000fe2000bfc6270 */
[----:B------:R-:W-:Y:S01]  /*2e2a0*/  IMAD.WIDE R156, R251, 0x4, R156 ;  /* 0x00000004fb9c7825 */ /* 0x000fe200078e029c */
[----:B------:R-:W-:-:S02]  /*2e2b0*/  LOP3.LUT R186, R3, 0x1e, RZ, 0xfc, !PT ;  /* 0x0000001e03ba7812 */ /* 0x000fc400078efcff */
[----:B------:R-:W-:Y:S01]  /*2e2c0*/  ISETP.NE.U32.AND P4, PT, R36, RZ, PT ;  /* 0x000000ff2400720c */ /* 0x000fe20003f85070 */
[----:B------:R-:W-:Y:S01]  /*2e2d0*/  IMAD.WIDE R158, R251, 0x4, R158 ;  /* 0x00000004fb9e7825 */ /* 0x000fe200078e029e */
[----:B------:R-:W-:Y:S01]  /*2e2e0*/  SEL R36, R37, RZ, P0 ;  /* 0x000000ff25247207 */ /* 0x000fe20000000000 */
[----:B------:R-:W-:Y:S01]  /*2e2f0*/  LDGSTS.E [R11+0x2000], desc[UR18][R156.64], P2 ;  /* 0x020000009c0b7fae */ /* 0x000fe20009121852 */
[----:B------:R-:W-:Y:S02]  /*2e300*/  SEL R37, RZ, 0x4, P6 ;  /* 0x00000004ff257807 */ /* 0x000fe40003000000 */
[----:B------:R-:W-:Y:S01]  /*2e310*/  LOP3.LUT R187, R3, 0x3c, RZ, 0xfc, !PT ;  /* 0x0000003c03bb7812 */ /* 0x000fe200078efcff */
[----:B------:R-:W-:Y:S01]  /*2e320*/  IMAD.WIDE R160, R251, 0x4, R160 ;  /* 0x00000004fba07825 */ /* 0x000fe200078e02a0 */
[----:B------:R-:W-:Y:S01]  /*2e330*/  ISETP.GE.AND P6, PT, R186, UR4, PT ;  /* 0x00000004ba007c0c */ /* 0x000fe2000bfc6270 */
[----:B------:R-:W-:Y:S01]  /*2e340*/  LDGSTS.E [R11+0x2008], desc[UR18][R158.64], P3 ;  /* 0x020080009e0b7fae */ /* 0x000fe20009921852 */
[----:B------:R-:W-:-:S02]  /*2e350*/  ISETP.NE.U32.AND P2, PT, R36, RZ, PT ;  /* 0x000000ff2400720c */ /* 0x000fc40003f45070 */
[----:B------:R-:W-:Y:S01]  /*2e360*/  ISETP.GE.AND P3, PT, R187, UR4, PT ;  /* 0x00000004bb007c0c */ /* 0x000fe2000bf66270 */
[----:B------:R-:W-:Y:S01]  /*2e370*/  IMAD.WIDE R162, R251, 0x4, R162 ;  /* 0x00000004fba27825 */ /* 0x000fe200078e02a2 */
[----:B------:R-:W-:Y:S01]  /*2e380*/  SEL R36, RZ, 0x4, P6 ;  /* 0x00000004ff247807 */ /* 0x000fe20003000000 */
[----:B------:R-:W-:Y:S01]  /*2e390*/  LDGSTS.E [R11+0x4000], desc[UR18][R160.64], P1 ;  /* 0x04000000a00b7fae */ /* 0x000fe20008921852 */
[----:B------:R-:W-:Y:S02]  /*2e3a0*/  LOP3.LUT R187, R3, 0x5c, RZ, 0xfc, !PT ;  /* 0x0000005c03bb7812 */ /* 0x000fe400078efcff */
[----:B------:R-:W-:Y:S01]  /*2e3b0*/  SEL R37, R37, RZ, P0 ;  /* 0x000000ff25257207 */ /* 0x000fe20000000000 */
[----:B------:R-:W-:Y:S01]  /*2e3c0*/  LDGSTS.E [R11+0x4008], desc[UR18][R162.64], P5 ;  /* 0x04008000a20b7fae */ /* 0x000fe2000a921852 */
[----:B------:R-:W-:Y:S02]  /*2e3d0*/  SEL R36, R36, RZ, P0 ;  /* 0x000000ff24247207 */ /* 0x000fe40000000000 */
[----:B------:R-:W-:-:S02]  /*2e3e0*/  LOP3.LUT R186, R3, 0x3e, RZ, 0xfc, !PT ;  /* 0x0000003e03ba7812 */ /* 0x000fc400078efcff */
[----:B------:R-:W-:Y:S02]  /*2e3f0*/  ISETP.GE.AND P1, PT, R187, UR4, PT ;  /* 0x00000004bb007c0c */ /* 0x000fe4000bf26270 */
[----:B------:R-:W-:Y:S01]  /*2e400*/  LOP3.LUT R187, R3, 0x5e, RZ, 0xfc, !PT ;  /* 0x0000005e03bb7812 */ /* 0x000fe200078efcff */
[----:B------:R-:W-:Y:S01]  /*2e410*/  IMAD.WIDE R164, R251, 0x4, R164 ;  /* 0x00000004fba47825 */ /* 0x000fe200078e02a4 */
[----:B------:R-:W-:Y:S02]  /*2e420*/  ISETP.NE.U32.AND P6, PT, R37, RZ, PT ;  /* 0x000000ff2500720c */ /* 0x000fe40003fc5070 */
[----:B------:R-:W-:Y:S01]  /*2e430*/  SEL R37, RZ, 0x4, P3 ;  /* 0x00000004ff257807 */ /* 0x000fe20001800000 */
[----:B------:R-:W-:Y:S01]  /*2e440*/  IMAD.WIDE R166, R251, 0x4, R166 ;  /* 0x00000004fba67825 */ /* 0x000fe200078e02a6 */
[----:B------:R-:W-:Y:S01]  /*2e450*/  ISETP.NE.U32.AND P5, PT, R36, RZ, PT ;  /* 0x000000ff2400720c */ /* 0x000fe20003fa5070 */
[----:B------:R-:W-:Y:S01]  /*2e460*/  LDGSTS.E [R11+0x6000], desc[UR18][R164.64], P4 ;  /* 0x06000000a40b7fae */ /* 0x000fe2000a121852 */
[----:B------:R-:W-:-:S02]  /*2e470*/  ISETP.GE.AND P3, PT, R186, UR4, PT ;  /* 0x00000004ba007c0c */ /* 0x000fc4000bf66270 */
[----:B------:R-:W-:Y:S01]  /*2e480*/  SEL R36, RZ, 0x4, P1 ;  /* 0x00000004ff247807 */ /* 0x000fe20000800000 */
[----:B------:R1:W-:Y:S01]  /*2e490*/  LDGSTS.E [R11+0x6008], desc[UR18][R166.64], P2 ;  /* 0x06008000a60b7fae */ /* 0x0003e20009121852 */
[----:B------:R-:W-:Y:S02]  /*2e4a0*/  ISETP.GE.AND P1, PT, R187, UR4, PT ;  /* 0x00000004bb007c0c */ /* 0x000fe4000bf26270 */
[----:B------:R-:W-:Y:S02]  /*2e4b0*/  LOP3.LUT R187, R3, 0x7c, RZ, 0xfc, !PT ;  /* 0x0000007c03bb7812 */ /* 0x000fe400078efcff */
[----:B------:R-:W-:Y:S02]  /*2e4c0*/  SEL R44, R37, RZ, P0 ;  /* 0x000000ff252c7207 */ /* 0x000fe40000000000 */
[----:B------:R-:W-:Y:S02]  /*2e4d0*/  SEL R37, RZ, 0x4, P3 ;  /* 0x00000004ff257807 */ /* 0x000fe40001800000 */
[----:B------:R-:W-:-:S02]  /*2e4e0*/  SEL R36, R36, RZ, P0 ;  /* 0x000000ff24247207 */ /* 0x000fc40000000000 */
[----:B------:R-:W-:Y:S02]  /*2e4f0*/  ISETP.GE.AND P2, PT, R187, UR4, PT ;  /* 0x00000004bb007c0c */ /* 0x000fe4000bf46270 */
[----:B------:R-:W-:Y:S02]  /*2e500*/  ISETP.NE.U32.AND P3, PT, R44, RZ, PT ;  /* 0x000000ff2c00720c */ /* 0x000fe40003f65070 */
[----:B------:R-:W-:Y:S02]  /*2e510*/  LOP3.LUT R187, R3, 0x7e, RZ, 0xfc, !PT ;  /* 0x0000007e03bb7812 */ /* 0x000fe400078efcff */
[----:B------:R-:W-:Y:S02]  /*2e520*/  SEL R44, R37, RZ, P0 ;  /* 0x000000ff252c7207 */ /* 0x000fe40000000000 */
[----:B------:R-:W-:Y:S02]  /*2e530*/  SEL R37, RZ, 0x4, P1 ;  /* 0x00000004ff257807 */ /* 0x000fe40000800000 */
[----:B------:R-:W-:-:S02]  /*2e540*/  ISETP.NE.U32.AND P1, PT, R36, RZ, PT ;  /* 0x000000ff2400720c */ /* 0x000fc40003f25070 */
[----:B------:R-:W-:Y:S02]  /*2e550*/  SEL R36, RZ, 0x4, P2 ;  /* 0x00000004ff247807 */ /* 0x000fe40001000000 */
[----:B------:R-:W-:Y:S02]  /*2e560*/  ISETP.GE.AND P2, PT, R187, UR4, PT ;  /* 0x00000004bb007c0c */ /* 0x000fe4000bf46270 */
[----:B------:R-:W3:Y:S01]  /*2e570*/  S2R R187, SR_TID.X ;  /* 0x0000000000bb7919 */ /* 0x000ee20000002100 */
[----:B------:R-:W-:Y:S01]  /*2e580*/  IMAD.WIDE R168, R251, 0x4, R168 ;  /* 0x00000004fba87825 */ /* 0x000fe200078e02a8 */
[----:B------:R-:W-:Y:S01]  /*2e590*/  SEL R37, R37, RZ, P0 ;  /* 0x000000ff25257207 */ /* 0x000fe20000000000 */
[----:B------:R4:W-:Y:S04]  /*2e5a0*/  STL.64 [R1+0x10d0], R6 ;  /* 0x0010d00601007387 */ /* 0x0009e80000100a00 */
[----:B------:R-:W-:Y:S01]  /*2e5b0*/  LDGSTS.E [R242], desc[UR18][R168.64], P6 ;  /* 0x00000000a8f27fae */ /* 0x000fe2000b121852 */
[----:B------:R-:W-:-:S02]  /*2e5c0*/  ISETP.NE.U32.AND P6, PT, R37, RZ, PT ;  /* 0x000000ff2500720c */ /* 0x000fc40003fc5070 */
[----:B------:R-:W-:Y:S01]  /*2e5d0*/  SEL R37, RZ, 0x4, P2 ;  /* 0x00000004ff257807 */ /* 0x000fe20001000000 */
[----:B------:R2:W-:Y:S04]  /*2e5e0*/  STL.64 [R1+0x10c8], R8 ;  /* 0x0010c80801007387 */ /* 0x0005e80000100a00 */
[----:B------:R1:W-:Y:S01]  /*2e5f0*/  STL.64 [R1+0x10c0], R10 ;  /* 0x0010c00a01007387 */ /* 0x0003e20000100a00 */
[----:B---3--:R-:W-:-:S04]  /*2e600*/  LOP3.LUT R187, R187, 0x7f, RZ, 0xc0, !PT ;  /* 0x0000007fbbbb7812 */ /* 0x008fc800078ec0ff */
[----:B------:R-:W-:Y:S02]  /*2e610*/  ISETP.GE.AND P2, PT, R187, UR4, PT ;  /* 0x00000004bb007c0c */ /* 0x000fe4000bf46270 */
[----:B------:R-:W3:Y:S04]  /*2e620*/  LDL.LU.64 R186, [R1+0x110] ;  /* 0x0001100001ba7983 */ /* 0x000ee80000300a00 */
[----:B----4-:R-:W4:Y:S01]  /*2e630*/  LDL.LU.64 R6, [R1+0x168] ;  /* 0x0001680001067983 */ /* 0x010f220000300a00 */
[----:B------:R-:W-:Y:S01]  /*2e640*/  ISETP.NE.U32.AND P4, PT, R44, RZ, PT ;  /* 0x000000ff2c00720c */ /* 0x000fe20003f85070 */
[----:B------:R-:W-:Y:S01]  /*2e650*/  IMAD.WIDE R170, R251, 0x4, R170 ;  /* 0x00000004fbaa7825 */ /* 0x000fe200078e02aa */
[----:B------:R-:W-:Y:S01]  /*2e660*/  UIADD3 UR5, UR12, -0x280, URZ ;  /* 0xfffffd800c057890 */ /* 0x000fe2000fffe03f */
[----:B------:R-:W-:-:S02]  /*2e670*/  SEL R44, RZ, 0x4, P2 ;  /* 0x00000004ff2c7807 */ /* 0x000fc40001000000 */
[----:B------:R-:W-:Y:S01]  /*2e680*/  IMAD.WIDE R172, R251, 0x4, R172 ;  /* 0x00000004fbac7825 */ /* 0x000fe200078e02ac */
[----:B------:R-:W-:Y:S01]  /*2e690*/  LOP3.LUT R188, R3, 0x2, RZ, 0xfc, !PT ;  /* 0x0000000203bc7812 */ /* 0x000fe200078efcff */
[----:B------:R-:W-:Y:S02]  /*2e6a0*/  LDGSTS.E [R242+0x8], desc[UR18][R170.64], P5 ;  /* 0x00008000aaf27fae */ /* 0x000fe4000a921852 */
[----:B------:R-:W-:-:S04]  /*2e6b0*/  IMAD.WIDE R174, R251, 0x4, R174 ;  /* 0x00000004fbae7825 */ /* 0x000fc800078e02ae */
[----:B------:R-:W-:Y:S01]  /*2e6c0*/  VIADD R189, R189, 0x7f ;  /* 0x0000007fbdbd7836 */ /* 0x000fe20000000000 */
[----:B------:R-:W-:Y:S01]  /*2e6d0*/  LDGSTS.E [R242+0x2000], desc[UR18][R172.64], P3 ;  /* 0x02000000acf27fae */ /* 0x000fe20009921852 */
[----:B------:R-:W-:Y:S02]  /*2e6e0*/  SEL R36, R36, RZ, P0 ;  /* 0x000000ff24247207 */ /* 0x000fe40000000000 */
[----:B------:R-:W-:Y:S01]  /*2e6f0*/  SEL R37, R37, RZ, P0 ;  /* 0x000000ff25257207 */ /* 0x000fe20000000000 */
[----:B------:R-:W-:Y:S01]  /*2e700*/  LDGSTS.E [R242+0x2008], desc[UR18][R174.64], P4 ;  /* 0x02008000aef27fae */ /* 0x000fe2000a121852 */
[----:B------:R-:W-:Y:S02]  /*2e710*/  SEL R44, R44, RZ, P0 ;  /* 0x000000ff2c2c7207 */ /* 0x000fe40000000000 */
[----:B------:R-:W-:Y:S01]  /*2e720*/  ISETP.GE.AND P4, PT, R3, UR5, PT ;  /* 0x0000000503007c0c */ /* 0x000fe2000bf86270 */
[----:B------:R4:W-:Y:S01]  /*2e730*/  STL.64 [R1+0xe10], R2 ;  /* 0x000e100201007387 */ /* 0x0009e20000100a00 */
[----:B------:R-:W-:-:S02]  /*2e740*/  ISETP.GE.AND P2, PT, R188, UR5, PT ;  /* 0x00000005bc007c0c */ /* 0x000fc4000bf46270 */
[----:B------:R-:W-:Y:S01]  /*2e750*/  ISETP.GT.AND P0, PT, R189, 0x2ff, PT ;  /* 0x000002ffbd00780c */ /* 0x000fe20003f04270 */
[----:B------:R-:W-:-:S04]  /*2e760*/  IMAD.WIDE R188, R83, 0x4, R184 ;  /* 0x0000000453bc7825 */ /* 0x000fc800078e02b8 */
[C---:B--2---:R-:W-:Y:S01]  /*2e770*/  IMAD.WIDE R8, R251.reuse, 0x4, R56 ;  /* 0x00000004fb087825 */ /* 0x044fe200078e0238 */
[----:B------:R-:W-:Y:S03]  /*2e780*/  STL.64 [R1+0x4d8], R188 ;  /* 0x0004d8bc01007387 */ /* 0x000fe60000100a00 */
[----:B-1----:R-:W-:-:S04]  /*2e790*/  IMAD.WIDE R10, R251, 0x4, R90 ;  /* 0x00000004fb0a7825 */ /* 0x002fc800078e025a */
[----:B------:R-:W-:-:S04]  /*2e7a0*/  IMAD.WIDE R176, R251, 0x4, R176 ;  /* 0x00000004fbb07825 */ /* 0x000fc800078e02b0 */
[----:B------:R-:W-:Y:S01]  /*2e7b0*/  IMAD.WIDE R178, R251, 0x4, R178 ;  /* 0x00000004fbb27825 */ /* 0x000fe200078e02b2 */
[----:B------:R-:W-:Y:S01]  /*2e7c0*/  ISETP.NE.U32.AND P3, PT, R37, RZ, PT ;  /* 0x000000ff2500720c */ /* 0x000fe20003f65070 */
[----:B------:R-:W-:Y:S01]  /*2e7d0*/  LDGSTS.E [R242+0x4000], desc[UR18][R176.64], P1 ;  /* 0x04000000b0f27fae */ /* 0x000fe20008921852 */
[----:B------:R-:W-:Y:S02]  /*2e7e0*/  SEL R37, RZ, 0x4, P4 ;  /* 0x00000004ff257807 */ /* 0x000fe40002000000 */
[----:B------:R-:W-:Y:S01]  /*2e7f0*/  ISETP.GE.AND P4, PT, R252, UR5, PT ;  /* 0x00000005fc007c0c */ /* 0x000fe2000bf86270 */
[C---:B------:R-:W-:Y:S01]  /*2e800*/  IMAD.WIDE R180, R251.reuse, 0x4, R180 ;  /* 0x00000004fbb47825 */ /* 0x040fe200078e02b4 */
[----:B------:R-:W-:Y:S01]  /*2e810*/  ISETP.NE.U32.AND P5, PT, R36, RZ, PT ;  /* 0x000000ff2400720c */ /* 0x000fe20003fa5070 */
[----:B------:R-:W-:Y:S01]  /*2e820*/  LDGSTS.E [R242+0x4008], desc[UR18][R178.64], P6 ;  /* 0x04008000b2f27fae */ /* 0x000fe2000b121852 */
[----:B------:R-:W-:Y:S01]  /*2e830*/  SEL R36, RZ, 0x4, P2 ;  /* 0x00000004ff247807 */ /* 0x000fe20001000000 */
[----:B------:R-:W-:Y:S01]  /*2e840*/  IMAD.WIDE R182, R251, 0x4, R182 ;  /* 0x00000004fbb67825 */ /* 0x000fe200078e02b6 */
[----:B------:R-:W-:-:S02]  /*2e850*/  ISETP.NE.U32.AND P2, PT, R44, RZ, PT ;  /* 0x000000ff2c00720c */ /* 0x000fc40003f45070 */
[----:B------:R-:W-:Y:S02]  /*2e860*/  SEL R44, RZ, 0x4, P4 ;  /* 0x00000004ff2c7807 */ /* 0x000fe40002000000 */
[----:B------:R-:W-:Y:S02]  /*2e870*/  SEL R37, R37, RZ, P0 ;  /* 0x000000ff25257207 */ /* 0x000fe40000000000 */
[----:B------:R-:W-:Y:S02]  /*2e880*/  SEL R44, R44, RZ, P0 ;  /* 0x000000ff2c2c7207 */ /* 0x000fe40000000000 */
[----:B------:R-:W-:Y:S01]  /*2e890*/  SEL R36, R36, RZ, P0 ;  /* 0x000000ff24247207 */ /* 0x000fe20000000000 */
[----:B------:R-:W-:Y:S01]  /*2e8a0*/  LDGSTS.E [R242+0x6000], desc[UR18][R180.64], P5 ;  /* 0x06000000b4f27fae */ /* 0x000fe2000a921852 */
[----:B------:R-:W-:Y:S01]  /*2e8b0*/  ISETP.NE.U32.AND P6, PT, R44, RZ, PT ;  /* 0x000000ff2c00720c */ /* 0x000fe20003fc5070 */
[----:B------:R-:W-:Y:S01]  /*2e8c0*/  VIADD R44, R243, 0x100000 ;  /* 0x00100000f32c7836 */ /* 0x000fe20000000000 */
[----:B------:R-:W-:Y:S01]  /*2e8d0*/  ISETP.NE.U32.AND P4, PT, R37, RZ, PT ;  /* 0x000000ff2500720c */ /* 0x000fe20003f85070 */
[C---:B------:R-:W-:Y:S01]  /*2e8e0*/  VIADD R37, R243.reuse, 0x100000 ;  /* 0x00100000f3257836 */ /* 0x040fe20000000000 */
[----:B------:R-:W-:Y:S01]  /*2e8f0*/  ISETP.NE.U32.AND P1, PT, R36, RZ, PT ;  /* 0x000000ff2400720c */ /* 0x000fe20003f25070 */
[----:B------:R-:W-:Y:S01]  /*2e900*/  VIADD R36, R243, 0x100000 ;  /* 0x00100000f3247836 */ /* 0x000fe20000000000 */
[----:B------:R-:W-:Y:S04]  /*2e910*/  LDGSTS.E [R242+0x6008], desc[UR18][R182.64], P3 ;  /* 0x06008000b6f27fae */ /* 0x000fe80009921852 */
[----:B------:R-:W0:Y:S04]  /*2e920*/  LDGDEPBAR ;  /* 0x00000000000079af */ /* 0x000e280000000000 */
[----:B------:R-:W-:Y:S01]  /*2e930*/  LDGSTS.E [R44+-0x80000], desc[UR18][R188.64], P2 ;  /* 0x80000000bc2c7fae */ /* 0x000fe20009121852 */
[----:B---3--:R-:W-:-:S04]  /*2e940*/  IMAD.WIDE R186, R83, 0x4, R186 ;  /* 0x0000000453ba7825 */ /* 0x008fc800078e02ba */
[----:B----4-:R-:W-:Y:S01]  /*2e950*/  IMAD.WIDE R2, R83, 0x4, R6 ;  /* 0x0000000453027825 */ /* 0x010fe200078e0206 */
[----:B------:R-:W-:Y:S03]  /*2e960*/  LDGSTS.E [R37+-0x7fc00], desc[UR18][R186.64], P2 ;  /* 0x80400000ba257fae */ /* 0x000fe60009121852 */
[C---:B------:R-:W-:Y:S01]  /*2e970*/  IMAD.WIDE R6, R251.reuse, 0x4, R54 ;  /* 0x00000004fb067825 */ /* 0x040fe200078e0236 */
[----:B------:R-:W-:Y:S04]  /*2e980*/  LDGSTS.E [R36+-0x7f800], desc[UR18][R2.64], P2 ;  /* 0x8080000002247fae */ /* 0x000fe80009121852 */
[----:B------:R1:W-:Y:S04]  /*2e990*/  STL.64 [R1+0x458], R6 ;  /* 0x0004580601007387 */ /* 0x0003e80000100a00 */
[----:B------:R-:W-:Y:S04]  /*2e9a0*/  STL.64 [R1+0x510], R186 ;  /* 0x000510ba01007387 */ /* 0x000fe80000100a00 */
[----:B------:R2:W-:Y:S01]  /*2e9b0*/  STL.64 [R1+0x460], R8 ;  /* 0x0004600801007387 */ /* 0x0005e20000100a00 */
[----:B-1----:R-:W-:-:S03]  /*2e9c0*/  IMAD.WIDE R6, R251, 0x4, R70 ;  /* 0x00000004fb067825 */ /* 0x002fc600078e0246 */
[----:B------:R-:W-:Y:S04]  /*2e9d0*/  STL.64 [R1+0x560], R2 ;  /* 0x0005600201007387 */ /* 0x000fe80000100a00 */
[----:B------:R1:W-:Y:S01]  /*2e9e0*/  STL.64 [R1+0x468], R6 ;  /* 0x0004680601007387 */ /* 0x0003e20000100a00 */
[----:B--2---:R-:W-:-:S05]  /*2e9f0*/  IMAD.WIDE R8, R251, 0x4, R72 ;  /* 0x00000004fb087825 */ /* 0x004fca00078e0248 */
[----:B------:R2:W-:Y:S01]  /*2ea00*/  STL.64 [R1+0x470], R8 ;  /* 0x0004700801007387 */ /* 0x0005e20000100a00 */
[----:B-1----:R-:W-:-:S05]  /*2ea10*/  IMAD.WIDE R6, R251, 0x4, R88 ;  /* 0x00000004fb067825 */ /* 0x002fca00078e0258 */
[----:B------:R1:W-:Y:S01]  /*2ea20*/  STL.64 [R1+0x478], R6 ;  /* 0x0004780601007387 */ /* 0x0003e20000100a00 */
[----:B--2---:R-:W-:-:S03]  /*2ea30*/  IMAD.WIDE R8, R251, 0x4, R104 ;  /* 0x00000004fb087825 */ /* 0x004fc600078e0268 */
        /* <DEDUP_REMOVED lines=85> */
[C---:B------:R-:W-:Y:S01]  /*2ef90*/  IMAD.WIDE R152, R251.reuse, 0x4, R84 ;  /* 0x00000004fb987825 */ /* 0x040fe200078e0254 */
[----:B------:R3:W-:Y:S03]  /*2efa0*/  STL.64 [R1+0x620], R8 ;  /* 0x0006200801007387 */ /* 0x0007e60000100a00 */
[C---:B-1----:R-:W-:Y:S01]  /*2efb0*/  IMAD.WIDE R6, R251.reuse, 0x4, R68 ;  /* 0x00000004fb067825 */ /* 0x042fe200078e0244 */
[----:B------:R1:W-:Y:S03]  /*2efc0*/  STL.64 [R1+0x640], R152 ;  /* 0x0006409801007387 */ /* 0x0003e60000100a00 */
[----:B--2---:R-:W-:-:S04]  /*2efd0*/  IMAD.WIDE R10, R251, 0x4, R100 ;  /* 0x00000004fb0a7825 */ /* 0x004fc800078e0264 */
[C---:B---3--:R-:W-:Y:S01]  /*2efe0*/  IMAD.WIDE R8, R251.reuse, 0x4, R86 ;  /* 0x00000004fb087825 */ /* 0x048fe200078e0256 */
[----:B------:R-:W-:Y:S03]  /*2eff0*/  STL.64 [R1+0x630], R6 ;  /* 0x0006300601007387 */ /* 0x000fe60000100a00 */
[C---:B------:R-:W-:Y:S01]  /*2f000*/  IMAD.WIDE R154, R251.reuse, 0x4, R116 ;  /* 0x00000004fb9a7825 */ /* 0x040fe200078e0274 */
[----:B------:R-:W-:Y:S03]  /*2f010*/  STL.64 [R1+0x650], R8 ;  /* 0x0006500801007387 */ /* 0x000fe60000100a00 */
[C---:B-1----:R-:W-:Y:S01]  /*2f020*/  IMAD.WIDE R152, R251.reuse, 0x4, R118 ;  /* 0x00000004fb987825 */ /* 0x042fe200078e0276 */
[----:B------:R1:W-:Y:S04]  /*2f030*/  STL.64 [R1+0x660], R10 ;  /* 0x0006600a01007387 */ /* 0x0003e80000100a00 */
[----:B------:R-:W-:Y:S01]  /*2f040*/  STL.64 [R1+0x670], R154 ;  /* 0x0006709a01007387 */ /* 0x000fe20000100a00 */
[----:B------:R-:W-:-:S03]  /*2f050*/  IMAD.WIDE R162, R251, 0x4, R148 ;  /* 0x00000004fba27825 */ /* 0x000fc600078e0294 */
[----:B------:R-:W2:Y:S01]  /*2f060*/  LDL.LU.64 R160, [R1+0x2f8] ;  /* 0x0002f80001a07983 */ /* 0x000ea20000300a00 */
[----:B-1----:R-:W-:-:S03]  /*2f070*/  IMAD.WIDE R10, R251, 0x4, R132 ;  /* 0x00000004fb0a7825 */ /* 0x002fc600078e0284 */
[----:B------:R1:W-:Y:S01]  /*2f080*/  STL.64 [R1+0x680], R152 ;  /* 0x0006809801007387 */ /* 0x0003e20000100a00 */
[----:B------:R-:W-:-:S03]  /*2f090*/  IMAD.WIDE R8, R251, 0x4, R102 ;  /* 0x00000004fb087825 */ /* 0x000fc600078e0266 */
[----:B------:R-:W3:Y:S04]  /*2f0a0*/  LDL.LU.64 R174, [R1+0x2d8] ;  /* 0x0002d80001ae7983 */ /* 0x000ee80000300a00 */
[----:B------:R4:W-:Y:S04]  /*2f0b0*/  STL.64 [R1+0x690], R10 ;  /* 0x0006900a01007387 */ /* 0x0009e80000100a00 */
[----:B------:R-:W3:Y:S01]  /*2f0c0*/  LDL.LU.64 R172, [R1+0x298] ;  /* 0x0002980001ac7983 */ /* 0x000ee20000300a00 */
[----:B-1----:R-:W-:-:S03]  /*2f0d0*/  IMAD.WIDE R152, R251, 0x4, R150 ;  /* 0x00000004fb987825 */ /* 0x002fc600078e0296 */
[----:B------:R-:W3:Y:S01]  /*2f0e0*/  LDL.LU.64 R158, [R1+0x278] ;  /* 0x00027800019e7983 */ /* 0x000ee20000300a00 */
[----:B----4-:R-:W-:-:S03]  /*2f0f0*/  IMAD.WIDE R10, R251, 0x4, R134 ;  /* 0x00000004fb0a7825 */ /* 0x010fc600078e0286 */
[----:B------:R-:W4:Y:S04]  /*2f100*/  LDL.LU.64 R156, [R1+0x258] ;  /* 0x00025800019c7983 */ /* 0x000f280000300a00 */
[----:B------:R-:W-:Y:S01]  /*2f110*/  STL.64 [R1+0x668], R8 ;  /* 0x0006680801007387 */ /* 0x000fe20000100a00 */
[----:B------:R-:W-:-:S03]  /*2f120*/  IMAD.WIDE R154, R251, 0x4, R164 ;  /* 0x00000004fb9a7825 */ /* 0x000fc600078e02a4 */
[----:B------:R-:W-:Y:S04]  /*2f130*/  STL.64 [R1+0x6b0], R162 ;  /* 0x0006b0a201007387 */ /* 0x000fe80000100a00 */
[----:B------:R-:W-:Y:S04]  /*2f140*/  STL.64 [R1+0x6a0], R10 ;  /* 0x0006a00a01007387 */ /* 0x000fe80000100a00 */
[----:B------:R1:W-:Y:S04]  /*2f150*/  STL.64 [R1+0x6c0], R152 ;  /* 0x0006c09801007387 */ /* 0x0003e80000100a00 */
[----:B------:R1:W-:Y:S02]  /*2f160*/  STL.64 [R1+0x6c8], R154 ;  /* 0x0006c89a01007387 */ /* 0x0003e40000100a00 */
[----:B-1----:R-:W-:-:S04]  /*2f170*/  IMAD.WIDE R152, R251, 0x4, R166 ;  /* 0x00000004fb987825 */ /* 0x002fc800078e02a6 */
[C---:B------:R-:W-:Y:S01]  /*2f180*/  IMAD.WIDE R154, R251.reuse, 0x4, R180 ;  /* 0x00000004fb9a7825 */ /* 0x040fe200078e02b4 */
[----:B------:R1:W-:Y:S04]  /*2f190*/  STL.64 [R1+0x6d0], R152 ;  /* 0x0006d09801007387 */ /* 0x0003e80000100a00 */
[----:B------:R-:W4:Y:S04]  /*2f1a0*/  LDL.LU.64 R170, [R1+0x238] ;  /* 0x0002380001aa7983 */ /* 0x000f280000300a00 */
[----:B------:R1:W-:Y:S02]  /*2f1b0*/  STL.64 [R1+0x6e0], R154 ;  /* 0x0006e09a01007387 */ /* 0x0003e40000100a00 */
[----:B-1----:R-:W-:-:S02]  /*2f1c0*/  IMAD.WIDE R152, R251, 0x4, R182 ;  /* 0x00000004fb987825 */ /* 0x002fc400078e02b6 */
[----:B------:R-:W4:Y:S04]  /*2f1d0*/  LDL.LU.64 R168, [R1+0x210] ;  /* 0x0002100001a87983 */ /* 0x000f280000300a00 */
[----:B------:R1:W-:Y:S04]  /*2f1e0*/  STL.64 [R1+0x6f0], R152 ;  /* 0x0006f09801007387 */ /* 0x0003e80000100a00 */
[----:B------:R-:W4:Y:S04]  /*2f1f0*/  LDL.LU.64 R154, [R1+0x1f0] ;  /* 0x0001f000019a7983 */ /* 0x000f280000300a00 */
[----:B-1----:R-:W4:Y:S04]  /*2f200*/  LDL.LU.64 R152, [R1+0x1d0] ;  /* 0x0001d00001987983 */ /* 0x002f280000300a00 */
[----:B------:R-:W4:Y:S04]  /*2f210*/  LDL.LU.64 R184, [R1+0x188] ;  /* 0x0001880001b87983 */ /* 0x000f280000300a00 */
[----:B------:R-:W4:Y:S04]  /*2f220*/  LDL.LU.64 R188, [R1+0x10e0] ;  /* 0x0010e00001bc7983 */ /* 0x000f280000300a00 */
[----:B------:R-:W4:Y:S04]  /*2f230*/  LDL.LU.64 R186, [R1+0x10d8] ;  /* 0x0010d80001ba7983 */ /* 0x000f280000300a00 */
[----:B------:R-:W4:Y:S01]  /*2f240*/  LDL.LU.64 R2, [R1+0x130] ;  /* 0x0001300001027983 */ /* 0x000f220000300a00 */
[----:B------:R-:W-:-:S02]  /*2f250*/  VIADD R46, R243, 0x100000 ;  /* 0x00100000f32e7836 */ /* 0x000fc40000000000 */
[----:B------:R-:W-:Y:S02]  /*2f260*/  VIADD R45, R243, 0x100000 ;  /* 0x00100000f32d7836 */ /* 0x000fe40000000000 */
[----:B------:R-:W-:-:S04]  /*2f270*/  IMAD.WIDE R12, R83, 0x4, R12 ;  /* 0x00000004530c7825 */ /* 0x000fc800078e020c */
[----:B--2---:R-:W-:-:S05]  /*2f280*/  IMAD.WIDE R164, R83, 0x4, R160 ;  /* 0x0000000453a47825 */ /* 0x004fca00078e02a0 */
[----:B------:R-:W-:Y:S01]  /*2f290*/  STL.64 [R1+0x450], R164 ;  /* 0x000450a401007387 */ /* 0x000fe20000100a00 */
[----:B---3--:R-:W-:-:S03]  /*2f2a0*/  IMAD.WIDE R162, R83, 0x4, R174 ;  /* 0x0000000453a27825 */ /* 0x008fc600078e02ae */
[----:B------:R-:W-:Y:S01]  /*2f2b0*/  LDGSTS.E [R46+-0x7f400], desc[UR18][R164.64], P2 ;  /* 0x80c00000a42e7fae */ /* 0x000fe20009121852 */
[----:B------:R-:W-:-:S03]  /*2f2c0*/  IMAD.WIDE R160, R83, 0x4, R172 ;  /* 0x0000000453a07825 */ /* 0x000fc600078e02ac */
[----:B------:R-:W-:Y:S01]  /*2f2d0*/  STL.64 [R1+0x448], R162 ;  /* 0x000448a201007387 */ /* 0x000fe20000100a00 */
[----:B------:R-:W-:-:S03]  /*2f2e0*/  IMAD.WIDE R158, R83, 0x4, R158 ;  /* 0x00000004539e7825 */ /* 0x000fc600078e029e */
[----:B------:R-:W-:Y:S01]  /*2f2f0*/  LDGSTS.E [R45+-0x7f000], desc[UR18][R162.64], P2 ;  /* 0x81000000a22d7fae */ /* 0x000fe20009121852 */
[----:B----4-:R-:W-:-:S03]  /*2f300*/  IMAD.WIDE R156, R83, 0x4, R156 ;  /* 0x00000004539c7825 */ /* 0x010fc600078e029c */
[----:B------:R1:W-:Y:S04]  /*2f310*/  STL.64 [R1+0x440], R160 ;  /* 0x000440a001007387 */ /* 0x0003e80000100a00 */
[----:B------:R1:W-:Y:S04]  /*2f320*/  LDGSTS.E [R44+-0x7ec00], desc[UR18][R160.64], P2 ;  /* 0x81400000a02c7fae */ /* 0x0003e80009121852 */
[----:B------:R2:W-:Y:S04]  /*2f330*/  STL.64 [R1+0x438], R158 ;  /* 0x0004389e01007387 */ /* 0x0005e80000100a00 */
[----:B------:R2:W-:Y:S04]  /*2f340*/  LDGSTS.E [R37+-0x7e800], desc[UR18][R158.64], P2 ;  /* 0x818000009e257fae */ /* 0x0005e80009121852 */
[----:B------:R3:W-:Y:S04]  /*2f350*/  STL.64 [R1+0x430], R156 ;  /* 0x0004309c01007387 */ /* 0x0007e80000100a00 */
[----:B------:R3:W-:Y:S01]  /*2f360*/  LDGSTS.E [R36+-0x7e400], desc[UR18][R156.64], P2 ;  /* 0x81c000009c247fae */ /* 0x0007e20009121852 */
[----:B-1----:R-:W-:-:S05]  /*2f370*/  IMAD.WIDE R160, R83, 0x4, R170 ;  /* 0x0000000453a07825 */ /* 0x002fca00078e02aa */
[----:B------:R-:W-:Y:S01]  /*2f380*/  STL.64 [R1+0x428], R160 ;  /* 0x000428a001007387 */ /* 0x000fe20000100a00 */
[----:B--2---:R-:W-:-:S03]  /*2f390*/  IMAD.WIDE R158, R83, 0x4, R168 ;  /* 0x00000004539e7825 */ /* 0x004fc600078e02a8 */
[----:B------:R-:W-:Y:S01]  /*2f3a0*/  LDGSTS.E [R46+-0x7e000], desc[UR18][R160.64], P2 ;  /* 0x82000000a02e7fae */ /* 0x000fe20009121852 */
[----:B---3--:R-:W-:-:S03]  /*2f3b0*/  IMAD.WIDE R156, R83, 0x4, R154 ;  /* 0x00000004539c7825 */ /* 0x008fc600078e029a */
[----:B------:R1:W-:Y:S04]  /*2f3c0*/  STL.64 [R1+0x420], R158 ;  /* 0x0004209e01007387 */ /* 0x0003e80000100a00 */
[----:B------:R1:W-:Y:S01]  /*2f3d0*/  LDGSTS.E [R45+-0x7dc00], desc[UR18][R158.64], P2 ;  /* 0x824000009e2d7fae */ /* 0x0003e20009121852 */
[----:B------:R-:W-:-:S03]  /*2f3e0*/  IMAD.WIDE R154, R83, 0x4, R152 ;  /* 0x00000004539a7825 */ /* 0x000fc600078e0298 */
[----:B------:R2:W-:Y:S01]  /*2f3f0*/  STL.64 [R1+0x418], R156 ;  /* 0x0004189c01007387 */ /* 0x0005e20000100a00 */
[----:B------:R-:W-:-:S03]  /*2f400*/  IMAD.WIDE R152, R83, 0x4, R184 ;  /* 0x0000000453987825 */ /* 0x000fc600078e02b8 */
[----:B------:R2:W-:Y:S04]  /*2f410*/  LDGSTS.E [R44+-0x7d800], desc[UR18][R156.64], P2 ;  /* 0x828000009c2c7fae */ /* 0x0005e80009121852 */
[----:B------:R3:W-:Y:S04]  /*2f420*/  STL.64 [R1+0x410], R154 ;  /* 0x0004109a01007387 */ /* 0x0007e80000100a00 */
[----:B------:R3:W-:Y:S01]  /*2f430*/  LDGSTS.E [R37+-0x7d400], desc[UR18][R154.64], P2 ;  /* 0x82c000009a257fae */ /* 0x0007e20009121852 */
[----:B-1----:R-:W-:-:S03]  /*2f440*/  IMAD.WIDE R158, R83, 0x4, R2 ;  /* 0x00000004539e7825 */ /* 0x002fc600078e0202 */
[----:B------:R1:W-:Y:S01]  /*2f450*/  STL.64 [R1+0x408], R152 ;  /* 0x0004089801007387 */ /* 0x0003e20000100a00 */
[----:B--2---:R-:W-:-:S03]  /*2f460*/  IMAD.WIDE R156, R83, 0x4, R186 ;  /* 0x00000004539c7825 */ /* 0x004fc600078e02ba */
[----:B------:R1:W-:Y:S01]  /*2f470*/  LDGSTS.E [R36+-0x7d000], desc[UR18][R152.64], P2 ;  /* 0x8300000098247fae */ /* 0x0003e20009121852 */
[----:B---3--:R-:W-:-:S03]  /*2f480*/  IMAD.WIDE R154, R83, 0x4, R188 ;  /* 0x00000004539a7825 */ /* 0x008fc600078e02bc */
[----:B------:R2:W-:Y:S01]  /*2f490*/  STL.64 [R1+0x400], R158 ;  /* 0x0004009e01007387 */ /* 0x0005e20000100a00 */
[----:B------:R-:W-:-:S03]  /*2f4a0*/  IMAD.WIDE R2, R83, 0x4, R192 ;  /* 0x0000000453027825 */ /* 0x000fc600078e02c0 */
[----:B------:R2:W-:Y:S01]  /*2f4b0*/  LDGSTS.E [R46+-0x7cc00], desc[UR18][R158.64], P2 ;  /* 0x834000009e2e7fae */ /* 0x0005e20009121852 */
[----:B-1----:R-:W-:-:S03]  /*2f4c0*/  IMAD.WIDE R152, R83, 0x4, R190 ;  /* 0x0000000453987825 */ /* 0x002fc600078e02be */
[----:B------:R1:W-:Y:S04]  /*2f4d0*/  STL.64 [R1+0x3f8], R156 ;  /* 0x0003f89c01007387 */ /* 0x0003e80000100a00 */
[----:B------:R1:W-:Y:S01]  /*2f4e0*/  LDGSTS.E [R45+-0x7c800], desc[UR18][R156.64], P2 ;  /* 0x838000009c2d7fae */ /* 0x0003e20009121852 */
[----:B--2---:R-:W-:-:S03]  /*2f4f0*/  IMAD.WIDE R158, R83, 0x4, R194 ;  /* 0x00000004539e7825 */ /* 0x004fc600078e02c2 */
[----:B------:R2:W-:Y:S04]  /*2f500*/  STL.64 [R1+0x3f0], R154 ;  /* 0x0003f09a01007387 */ /* 0x0005e80000100a00 */
        /* <DEDUP_REMOVED lines=8> */
[----:B------:R-:W-:Y:S04]  /*2f590*/  STL.64 [R1+0x3d8], R158 ;  /* 0x0003d89e01007387 */ /* 0x000fe80000100a00 */
[----:B------:R1:W-:Y:S01]  /*2f5a0*/  STL.64 [R1+0x3d0], R156 ;  /* 0x0003d09c01007387 */ /* 0x0003e20000100a00 */
[----:B--2---:R-:W-:-:S03]  /*2f5b0*/  IMAD.WIDE R2, R83, 0x4, R202 ;  /* 0x0000000453027825 */ /* 0x004fc600078e02ca */
[----:B------:R2:W-:Y:S04]  /*2f5c0*/  STL.64 [R1+0x3c8], R154 ;  /* 0x0003c89a01007387 */ /* 0x0005e80000100a00 */
[----:B------:R3:W-:Y:S04]  /*2f5d0*/  STL.64 [R1+0x3c0], R152 ;  /* 0x0003c09801007387 */ /* 0x0007e80000100a00 */
[----:B------:R4:W-:Y:S04]  /*2f5e0*/  STL.64 [R1+0x3b8], R2 ;  /* 0x0003b80201007387 */ /* 0x0009e80000100a00 */
[----:B------:R-:W4:Y:S04]  /*2f5f0*/  LDL.LU.64 R184, [R1+0x8d8] ;  /* 0x0008d80001b87983 */ /* 0x000f280000300a00 */
[----:B------:R-:W-:Y:S04]  /*2f600*/  LDGSTS.E [R46+-0x7b800], desc[UR18][R158.64], P2 ;  /* 0x848000009e2e7fae */ /* 0x000fe80009121852 */
[----:B------:R1:W-:Y:S04]  /*2f610*/  LDGSTS.E [R45+-0x7b400], desc[UR18][R156.64], P2 ;  /* 0x84c000009c2d7fae */ /* 0x0003e80009121852 */
[----:B------:R2:W-:Y:S04]  /*2f620*/  LDGSTS.E [R44+-0x7b000], desc[UR18][R154.64], P2 ;  /* 0x850000009a2c7fae */ /* 0x0005e80009121852 */
[----:B------:R3:W-:Y:S01]  /*2f630*/  LDGSTS.E [R37+-0x7ac00], desc[UR18][R152.64], P2 ;  /* 0x8540000098257fae */ /* 0x0007e20009121852 */
[----:B-1----:R-:W-:-:S03]  /*2f640*/  IMAD.WIDE R156, R83, 0x4, R204 ;  /* 0x00000004539c7825 */ /* 0x002fc600078e02cc */
[----:B------:R4:W-:Y:S01]  /*2f650*/  LDGSTS.E [R36+-0x7a800], desc[UR18][R2.64], P2 ;  /* 0x8580000002247fae */ /* 0x0009e20009121852 */
[----:B--2---:R-:W-:-:S03]  /*2f660*/  IMAD.WIDE R154, R83, 0x4, R208 ;  /* 0x00000004539a7825 */ /* 0x004fc600078e02d0 */
[----:B------:R-:W-:Y:S01]  /*2f670*/  STL.64 [R1+0x3b0], R156 ;  /* 0x0003b09c01007387 */ /* 0x000fe20000100a00 */
[----:B---3--:R-:W-:-:S03]  /*2f680*/  IMAD.WIDE R152, R83, 0x4, R212 ;  /* 0x0000000453987825 */ /* 0x008fc600078e02d4 */
[----:B------:R-:W-:Y:S01]  /*2f690*/  STL.64 [R1+0x3a8], R154 ;  /* 0x0003a89a01007387 */ /* 0x000fe20000100a00 */
[----:B----4-:R-:W-:-:S03]  /*2f6a0*/  IMAD.WIDE R2, R83, 0x4, R216 ;  /* 0x0000000453027825 */ /* 0x010fc600078e02d8 */
[----:B------:R-:W-:Y:S04]  /*2f6b0*/  STL.64 [R1+0x3a0], R152 ;  /* 0x0003a09801007387 */ /* 0x000fe80000100a00 */
[----:B------:R1:W-:Y:S04]  /*2f6c0*/  STL.64 [R1+0x398], R2 ;  /* 0x0003980201007387 */ /* 0x0003e80000100a00 */
[----:B------:R-:W-:Y:S04]  /*2f6d0*/  LDGSTS.E [R46+-0x7a400], desc[UR18][R156.64], P2 ;  /* 0x85c000009c2e7fae */ /* 0x000fe80009121852 */
[----:B------:R2:W-:Y:S04]  /*2f6e0*/  STL.64 [R1+0x390], R12 ;  /* 0x0003900c01007387 */ /* 0x0005e80000100a00 */
[----:B------:R3:W-:Y:S04]  /*2f6f0*/  LDGSTS.E [R45+-0x7a000], desc[UR18][R154.64], P2 ;  /* 0x860000009a2d7fae */ /* 0x0007e80009121852 */
[----:B------:R-:W4:Y:S04]  /*2f700*/  LDL.LU.64 R174, [R1+0x368] ;  /* 0x0003680001ae7983 */ /* 0x000f280000300a00 */
[----:B------:R2:W-:Y:S04]  /*2f710*/  LDGSTS.E [R44+-0x79c00], desc[UR18][R152.64], P2 ;  /* 0x86400000982c7fae */ /* 0x0005e80009121852 */
[----:B------:R-:W4:Y:S04]  /*2f720*/  LDL.LU.64 R172, [R1+0x858] ;  /* 0x0008580001ac7983 */ /* 0x000f280000300a00 */
[----:B------:R-:W-:Y:S04]  /*2f730*/  LDGSTS.E [R37+-0x79800], desc[UR18][R2.64], P2 ;  /* 0x8680000002257fae */ /* 0x000fe80009121852 */
[----:B------:R-:W4:Y:S01]  /*2f740*/  LDL.LU.64 R158, [R1+0x7f8] ;  /* 0x0007f800019e7983 */ /* 0x000f220000300a00 */
[----:B------:R-:W-:-:S03]  /*2f750*/  IMAD.WIDE R16, R83, 0x4, R16 ;  /* 0x0000000453107825 */ /* 0x000fc600078e0210 */
[----:B------:R2:W-:Y:S04]  /*2f760*/  LDGSTS.E [R36+-0x79400], desc[UR18][R12.64], P2 ;  /* 0x86c000000c247fae */ /* 0x0005e80009121852 */
[----:B-1----:R-:W4:Y:S04]  /*2f770*/  LDL.LU.64 R2, [R1+0x7b8] ;  /* 0x0007b80001027983 */ /* 0x002f280000300a00 */
[----:B------:R-:W4:Y:S01]  /*2f780*/  LDL.LU.64 R156, [R1+0x330] ;  /* 0x00033000019c7983 */ /* 0x000f220000300a00 */
[----:B------:R-:W-:-:S04]  /*2f790*/  IMAD.WIDE R22, R83, 0x4, R22 ;  /* 0x0000000453167825 */ /* 0x000fc800078e0216 */
[C---:B---3--:R-:W-:Y:S01]  /*2f7a0*/  IMAD.WIDE R154, R83.reuse, 0x4, R28 ;  /* 0x00000004539a7825 */ /* 0x048fe200078e021c */
[----:B------:R-:W-:Y:S03]  /*2f7b0*/  STL.64 [R1+0x388], R16 ;  /* 0x0003881001007387 */ /* 0x000fe60000100a00 */
[----:B--2---:R-:W-:Y:S01]  /*2f7c0*/  IMAD.WIDE R152, R83, 0x4, R38 ;  /* 0x0000000453987825 */ /* 0x004fe200078e0226 */
[----:B------:R1:W-:Y:S03]  /*2f7d0*/  STL.64 [R1+0x380], R22 ;  /* 0x0003801601007387 */ /* 0x0003e60000100a00 */
[----:B------:R-:W-:Y:S01]  /*2f7e0*/  VIADD R13, R243, 0x100000 ;  /* 0x00100000f30d7836 */ /* 0x000fe20000000000 */
[----:B------:R-:W-:Y:S04]  /*2f7f0*/  LDGSTS.E [R44+-0x79000], desc[UR18][R16.64], P2 ;  /* 0x87000000102c7fae */ /* 0x000fe80009121852 */
[----:B------:R2:W-:Y:S04]  /*2f800*/  STL.64 [R1+0x378], R154 ;  /* 0x0003789a01007387 */ /* 0x0005e80000100a00 */
[----:B------:R1:W-:Y:S04]  /*2f810*/  LDGSTS.E [R37+-0x78c00], desc[UR18][R22.64], P2 ;  /* 0x8740000016257fae */ /* 0x0003e80009121852 */
[----:B------:R3:W-:Y:S01]  /*2f820*/  STL.64 [R1+0x2b8], R152 ;  /* 0x0002b89801007387 */ /* 0x0007e20000100a00 */
[----:B------:R-:W-:-:S03]  /*2f830*/  VIADD R12, R244, 0x100000 ;  /* 0x00100000f40c7836 */ /* 0x000fc60000000000 */
[----:B------:R-:W-:Y:S04]  /*2f840*/  LDGSTS.E [R36+-0x78800], desc[UR18][R154.64], P2 ;  /* 0x878000009a247fae */ /* 0x000fe80009121852 */
[----:B------:R2:W-:Y:S01]  /*2f850*/  LDGSTS.E [R13+-0x78400], desc[UR18][R152.64], P2 ;  /* 0x87c00000980d7fae */ /* 0x0005e20009121852 */
[C---:B-1----:R-:W-:Y:S02]  /*2f860*/  VIADD R22, R244.reuse, 0x100000 ;  /* 0x00100000f4167836 */ /* 0x042fe40000000000 */
[C---:B------:R-:W-:Y:S02]  /*2f870*/  VIADD R17, R244.reuse, 0x100000 ;  /* 0x00100000f4117836 */ /* 0x040fe40000000000 */
[C---:B------:R-:W-:Y:S02]  /*2f880*/  VIADD R16, R244.reuse, 0x100000 ;  /* 0x00100000f4107836 */ /* 0x040fe40000000000 */
[----:B--2---:R-:W-:-:S02]  /*2f890*/  VIADD R13, R244, 0x100000 ;  /* 0x00100000f40d7836 */ /* 0x004fc40000000000 */
[----:B------:R-:W-:-:S05]  /*2f8a0*/  IMAD.WIDE R160, R83, 0x4, R184 ;  /* 0x0000000453a07825 */ /* 0x000fca00078e02b8 */
[----:B------:R1:W-:Y:S04]  /*2f8b0*/  STL.64 [R1+0x370], R160 ;  /* 0x000370a001007387 */ /* 0x0003e80000100a00 */
[----:B------:R-:W2:Y:S04]  /*2f8c0*/  LDL.LU.64 R154, [R1+0x320] ;  /* 0x00032000019a7983 */ /* 0x000ea80000300a00 */
[----:B---3--:R-:W3:Y:S04]  /*2f8d0*/  LDL.LU.64 R152, [R1+0x310] ;  /* 0x0003100001987983 */ /* 0x008ee80000300a00 */
[----:B------:R-:W3:Y:S04]  /*2f8e0*/  LDL.LU.64 R170, [R1+0x2e8] ;  /* 0x0002e80001aa7983 */ /* 0x000ee80000300a00 */
[----:B------:R-:W3:Y:S04]  /*2f8f0*/  LDL.LU.64 R168, [R1+0x2b0] ;  /* 0x0002b00001a87983 */ /* 0x000ee80000300a00 */
[----:B------:R-:W3:Y:S04]  /*2f900*/  LDL.LU.64 R184, [R1+0x288] ;  /* 0x0002880001b87983 */ /* 0x000ee80000300a00 */
[----:B------:R1:W-:Y:S01]  /*2f910*/  LDGSTS.E [R12+-0x7ff80], desc[UR18][R160.64], P2 ;  /* 0x80080000a00c7fae */ /* 0x0003e20009121852 */
[----:B----4-:R-:W-:-:S04]  /*2f920*/  IMAD.WIDE R162, R83, 0x4, R174 ;  /* 0x0000000453a27825 */ /* 0x010fc800078e02ae */
[C---:B-1----:R-:W-:Y:S01]  /*2f930*/  IMAD.WIDE R160, R83.reuse, 0x4, R172 ;  /* 0x0000000453a07825 */ /* 0x042fe200078e02ac */
[----:B------:R-:W-:Y:S03]  /*2f940*/  STL.64 [R1+0x368], R162 ;  /* 0x000368a201007387 */ /* 0x000fe60000100a00 */
[C---:B------:R-:W-:Y:S01]  /*2f950*/  IMAD.WIDE R158, R83.reuse, 0x4, R158 ;  /* 0x00000004539e7825 */ /* 0x040fe200078e029e */
[----:B------:R-:W-:Y:S04]  /*2f960*/  STL.64 [R1+0x360], R160 ;  /* 0x000360a001007387 */ /* 0x000fe80000100a00 */
[----:B------:R1:W-:Y:S01]  /*2f970*/  LDGSTS.E [R22+-0x7fb80], desc[UR18][R162.64], P2 ;  /* 0x80480000a2167fae */ /* 0x0003e20009121852 */
[----:B------:R-:W-:-:S03]  /*2f980*/  IMAD.WIDE R2, R83, 0x4, R2 ;  /* 0x0000000453027825 */ /* 0x000fc600078e0202 */
[----:B------:R-:W-:Y:S01]  /*2f990*/  STL.64 [R1+0x358], R158 ;  /* 0x0003589e01007387 */ /* 0x000fe20000100a00 */
[----:B------:R-:W-:-:S03]  /*2f9a0*/  IMAD.WIDE R156, R83, 0x4, R156 ;  /* 0x00000004539c7825 */ /* 0x000fc600078e029c */
[----:B------:R-:W-:Y:S04]  /*2f9b0*/  LDGSTS.E [R17+-0x7f780], desc[UR18][R160.64], P2 ;  /* 0x80880000a0117fae */ /* 0x000fe80009121852 */
[----:B------:R4:W-:Y:S04]  /*2f9c0*/  STL.64 [R1+0x350], R2 ;  /* 0x0003500201007387 */ /* 0x0009e80000100a00 */
[----:B------:R-:W-:Y:S04]  /*2f9d0*/  LDGSTS.E [R16+-0x7f380], desc[UR18][R158.64], P2 ;  /* 0x80c800009e107fae */ /* 0x000fe80009121852 */
[----:B------:R1:W-:Y:S04]  /*2f9e0*/  STL.64 [R1+0x348], R156 ;  /* 0x0003489c01007387 */ /* 0x0003e80000100a00 */
[----:B------:R-:W-:Y:S04]  /*2f9f0*/  LDGSTS.E [R13+-0x7ef80], desc[UR18][R2.64], P2 ;  /* 0x81080000020d7fae */ /* 0x000fe80009121852 */
[----:B------:R-:W-:Y:S04]  /*2fa00*/  LDGSTS.E [R12+-0x7eb80], desc[UR18][R156.64], P2 ;  /* 0x814800009c0c7fae */ /* 0x000fe80009121852 */
[----:B----4-:R-:W4:Y:S04]  /*2fa10*/  LDL.LU.64 R2, [R1+0x268] ;  /* 0x0002680001027983 */ /* 0x010f280000300a00 */
[----:B------:R-:W4:Y:S04]  /*2fa20*/  LDL.LU.64 R160, [R1+0x248] ;  /* 0x0002480001a07983 */ /* 0x000f280000300a00 */
[----:B------:R-:W4:Y:S04]  /*2fa30*/  LDL.LU.64 R174, [R1+0x220] ;  /* 0x0002200001ae7983 */ /* 0x000f280000300a00 */
[----:B------:R-:W4:Y:S04]  /*2fa40*/  LDL.LU.64 R172, [R1+0x200] ;  /* 0x0002000001ac7983 */ /* 0x000f280000300a00 */
[----:B------:R-:W4:Y:S01]  /*2fa50*/  LDL.LU.64 R158, [R1+0x1e0] ;  /* 0x0001e000019e7983 */ /* 0x000f220000300a00 */
[----:B--2---:R-:W-:-:S04]  /*2fa60*/  IMAD.WIDE R154, R83, 0x4, R154 ;  /* 0x00000004539a7825 */ /* 0x004fc800078e029a */
[C---:B---3--:R-:W-:Y:S01]  /*2fa70*/  IMAD.WIDE R152, R83.reuse, 0x4, R152 ;  /* 0x0000000453987825 */ /* 0x048fe200078e0298 */
[----:B------:R2:W-:Y:S03]  /*2fa80*/  STL.64 [R1+0x340], R154 ;  /* 0x0003409a01007387 */ /* 0x0005e60000100a00 */
[C---:B------:R-:W-:Y:S01]  /*2fa90*/  IMAD.WIDE R166, R83.reuse, 0x4, R170 ;  /* 0x0000000453a67825 */ /* 0x040fe200078e02aa */
[----:B------:R3:W-:Y:S03]  /*2faa0*/  STL.64 [R1+0x338], R152 ;  /* 0x0003389801007387 */ /* 0x0007e60000100a00 */
[C---:B------:R-:W-:Y:S01]  /*2fab0*/  IMAD.WIDE R164, R83.reuse, 0x4, R168 ;  /* 0x0000000453a47825 */ /* 0x040fe200078e02a8 */
[----:B------:R4:W-:Y:S03]  /*2fac0*/  STL.64 [R1+0x330], R166 ;  /* 0x000330a601007387 */ /* 0x0009e60000100a00 */
[C---:B-1----:R-:W-:Y:S01]  /*2fad0*/  IMAD.WIDE R162, R83.reuse, 0x4, R184 ;  /* 0x0000000453a27825 */ /* 0x042fe200078e02b8 */
[----:B------:R-:W4:Y:S04]  /*2fae0*/  LDL.LU.64 R156, [R1+0x198] ;  /* 0x00019800019c7983 */ /* 0x000f280000300a00 */
[----:B------:R1:W-:Y:S04]  /*2faf0*/  STL.64 [R1+0x328], R164 ;  /* 0x000328a401007387 */ /* 0x0003e80000100a00 */
[----:B------:R-:W4:Y:S04]  /*2fb00*/  LDL.LU.64 R170, [R1+0x158] ;  /* 0x0001580001aa7983 */ /* 0x000f280000300a00 */
[----:B------:R1:W-:Y:S04]  /*2fb10*/  STL.64 [R1+0x320], R162 ;  /* 0x000320a201007387 */ /* 0x0003e80000100a00 */
[----:B------:R-:W-:Y:S04]  /*2fb20*/  LDGSTS.E [R22+-0x7e780], desc[UR18][R154.64], P2 ;  /* 0x818800009a167fae */ /* 0x000fe80009121852 */
[----:B------:R-:W4:Y:S04]  /*2fb30*/  LDL.LU.64 R168, [R1+0x100] ;  /* 0x0001000001a87983 */ /* 0x000f280000300a00 */
[----:B------:R-:W-:Y:S04]  /*2fb40*/  LDGSTS.E [R17+-0x7e380], desc[UR18][R152.64], P2 ;  /* 0x81c8000098117fae */ /* 0x000fe80009121852 */
[----:B--2---:R-:W2:Y:S04]  /*2fb50*/  LDL.LU.64 R154, [R1+0xc8] ;  /* 0x0000c800019a7983 */ /* 0x004ea80000300a00 */
[----:B------:R4:W-:Y:S04]  /*2fb60*/  LDGSTS.E [R16+-0x7df80], desc[UR18][R166.64], P2 ;  /* 0x82080000a6107fae */ /* 0x0009e80009121852 */
[----:B---3--:R-:W3:Y:S04]  /*2fb70*/  LDL.LU.64 R152, [R1+0xa8] ;  /* 0x0000a80001987983 */ /* 0x008ee80000300a00 */
[----:B------:R-:W3:Y:S04]  /*2fb80*/  LDL.LU.64 R184, [R1+0x88] ;  /* 0x0000880001b87983 */ /* 0x000ee80000300a00 */
[----:B------:R1:W-:Y:S04]  /*2fb90*/  LDGSTS.E [R13+-0x7db80], desc[UR18][R164.64], P2 ;  /* 0x82480000a40d7fae */ /* 0x0003e80009121852 */
[----:B------:R1:W-:Y:S01]  /*2fba0*/  LDGSTS.E [R12+-0x7d780], desc[UR18][R162.64], P2 ;  /* 0x82880000a20c7fae */ /* 0x0003e20009121852 */
[----:B----4-:R-:W-:-:S03]  /*2fbb0*/  IMAD.WIDE R166, R83, 0x4, R2 ;  /* 0x0000000453a67825 */ /* 0x010fc600078e0202 */
[----:B------:R-:W4:Y:S01]  /*2fbc0*/  LDL.LU.64 R2, [R1+0x60] ;  /* 0x0000600001027983 */ /* 0x000f220000300a00 */
[----:B-1----:R-:W-:-:S04]  /*2fbd0*/  IMAD.WIDE R164, R83, 0x4, R160 ;  /* 0x0000000453a47825 */ /* 0x002fc800078e02a0 */
[C---:B------:R-:W-:Y:S01]  /*2fbe0*/  IMAD.WIDE R162, R83.reuse, 0x4, R174 ;  /* 0x0000000453a27825 */ /* 0x040fe200078e02ae */
[----:B------:R-:W-:Y:S03]  /*2fbf0*/  STL.64 [R1+0x318], R166 ;  /* 0x000318a601007387 */ /* 0x000fe60000100a00 */
[C---:B------:R-:W-:Y:S01]  /*2fc00*/  IMAD.WIDE R160, R83.reuse, 0x4, R172 ;  /* 0x0000000453a07825 */ /* 0x040fe200078e02ac */
[----:B------:R-:W-:Y:S03]  /*2fc10*/  LDGSTS.E [R22+-0x7d380], desc[UR18][R166.64], P2 ;  /* 0x82c80000a6167fae */ /* 0x000fe60009121852 */
[C---:B------:R-:W-:Y:S01]  /*2fc20*/  IMAD.WIDE R158, R83.reuse, 0x4, R158 ;  /* 0x00000004539e7825 */ /* 0x040fe200078e029e */
[----:B------:R-:W-:Y:S04]  /*2fc30*/  STL.64 [R1+0x310], R164 ;  /* 0x000310a401007387 */ /* 0x000fe80000100a00 */
[----:B------:R-:W-:Y:S04]  /*2fc40*/  LDGSTS.E [R17+-0x7cf80], desc[UR18][R164.64], P2 ;  /* 0x83080000a4117fae */ /* 0x000fe80009121852 */
[----:B------:R-:W-:Y:S04]  /*2fc50*/  STL.64 [R1+0x308], R162 ;  /* 0x000308a201007387 */ /* 0x000fe80000100a00 */
[----:B------:R-:W-:Y:S04]  /*2fc60*/  LDGSTS.E [R16+-0x7cb80], desc[UR18][R162.64], P2 ;  /* 0x83480000a2107fae */ /* 0x000fe80009121852 */
[----:B------:R1:W-:Y:S04]  /*2fc70*/  STL.64 [R1+0x300], R160 ;  /* 0x000300a001007387 */ /* 0x0003e80000100a00 */
[----:B------:R1:W-:Y:S04]  /*2fc80*/  LDGSTS.E [R13+-0x7c780], desc[UR18][R160.64], P2 ;  /* 0x83880000a00d7fae */ /* 0x0003e80009121852 */
[----:B------:R1:W-:Y:S04]  /*2fc90*/  STL.64 [R1+0x2f8], R158 ;  /* 0x0002f89e01007387 */ /* 0x0003e80000100a00 */
[----:B------:R1:W-:Y:S01]  /*2fca0*/  LDGSTS.E [R12+-0x7c380], desc[UR18][R158.64], P2 ;  /* 0x83c800009e0c7fae */ /* 0x0003e20009121852 */
[----:B------:R-:W-:-:S04]  /*2fcb0*/  IMAD.WIDE R14, R83, 0x4, R14 ;  /* 0x00000004530e7825 */ /* 0x000fc800078e020e */
[----:B------:R-:W-:-:S04]  /*2fcc0*/  IMAD.WIDE R18, R83, 0x4, R18 ;  /* 0x0000000453127825 */ /* 0x000fc800078e0212 */
[----:B-1----:R-:W-:-:S04]  /*2fcd0*/  IMAD.WIDE R160, R83, 0x4, R156 ;  /* 0x0000000453a07825 */ /* 0x002fc800078e029c */
[C---:B------:R-:W-:Y:S01]  /*2fce0*/  IMAD.WIDE R158, R83.reuse, 0x4, R170 ;  /* 0x00000004539e7825 */ /* 0x040fe200078e02aa */
[----:B------:R-:W-:Y:S04]  /*2fcf0*/  STL.64 [R1+0x2f0], R160 ;  /* 0x0002f0a001007387 */ /* 0x000fe80000100a00 */
[----:B------:R-:W-:Y:S01]  /*2fd00*/  LDGSTS.E [R22+-0x7bf80], desc[UR18][R160.64], P2 ;  /* 0x84080000a0167fae */ /* 0x000fe20009121852 */
[----:B------:R-:W-:-:S03]  /*2fd10*/  IMAD.WIDE R156, R83, 0x4, R168 ;  /* 0x00000004539c7825 */ /* 0x000fc600078e02a8 */
[----:B------:R1:W-:Y:S04]  /*2fd20*/  STL.64 [R1+0x2e8], R158 ;  /* 0x0002e89e01007387 */ /* 0x0003e80000100a00 */
[----:B------:R1:W-:Y:S01]  /*2fd30*/  LDGSTS.E [R17+-0x7bb80], desc[UR18][R158.64], P2 ;  /* 0x844800009e117fae */ /* 0x0003e20009121852 */
[----:B--2---:R-:W-:-:S03]  /*2fd40*/  IMAD.WIDE R154, R83, 0x4, R154 ;  /* 0x00000004539a7825 */ /* 0x004fc600078e029a */
[----:B------:R-:W-:Y:S04]  /*2fd50*/  STL.64 [R1+0x2e0], R156 ;  /* 0x0002e09c01007387 */ /* 0x000fe80000100a00 */
[----:B------:R-:W-:Y:S01]  /*2fd60*/  LDGSTS.E [R16+-0x7b780], desc[UR18][R156.64], P2 ;  /* 0x848800009c107fae */ /* 0x000fe20009121852 */
[----:B---3--:R-:W-:-:S03]  /*2fd70*/  IMAD.WIDE R152, R83, 0x4, R152 ;  /* 0x0000000453987825 */ /* 0x008fc600078e0298 */
[----:B------:R2:W-:Y:S01]  /*2fd80*/  STL.64 [R1+0x2d8], R154 ;  /* 0x0002d89a01007387 */ /* 0x0005e20000100a00 */
[----:B-1----:R-:W-:-:S03]  /*2fd90*/  IMAD.WIDE R158, R83, 0x4, R184 ;  /* 0x00000004539e7825 */ /* 0x002fc600078e02b8 */
[----:B------:R2:W-:Y:S04]  /*2fda0*/  LDGSTS.E [R13+-0x7b380], desc[UR18][R154.64], P2 ;  /* 0x84c800009a0d7fae */ /* 0x0005e80009121852 */
[----:B------:R1:W-:Y:S04]  /*2fdb0*/  STL.64 [R1+0x2d0], R152 ;  /* 0x0002d09801007387 */ /* 0x0003e80000100a00 */
[----:B------:R1:W-:Y:S01]  /*2fdc0*/  LDGSTS.E [R12+-0x7af80], desc[UR18][R152.64], P2 ;  /* 0x85080000980c7fae */ /* 0x0003e20009121852 */
[----:B--2---:R-:W-:-:S03]  /*2fdd0*/  IMAD.WIDE R154, R83, 0x4, R206 ;  /* 0x00000004539a7825 */ /* 0x004fc600078e02ce */
[----:B------:R2:W-:Y:S04]  /*2fde0*/  STL.64 [R1+0x2c8], R158 ;  /* 0x0002c89e01007387 */ /* 0x0005e80000100a00 */
[----:B------:R2:W-:Y:S01]  /*2fdf0*/  LDGSTS.E [R22+-0x7ab80], desc[UR18][R158.64], P2 ;  /* 0x854800009e167fae */ /* 0x0005e20009121852 */
[----:B-1----:R-:W-:-:S04]  /*2fe00*/  IMAD.WIDE R152, R83, 0x4, R210 ;  /* 0x0000000453987825 */ /* 0x002fc800078e02d2 */
[----:B--2---:R-:W-:-:S04]  /*2fe10*/  IMAD.WIDE R158, R83, 0x4, R30 ;  /* 0x00000004539e7825 */ /* 0x004fc800078e021e */
[----:B----4-:R-:W-:-:S04]  /*2fe20*/  IMAD.WIDE R156, R83, 0x4, R2 ;  /* 0x00000004539c7825 */ /* 0x010fc800078e0202 */
[C---:B------:R-:W-:Y:S01]  /*2fe30*/  IMAD.WIDE R2, R83.reuse, 0x4, R214 ;  /* 0x0000000453027825 */ /* 0x040fe200078e02d6 */
[----:B------:R1:W-:Y:S04]  /*2fe40*/  STL.64 [R1+0x2c0], R156 ;  /* 0x0002c09c01007387 */ /* 0x0003e80000100a00 */
[----:B------:R2:W-:Y:S04]  /*2fe50*/  STL.64 [R1+0x2b0], R154 ;  /* 0x0002b09a01007387 */ /* 0x0005e80000100a00 */
[----:B------:R3:W-:Y:S04]  /*2fe60*/  STL.64 [R1+0x2a8], R152 ;  /* 0x0002a89801007387 */ /* 0x0007e80000100a00 */
[----:B------:R-:W-:Y:S04]  /*2fe70*/  LDGSTS.E [R17+-0x7a780], desc[UR18][R156.64], P2 ;  /* 0x858800009c117fae */ /* 0x000fe80009121852 */
[----:B------:R4:W-:Y:S04]  /*2fe80*/  STL.64 [R1+0x2a0], R2 ;  /* 0x0002a00201007387 */ /* 0x0009e80000100a00 */
[----:B------:R-:W-:Y:S04]  /*2fe90*/  LDGSTS.E [R16+-0x7a380], desc[UR18][R154.64], P2 ;  /* 0x85c800009a107fae */ /* 0x000fe80009121852 */
[----:B-1----:R-:W4:Y:S04]  /*2fea0*/  LDL.LU.64 R156, [R1+0x960] ;  /* 0x00096000019c7983 */ /* 0x002f280000300a00 */
[----:B------:R3:W-:Y:S04]  /*2feb0*/  LDGSTS.E [R13+-0x79f80], desc[UR18][R152.64], P2 ;  /* 0x86080000980d7fae */ /* 0x0007e80009121852 */
[----:B--2---:R-:W2:Y:S04]  /*2fec0*/  LDL.LU.64 R154, [R1+0x930] ;  /* 0x00093000019a7983 */ /* 0x004ea80000300a00 */
[----:B------:R-:W2:Y:S01]  /*2fed0*/  LDL.LU.64 R170, [R1+0x900] ;  /* 0x0009000001aa7983 */ /* 0x000ea20000300a00 */
[----:B---3--:R-:W-:-:S03]  /*2fee0*/  IMAD.WIDE R152, R83, 0x4, R218 ;  /* 0x0000000453987825 */ /* 0x008fc600078e02da */
[----:B------:R-:W3:Y:S04]  /*2fef0*/  LDL.LU.64 R168, [R1+0x8c8] ;  /* 0x0008c80001a87983 */ /* 0x000ee80000300a00 */
[----:B------:R4:W-:Y:S04]  /*2ff00*/  LDGSTS.E [R12+-0x79b80], desc[UR18][R2.64], P2 ;  /* 0x86480000020c7fae */ /* 0x0009e80009121852 */
[----:B------:R1:W-:Y:S04]  /*2ff10*/  STL.64 [R1+0x298], R152 ;  /* 0x0002989801007387 */ /* 0x0003e80000100a00 */
[----:B------:R-:W-:Y:S01]  /*2ff20*/  STL.64 [R1+0x290], R14 ;  /* 0x0002900e01007387 */ /* 0x000fe20000100a00 */
[----:B----4-:R-:W-:-:S03]  /*2ff30*/  IMAD.WIDE R2, R83, 0x4, R24 ;  /* 0x0000000453027825 */ /* 0x010fc600078e0218 */
[----:B------:R-:W-:Y:S04]  /*2ff40*/  STL.64 [R1+0x288], R18 ;  /* 0x0002881201007387 */ /* 0x000fe80000100a00 */
[----:B------:R4:W-:Y:S04]  /*2ff50*/  STL.64 [R1+0x280], R2 ;  /* 0x0002800201007387 */ /* 0x0009e80000100a00 */
[----:B------:R-:W-:Y:S04]  /*2ff60*/  LDGSTS.E [R22+-0x79780], desc[UR18][R152.64], P2 ;  /* 0x8688000098167fae */ /* 0x000fe80009121852 */
[----:B------:R4:W-:Y:S04]  /*2ff70*/  STL.64 [R1+0x198], R158 ;  /* 0x0001989e01007387 */ /* 0x0009e80000100a00 */
[----:B------:R-:W-:Y:S04]  /*2ff80*/  LDGSTS.E [R17+-0x79380], desc[UR18][R14.64], P2 ;  /* 0x86c800000e117fae */ /* 0x000fe80009121852 */
[----:B------:R-:W3:Y:S04]  /*2ff90*/  LDL.LU.64 R174, [R1+0x898] ;  /* 0x0008980001ae7983 */ /* 0x000ee80000300a00 */
[----:B------:R-:W-:Y:S04]  /*2ffa0*/  LDGSTS.E [R16+-0x78f80], desc[UR18][R18.64], P2 ;  /* 0x8708000012107fae */ /* 0x000fe80009121852 */
[----:B-1----:R-:W3:Y:S04]  /*2ffb0*/  LDL.LU.64 R152, [R1+0x868] ;  /* 0x0008680001987983 */ /* 0x002ee80000300a00 */
[----:B------:R-:W-:Y:S04]  /*2ffc0*/  LDGSTS.E [R13+-0x78b80], desc[UR18][R2.64], P2 ;  /* 0x87480000020d7fae */ /* 0x000fe80009121852 */
[----:B------:R-:W3:Y:S04]  /*2ffd0*/  LDL.LU.64 R172, [R1+0x810] ;  /* 0x0008100001ac7983 */ /* 0x000ee80000300a00 */
[----:B------:R1:W-:Y:S04]  /*2ffe0*/  LDGSTS.E [R12+-0x78780], desc[UR18][R158.64], P2 ;  /* 0x878800009e0c7fae */ /* 0x0003e80009121852 */
[----:B----4-:R-:W4:Y:S04]  /*2fff0*/  LDL.LU.64 R2, [R1+0x7d8] ;  /* 0x0007d80001027983 */ /* 0x010f280000300a00 */
[----:B------:R-:W4:Y:S01]  /*30000*/  LDL.LU.64 R184, [R1+0x7a0] ;  /* 0x0007a00001b87983 */ /* 0x000f220000300a00 */
[----:B-1----:R-:W-:-:S04]  /*30010*/  IMAD.WIDE R158, R83, 0x4, R40 ;  /* 0x00000004539e7825 */ /* 0x002fc800078e0228 */
[C---:B------:R-:W-:Y:S01]  /*30020*/  VIADD R15, R245.reuse, 0x100000 ;  /* 0x00100000f50f7836 */ /* 0x040fe20000000000 */
[----:B------:R-:W-:Y:S01]  /*30030*/  STL.64 [R1+0x190], R158 ;  /* 0x0001909e01007387 */ /* 0x000fe20000100a00 */
[C---:B------:R-:W-:Y:S02]  /*30040*/  VIADD R14, R245.reuse, 0x100000 ;  /* 0x00100000f50e7836 */ /* 0x040fe40000000000 */
[C---:B------:R-:W-:Y:S01]  /*30050*/  VIADD R13, R245.reuse, 0x100000 ;  /* 0x00100000f50d7836 */ /* 0x040fe20000000000 */
[----:B------:R1:W-:Y:S01]  /*30060*/  LDGSTS.E [R16+-0x78380], desc[UR18][R158.64], P2 ;  /* 0x87c800009e107fae */ /* 0x0003e20009121852 */
[C---:B------:R-:W-:Y:S02]  /*30070*/  VIADD R12, R245.reuse, 0x100000 ;  /* 0x00100000f50c7836 */ /* 0x040fe40000000000 */
[----:B-1----:R-:W-:Y:S02]  /*30080*/  VIADD R16, R245, 0x100000 ;  /* 0x00100000f5107836 */ /* 0x002fe40000000000 */
[----:B------:R-:W-:-:S04]  /*30090*/  IMAD.WIDE R156, R83, 0x4, R156 ;  /* 0x00000004539c7825 */ /* 0x000fc800078e029c */
[C---:B--2---:R-:W-:Y:S01]  /*300a0*/  IMAD.WIDE R154, R83.reuse, 0x4, R154 ;  /* 0x00000004539a7825 */ /* 0x044fe200078e029a */
[----:B------:R1:W-:Y:S03]  /*300b0*/  STL.64 [R1+0x278], R156 ;  /* 0x0002789c01007387 */ /* 0x0003e60000100a00 */
[C---:B------:R-:W-:Y:S01]  /*300c0*/  IMAD.WIDE R22, R83.reuse, 0x4, R170 ;  /* 0x0000000453167825 */ /* 0x040fe200078e02aa */
[----:B------:R2:W-:Y:S03]  /*300d0*/  STL.64 [R1+0x270], R154 ;  /* 0x0002709a01007387 */ /* 0x0005e60000100a00 */
[C---:B---3--:R-:W-:Y:S01]  /*300e0*/  IMAD.WIDE R18, R83.reuse, 0x4, R168 ;  /* 0x0000000453127825 */ /* 0x048fe200078e02a8 */
[----:B------:R3:W-:Y:S04]  /*300f0*/  STL.64 [R1+0x268], R22 ;  /* 0x0002681601007387 */ /* 0x0007e80000100a00 */
[----:B------:R-:W-:Y:S04]  /*30100*/  LDGSTS.E [R15+-0x7ff00], desc[UR18][R156.64], P2 ;  /* 0x801000009c0f7fae */ /* 0x000fe80009121852 */
[----:B------:R4:W-:Y:S04]  /*30110*/  STL.64 [R1+0x260], R18 ;  /* 0x0002601201007387 */ /* 0x0009e80000100a00 */
[----:B------:R-:W-:Y:S04]  /*30120*/  LDGSTS.E [R14+-0x7fb00], desc[UR18][R154.64], P2 ;  /* 0x805000009a0e7fae */ /* 0x000fe80009121852 */
[----:B-1----:R-:W4:Y:S04]  /*30130*/  LDL.LU.64 R156, [R1+0x770] ;  /* 0x00077000019c7983 */ /* 0x002f280000300a00 */
[----:B------:R3:W-:Y:S04]  /*30140*/  LDGSTS.E [R13+-0x7f700], desc[UR18][R22.64], P2 ;  /* 0x80900000160d7fae */ /* 0x0007e80009121852 */
[----:B--2---:R-:W2:Y:S04]  /*30150*/  LDL.LU.64 R154, [R1+0x748] ;  /* 0x00074800019a7983 */ /* 0x004ea80000300a00 */
[----:B------:R-:W2:Y:S04]  /*30160*/  LDL.LU.64 R158, [R1+0x720] ;  /* 0x00072000019e7983 */ /* 0x000ea80000300a00 */
[----:B------:R-:W2:Y:S01]  /*30170*/  LDL.LU.64 R170, [R1+0x6f8] ;  /* 0x0006f80001aa7983 */ /* 0x000ea20000300a00 */
[----:B------:R-:W-:-:S03]  /*30180*/  IMAD.WIDE R160, R83, 0x4, R174 ;  /* 0x0000000453a07825 */ /* 0x000fc600078e02ae */
[----:B------:R-:W2:Y:S04]  /*30190*/  LDL.LU.64 R168, [R1+0x6b8] ;  /* 0x0006b80001a87983 */ /* 0x000ea80000300a00 */
[----:B------:R1:W-:Y:S01]  /*301a0*/  LDGSTS.E [R12+-0x7f300], desc[UR18][R18.64], P2 ;  /* 0x80d00000120c7fae */ /* 0x0003e20009121852 */
[----:B------:R-:W-:-:S03]  /*301b0*/  IMAD.WIDE R152, R83, 0x4, R152 ;  /* 0x0000000453987825 */ /* 0x000fc600078e0298 */
[----:B------:R-:W-:Y:S01]  /*301c0*/  STL.64 [R1+0x258], R160 ;  /* 0x000258a001007387 */ /* 0x000fe20000100a00 */
[----:B---3--:R-:W-:-:S03]  /*301d0*/  IMAD.WIDE R22, R83, 0x4, R172 ;  /* 0x0000000453167825 */ /* 0x008fc600078e02ac */
[----:B------:R3:W-:Y:S01]  /*301e0*/  STL.64 [R1+0x250], R152 ;  /* 0x0002509801007387 */ /* 0x0007e20000100a00 */
[----:B----4-:R-:W-:-:S03]  /*301f0*/  IMAD.WIDE R2, R83, 0x4, R2 ;  /* 0x0000000453027825 */ /* 0x010fc600078e0202 */
[----:B------:R-:W-:Y:S01]  /*30200*/  STL.64 [R1+0x248], R22 ;  /* 0x0002481601007387 */ /* 0x000fe20000100a00 */
[----:B-1----:R-:W-:-:S03]  /*30210*/  IMAD.WIDE R18, R83, 0x4, R184 ;  /* 0x0000000453127825 */ /* 0x002fc600078e02b8 */
[----:B------:R1:W-:Y:S04]  /*30220*/  STL.64 [R1+0x240], R2 ;  /* 0x0002400201007387 */ /* 0x0003e80000100a00 */
[----:B------:R4:W-:Y:S04]  /*30230*/  STL.64 [R1+0x238], R18 ;  /* 0x0002381201007387 */ /* 0x0009e80000100a00 */
[----:B------:R2:W-:Y:S04]  /*30240*/  LDGSTS.E [R16+-0x7ef00], desc[UR18][R160.64], P2 ;  /* 0x81100000a0107fae */ /* 0x0005e80009121852 */
[----:B------:R-:W4:Y:S04]  /*30250*/  LDL.LU.64 R174, [R1+0x688] ;  /* 0x0006880001ae7983 */ /* 0x000f280000300a00 */
[----:B------:R-:W-:Y:S04]  /*30260*/  LDGSTS.E [R15+-0x7eb00], desc[UR18][R152.64], P2 ;  /* 0x81500000980f7fae */ /* 0x000fe80009121852 */
[----:B------:R2:W-:Y:S04]  /*30270*/  LDGSTS.E [R14+-0x7e700], desc[UR18][R22.64], P2 ;  /* 0x81900000160e7fae */ /* 0x0005e80009121852 */
[----:B------:R-:W-:Y:S04]  /*30280*/  LDGSTS.E [R13+-0x7e300], desc[UR18][R2.64], P2 ;  /* 0x81d00000020d7fae */ /* 0x000fe80009121852 */
[----:B---3--:R-:W3:Y:S04]  /*30290*/  LDL.LU.64 R152, [R1+0x648] ;  /* 0x0006480001987983 */ /* 0x008ee80000300a00 */
[----:B------:R-:W3:Y:S04]  /*302a0*/  LDL.LU.64 R184, [R1+0x628] ;  /* 0x0006280001b87983 */ /* 0x000ee80000300a00 */
[----:B-1----:R-:W3:Y:S04]  /*302b0*/  LDL.LU.64 R2, [R1+0x5f8] ;  /* 0x0005f80001027983 */ /* 0x002ee80000300a00 */
[----:B------:R4:W-:Y:S04]  /*302c0*/  LDGSTS.E [R12+-0x7df00], desc[UR18][R18.64], P2 ;  /* 0x82100000120c7fae */ /* 0x0009e80009121852 */
[----:B------:R-:W3:Y:S01]  /*302d0*/  LDL.LU.64 R172, [R1+0x5d8] ;  /* 0x0005d80001ac7983 */ /* 0x000ee20000300a00 */
[----:B------:R-:W-:-:S04]  /*302e0*/  IMAD.WIDE R156, R83, 0x4, R156 ;  /* 0x00000004539c7825 */ /* 0x000fc800078e029c */
[C---:B--2---:R-:W-:Y:S01]  /*302f0*/  IMAD.WIDE R154, R83.reuse, 0x4, R154 ;  /* 0x00000004539a7825 */ /* 0x044fe200078e029a */
[----:B------:R1:W-:Y:S03]  /*30300*/  STL.64 [R1+0x230], R156 ;  /* 0x0002309c01007387 */ /* 0x0003e60000100a00 */
[C---:B------:R-:W-:Y:S01]  /*30310*/  IMAD.WIDE R160, R83.reuse, 0x4, R158 ;  /* 0x0000000453a07825 */ /* 0x040fe200078e029e */
[----:B------:R2:W-:Y:S03]  /*30320*/  STL.64 [R1+0x228], R154 ;  /* 0x0002289a01007387 */ /* 0x0005e60000100a00 */
[C---:B------:R-:W-:Y:S01]  /*30330*/  IMAD.WIDE R22, R83.reuse, 0x4, R170 ;  /* 0x0000000453167825 */ /* 0x040fe200078e02aa */
[----:B------:R3:W-:Y:S03]  /*30340*/  STL.64 [R1+0x220], R160 ;  /* 0x000220a001007387 */ /* 0x0007e60000100a00 */
[C---:B----4-:R-:W-:Y:S01]  /*30350*/  IMAD.WIDE R18, R83.reuse, 0x4, R168 ;  /* 0x0000000453127825 */ /* 0x050fe200078e02a8 */
[----:B------:R4:W-:Y:S04]  /*30360*/  STL.64 [R1+0x218], R22 ;  /* 0x0002181601007387 */ /* 0x0009e80000100a00 */
[----:B------:R-:W4:Y:S04]  /*30370*/  LDL.LU.64 R158, [R1+0x5b8] ;  /* 0x0005b800019e7983 */ /* 0x000f280000300a00 */
        /* <DEDUP_REMOVED lines=9> */
[----:B------:R4:W-:Y:S04]  /*30410*/  LDGSTS.E [R13+-0x7cf00], desc[UR18][R22.64], P2 ;  /* 0x83100000160d7fae */ /* 0x0009e80009121852 */
[----:B------:R-:W-:Y:S04]  /*30420*/  STL.64 [R1+0x208], R164 ;  /* 0x000208a401007387 */ /* 0x000fe80000100a00 */
[----:B------:R4:W-:Y:S04]  /*30430*/  LDGSTS.E [R12+-0x7cb00], desc[UR18][R18.64], P2 ;  /* 0x83500000120c7fae */ /* 0x0009e80009121852 */
[----:B------:R-:W-:Y:S01]  /*30440*/  LDGSTS.E [R16+-0x7c700], desc[UR18][R164.64], P2 ;  /* 0x83900000a4107fae */ /* 0x000fe20009121852 */
[----:B---3--:R-:W-:-:S03]  /*30450*/  IMAD.WIDE R162, R83, 0x4, R152 ;  /* 0x0000000453a27825 */ /* 0x008fc600078e0298 */
[----:B------:R-:W3:Y:S01]  /*30460*/  LDL.LU.64 R152, [R1+0xb8] ;  /* 0x0000b80001987983 */ /* 0x000ee20000300a00 */
[----:B-1----:R-:W-:-:S03]  /*30470*/  IMAD.WIDE R160, R83, 0x4, R184 ;  /* 0x0000000453a07825 */ /* 0x002fc600078e02b8 */
[----:B------:R-:W-:Y:S01]  /*30480*/  STL.64 [R1+0x200], R162 ;  /* 0x000200a201007387 */ /* 0x000fe20000100a00 */
[----:B----4-:R-:W-:-:S03]  /*30490*/  IMAD.WIDE R22, R83, 0x4, R2 ;  /* 0x0000000453167825 */ /* 0x010fc600078e0202 */
[----:B------:R-:W4:Y:S04]  /*304a0*/  LDL.LU.64 R184, [R1+0x98] ;  /* 0x0000980001b87983 */ /* 0x000f280000300a00 */
[----:B------:R-:W-:Y:S04]  /*304b0*/  STL.64 [R1+0x1f8], R160 ;  /* 0x0001f8a001007387 */ /* 0x000fe80000100a00 */
[----:B------:R-:W4:Y:S01]  /*304c0*/  LDL.LU.64 R2, [R1+0x70] ;  /* 0x0000700001027983 */ /* 0x000f220000300a00 */
[----:B------:R-:W-:-:S03]  /*304d0*/  IMAD.WIDE R18, R83, 0x4, R172 ;  /* 0x0000000453127825 */ /* 0x000fc600078e02ac */
[----:B------:R-:W-:Y:S04]  /*304e0*/  LDGSTS.E [R15+-0x7c300], desc[UR18][R162.64], P2 ;  /* 0x83d00000a20f7fae */ /* 0x000fe80009121852 */
[----:B------:R-:W-:Y:S04]  /*304f0*/  LDGSTS.E [R14+-0x7bf00], desc[UR18][R160.64], P2 ;  /* 0x84100000a00e7fae */ /* 0x000fe80009121852 */
[----:B------:R1:W-:Y:S04]  /*30500*/  STL.64 [R1+0x1f0], R22 ;  /* 0x0001f01601007387 */ /* 0x0003e80000100a00 */
[----:B------:R1:W-:Y:S04]  /*30510*/  LDGSTS.E [R13+-0x7bb00], desc[UR18][R22.64], P2 ;  /* 0x84500000160d7fae */ /* 0x0003e80009121852 */
[----:B------:R1:W-:Y:S04]  /*30520*/  STL.64 [R1+0x1e8], R18 ;  /* 0x0001e81201007387 */ /* 0x0003e80000100a00 */
[----:B------:R1:W-:Y:S01]  /*30530*/  LDGSTS.E [R12+-0x7b700], desc[UR18][R18.64], P2 ;  /* 0x84900000120c7fae */ /* 0x0003e20009121852 */
[----:B------:R-:W-:-:S05]  /*30540*/  IMAD.WIDE R158, R83, 0x4, R158 ;  /* 0x00000004539e7825 */ /* 0x000fca00078e029e */
[----:B------:R-:W-:Y:S04]  /*30550*/  STL.64 [R1+0x1e0], R158 ;  /* 0x0001e09e01007387 */ /* 0x000fe80000100a00 */
[----:B------:R-:W-:Y:S01]  /*30560*/  LDGSTS.E [R16+-0x7b300], desc[UR18][R158.64], P2 ;  /* 0x84d000009e107fae */ /* 0x000fe20009121852 */
[----:B------:R-:W-:-:S04]  /*30570*/  IMAD.WIDE R156, R83, 0x4, R156 ;  /* 0x00000004539c7825 */ /* 0x000fc800078e029c */
[C---:B--2---:R-:W-:Y:S01]  /*30580*/  IMAD.WIDE R154, R83.reuse, 0x4, R154 ;  /* 0x00000004539a7825 */ /* 0x044fe200078e029a */
[----:B------:R2:W-:Y:S03]  /*30590*/  STL.64 [R1+0x1d8], R156 ;  /* 0x0001d89c01007387 */ /* 0x0005e60000100a00 */
[C---:B-1----:R-:W-:Y:S01]  /*305a0*/  IMAD.WIDE R22, R83.reuse, 0x4, R170 ;  /* 0x0000000453167825 */ /* 0x042fe200078e02aa */
[----:B------:R3:W-:Y:S03]  /*305b0*/  STL.64 [R1+0x1d0], R154 ;  /* 0x0001d09a01007387 */ /* 0x0007e60000100a00 */
[C---:B------:R-:W-:Y:S01]  /*305c0*/  IMAD.WIDE R18, R83.reuse, 0x4, R168 ;  /* 0x0000000453127825 */ /* 0x040fe200078e02a8 */
[----:B------:R1:W-:Y:S04]  /*305d0*/  STL.64 [R1+0x1c8], R22 ;  /* 0x0001c81601007387 */ /* 0x0003e80000100a00 */
[----:B------:R-:W-:Y:S04]  /*305e0*/  LDGSTS.E [R15+-0x7af00], desc[UR18][R156.64], P2 ;  /* 0x851000009c0f7fae */ /* 0x000fe80009121852 */
[----:B------:R1:W-:Y:S04]  /*305f0*/  STL.64 [R1+0x1c0], R18 ;  /* 0x0001c01201007387 */ /* 0x0003e80000100a00 */
[----:B------:R3:W-:Y:S04]  /*30600*/  LDGSTS.E [R14+-0x7ab00], desc[UR18][R154.64], P2 ;  /* 0x855000009a0e7fae */ /* 0x0007e80009121852 */
[----:B--2---:R-:W2:Y:S04]  /*30610*/  LDL.LU.64 R156, [R1+0xa18] ;  /* 0x000a1800019c7983 */ /* 0x004ea80000300a00 */
[----:B------:R1:W-:Y:S01]  /*30620*/  LDGSTS.E [R13+-0x7a700], desc[UR18][R22.64], P2 ;  /* 0x85900000160d7fae */ /* 0x0003e20009121852 */
[----:B---3--:R-:W-:-:S03]  /*30630*/  IMAD.WIDE R154, R83, 0x4, R152 ;  /* 0x00000004539a7825 */ /* 0x008fc600078e0298 */
[----:B------:R-:W3:Y:S01]  /*30640*/  LDL.LU.64 R170, [R1+0x9f0] ;  /* 0x0009f00001aa7983 */ /* 0x000ee20000300a00 */
[----:B----4-:R-:W-:-:S03]  /*30650*/  IMAD.WIDE R152, R83, 0x4, R184 ;  /* 0x0000000453987825 */ /* 0x010fc600078e02b8 */
[----:B------:R4:W-:Y:S04]  /*30660*/  LDGSTS.E [R12+-0x7a300], desc[UR18][R18.64], P2 ;  /* 0x85d00000120c7fae */ /* 0x0009e80009121852 */
[----:B------:R-:W-:Y:S01]  /*30670*/  STL.64 [R1+0x1b8], R154 ;  /* 0x0001b89a01007387 */ /* 0x000fe20000100a00 */
[----:B-1----:R-:W-:-:S03]  /*30680*/  IMAD.WIDE R22, R83, 0x4, R2 ;  /* 0x0000000453167825 */ /* 0x002fc600078e0202 */
[----:B------:R1:W-:Y:S01]  /*30690*/  STL.64 [R1+0x1b0], R152 ;  /* 0x0001b09801007387 */ /* 0x0003e20000100a00 */
[----:B------:R-:W-:-:S04]  /*306a0*/  IMAD.WIDE R2, R83, 0x4, R20 ;  /* 0x0000000453027825 */ /* 0x000fc800078e0214 */
[C---:B----4-:R-:W-:Y:S01]  /*306b0*/  IMAD.WIDE R18, R83.reuse, 0x4, R236 ;  /* 0x0000000453127825 */ /* 0x050fe200078e02ec */
[----:B------:R-:W-:Y:S04]  /*306c0*/  STL.64 [R1+0x1a8], R22 ;  /* 0x0001a81601007387 */ /* 0x000fe80000100a00 */
[----:B------:R-:W-:Y:S04]  /*306d0*/  LDGSTS.E [R16+-0x79f00], desc[UR18][R154.64], P2 ;  /* 0x861000009a107fae */ /* 0x000fe80009121852 */
[----:B------:R-:W-:Y:S04]  /*306e0*/  STL.64 [R1+0x1a0], R18 ;  /* 0x0001a01201007387 */ /* 0x000fe80000100a00 */
[----:B------:R-:W-:Y:S04]  /*306f0*/  LDGSTS.E [R15+-0x79b00], desc[UR18][R152.64], P2 ;  /* 0x86500000980f7fae */ /* 0x000fe80009121852 */
[----:B------:R4:W-:Y:S04]  /*30700*/  STL.64 [R1+0x188], R2 ;  /* 0x0001880201007387 */ /* 0x0009e80000100a00 */
[----:B------:R4:W-:Y:S04]  /*30710*/  LDGSTS.E [R14+-0x79700], desc[UR18][R22.64], P2 ;  /* 0x86900000160e7fae */ /* 0x0009e80009121852 */
[----:B-1----:R-:W3:Y:S04]  /*30720*/  LDL.LU.64 R152, [R1+0x9c8] ;  /* 0x0009c80001987983 */ /* 0x002ee80000300a00 */
[----:B------:R-:W3:Y:S04]  /*30730*/  LDL.LU.64 R168, [R1+0x9a0] ;  /* 0x0009a00001a87983 */ /* 0x000ee80000300a00 */
[----:B------:R1:W-:Y:S04]  /*30740*/  LDGSTS.E [R13+-0x79300], desc[UR18][R18.64], P2 ;  /* 0x86d00000120d7fae */ /* 0x0003e80009121852 */
[----:B------:R-:W3:Y:S04]  /*30750*/  LDL.LU.64 R154, [R1+0x978] ;  /* 0x00097800019a7983 */ /* 0x000ee80000300a00 */
[----:B------:R-:W3:Y:S04]  /*30760*/  LDL.LU.64 R184, [R1+0x948] ;  /* 0x0009480001b87983 */ /* 0x000ee80000300a00 */
[----:B------:R1:W-:Y:S04]  /*30770*/  LDGSTS.E [R12+-0x78f00], desc[UR18][R2.64], P2 ;  /* 0x87100000020c7fae */ /* 0x0003e80009121852 */
[----:B----4-:R-:W4:Y:S01]  /*30780*/  LDL.LU.64 R2, [R1+0x918] ;  /* 0x0009180001027983 */ /* 0x010f220000300a00 */
[----:B------:R-:W-:-:S03]  /*30790*/  IMAD.WIDE R22, R83, 0x4, R26 ;  /* 0x0000000453167825 */ /* 0x000fc600078e021a */
[----:B------:R-:W-:Y:S01]  /*307a0*/  STL.64 [R1+0xf98], R244 ;  /* 0x000f98f401007387 */ /* 0x000fe20000100a00 */
[----:B------:R-:W-:-:S03]  /*307b0*/  IMAD.WIDE R86, R83, 0x4, R32 ;  /* 0x0000000453567825 */ /* 0x000fc600078e0220 */
[----:B------:R3:W-:Y:S01]  /*307c0*/  STL.64 [R1+0x180], R22 ;  /* 0x0001801601007387 */ /* 0x0007e20000100a00 */
[----:B------:R-:W-:-:S03]  /*307d0*/  IMAD.WIDE R92, R83, 0x4, R42 ;  /* 0x00000004535c7825 */ /* 0x000fc600078e022a */
[----:B------:R-:W4:Y:S01]  /*307e0*/  LDL.LU.64 R172, [R1+0x8e8] ;  /* 0x0008e80001ac7983 */ /* 0x000f220000300a00 */
[C---:B-1----:R-:W-:Y:S02]  /*307f0*/  VIADD R13, R246.reuse, 0x100000 ;  /* 0x00100000f60d7836 */ /* 0x042fe40000000000 */
[C---:B------:R-:W-:Y:S01]  /*30800*/  VIADD R12, R246.reuse, 0x100000 ;  /* 0x00100000f60c7836 */ /* 0x040fe20000000000 */
[----:B------:R1:W-:Y:S04]  /*30810*/  LDGSTS.E [R16+-0x78b00], desc[UR18][R22.64], P2 ;  /* 0x8750000016107fae */ /* 0x0003e80009121852 */
[----:B------:R1:W-:Y:S04]  /*30820*/  LDGSTS.E [R15+-0x78700], desc[UR18][R86.64], P2 ;  /* 0x87900000560f7fae */ /* 0x0003e80009121852 */
[----:B------:R1:W-:Y:S02]  /*30830*/  LDGSTS.E [R14+-0x78300], desc[UR18][R92.64], P2 ;  /* 0x87d000005c0e7fae */ /* 0x0003e40009121852 */
[----:B-1----:R-:W-:-:S02]  /*30840*/  VIADD R16, R246, 0x100000 ;  /* 0x00100000f6107836 */ /* 0x002fc40000000000 */
[C---:B------:R-:W-:Y:S02]  /*30850*/  VIADD R15, R246.reuse, 0x100000 ;  /* 0x00100000f60f7836 */ /* 0x040fe40000000000 */
[----:B------:R-:W-:Y:S02]  /*30860*/  VIADD R14, R246, 0x100000 ;  /* 0x00100000f60e7836 */ /* 0x000fe40000000000 */
[----:B--2---:R-:W-:-:S05]  /*30870*/  IMAD.WIDE R20, R83, 0x4, R156 ;  /* 0x0000000453147825 */ /* 0x004fca00078e029c */
[----:B------:R1:W-:Y:S01]  /*30880*/  STL.64 [R1+0x178], R20 ;  /* 0x0001781401007387 */ /* 0x0003e20000100a00 */
[----:B---3--:R-:W-:-:S03]  /*30890*/  IMAD.WIDE R18, R83, 0x4, R170 ;  /* 0x0000000453127825 */ /* 0x008fc600078e02aa */
[----:B------:R-:W2:Y:S04]  /*308a0*/  LDL.LU.64 R158, [R1+0x8b0] ;  /* 0x0008b000019e7983 */ /* 0x000ea80000300a00 */
[----:B------:R3:W-:Y:S04]  /*308b0*/  STL.64 [R1+0x150], R18 ;  /* 0x0001501201007387 */ /* 0x0007e80000100a00 */
[----:B------:R-:W2:Y:S04]  /*308c0*/  LDL.LU.64 R156, [R1+0x880] ;  /* 0x00088000019c7983 */ /* 0x000ea80000300a00 */
[----:B------:R1:W-:Y:S04]  /*308d0*/  LDGSTS.E [R13+-0x7fe80], desc[UR18][R20.64], P2 ;  /* 0x80180000140d7fae */ /* 0x0003e80009121852 */
[----:B------:R3:W-:Y:S04]  /*308e0*/  LDGSTS.E [R12+-0x7fa80], desc[UR18][R18.64], P2 ;  /* 0x80580000120c7fae */ /* 0x0007e80009121852 */
[----:B------:R-:W2:Y:S01]  /*308f0*/  LDL.LU.64 R170, [R1+0x828] ;  /* 0x0008280001aa7983 */ /* 0x000ea20000300a00 */
[----:B------:R-:W-:-:S04]  /*30900*/  IMAD.WIDE R152, R83, 0x4, R152 ;  /* 0x0000000453987825 */ /* 0x000fc800078e0298 */
[C---:B------:R-:W-:Y:S01]  /*30910*/  IMAD.WIDE R22, R83.reuse, 0x4, R168 ;  /* 0x0000000453167825 */ /* 0x040fe200078e02a8 */
[----:B------:R4:W-:Y:S03]  /*30920*/  STL.64 [R1+0x128], R152 ;  /* 0x0001289801007387 */ /* 0x0009e60000100a00 */
[C---:B-1----:R-:W-:Y:S01]  /*30930*/  IMAD.WIDE R20, R83.reuse, 0x4, R154 ;  /* 0x0000000453147825 */ /* 0x042fe200078e029a */
[----:B------:R-:W-:Y:S03]  /*30940*/  STL.64 [R1+0x100], R22 ;  /* 0x0001001601007387 */ /* 0x000fe60000100a00 */
[C---:B---3--:R-:W-:Y:S01]  /*30950*/  IMAD.WIDE R18, R83.reuse, 0x4, R184 ;  /* 0x0000000453127825 */ /* 0x048fe200078e02b8 */
[----:B------:R-:W-:Y:S04]  /*30960*/  STL.64 [R1+0xd8], R20 ;  /* 0x0000d81401007387 */ /* 0x000fe80000100a00 */
[----:B------:R-:W-:Y:S04]  /*30970*/  STL.64 [R1+0xb0], R18 ;  /* 0x0000b01201007387 */ /* 0x000fe80000100a00 */
[----:B------:R-:W-:Y:S04]  /*30980*/  LDGSTS.E [R16+-0x7f680], desc[UR18][R152.64], P2 ;  /* 0x8098000098107fae */ /* 0x000fe80009121852 */
[----:B------:R-:W-:Y:S01]  /*30990*/  LDGSTS.E [R15+-0x7f280], desc[UR18][R22.64], P2 ;  /* 0x80d80000160f7fae */ /* 0x000fe20009121852 */
[----:B----4-:R-:W-:-:S03]  /*309a0*/  IMAD.WIDE R2, R83, 0x4, R2 ;  /* 0x0000000453027825 */ /* 0x010fc600078e0202 */
[----:B------:R1:W-:Y:S04]  /*309b0*/  LDGSTS.E [R14+-0x7ee80], desc[UR18][R20.64], P2 ;  /* 0x81180000140e7fae */ /* 0x0003e80009121852 */
[----:B------:R3:W-:Y:S04]  /*309c0*/  STL.64 [R1+0x88], R2 ;  /* 0x0000880201007387 */ /* 0x0007e80000100a00 */
[----:B------:R-:W4:Y:S04]  /*309d0*/  LDL.LU.64 R168, [R1+0x7c0] ;  /* 0x0007c00001a87983 */ /* 0x000f280000300a00 */
[----:B------:R-:W4:Y:S04]  /*309e0*/  LDL.LU.64 R154, [R1+0x788] ;  /* 0x00078800019a7983 */ /* 0x000f280000300a00 */
[----:B------:R2:W-:Y:S04]  /*309f0*/  LDGSTS.E [R13+-0x7ea80], desc[UR18][R18.64], P2 ;  /* 0x81580000120d7fae */ /* 0x0005e80009121852 */
[----:B------:R-:W4:Y:S04]  /*30a00*/  LDL.LU.64 R152, [R1+0x758] ;  /* 0x0007580001987983 */ /* 0x000f280000300a00 */
[----:B------:R-:W-:Y:S04]  /*30a10*/  LDGSTS.E [R12+-0x7e680], desc[UR18][R2.64], P2 ;  /* 0x81980000020c7fae */ /* 0x000fe80009121852 */
[----:B------:R-:W4:Y:S04]  /*30a20*/  LDL.LU.64 R184, [R1+0x730] ;  /* 0x0007300001b87983 */ /* 0x000f280000300a00 */
[----:B---3--:R-:W3:Y:S01]  /*30a30*/  LDL.LU.64 R2, [R1+0x708] ;  /* 0x0007080001027983 */ /* 0x008ee20000300a00 */
[----:B-1----:R-:W-:-:S05]  /*30a40*/  IMAD.WIDE R20, R83, 0x4, R172 ;  /* 0x0000000453147825 */ /* 0x002fca00078e02ac */
[----:B------:R1:W-:Y:S01]  /*30a50*/  STL.64 [R1+0x60], R20 ;  /* 0x0000601401007387 */ /* 0x0003e20000100a00 */
[----:B------:R-:W-:-:S03]  /*30a60*/  IMAD.WIDE R226, R83, 0x4, R226 ;  /* 0x0000000453e27825 */ /* 0x000fc600078e02e2 */
[----:B------:R-:W-:Y:S01]  /*30a70*/  LDGSTS.E [R16+-0x7e280], desc[UR18][R20.64], P2 ;  /* 0x81d8000014107fae */ /* 0x000fe20009121852 */
[----:B--2---:R-:W-:-:S05]  /*30a80*/  IMAD.WIDE R244, R83, 0x4, R158 ;  /* 0x0000000453f47825 */ /* 0x004fca00078e029e */
[----:B------:R-:W-:Y:S01]  /*30a90*/  LDGSTS.E [R15+-0x7de80], desc[UR18][R244.64], P2 ;  /* 0x82180000f40f7fae */ /* 0x000fe20009121852 */
[----:B------:R-:W-:-:S05]  /*30aa0*/  IMAD.WIDE R18, R83, 0x4, R156 ;  /* 0x0000000453127825 */ /* 0x000fca00078e029c */
[----:B------:R2:W-:Y:S04]  /*30ab0*/  STL.64 [R1+0x10], R18 ;  /* 0x0000101201007387 */ /* 0x0005e80000100a00 */
[----:B------:R2:W-:Y:S01]  /*30ac0*/  STL.64 [R1+0xff0], R244 ;  /* 0x000ff0f401007387 */ /* 0x0005e20000100a00 */
[----:B------:R-:W-:-:S03]  /*30ad0*/  IMAD.WIDE R236, R83, 0x4, R170 ;  /* 0x0000000453ec7825 */ /* 0x000fc600078e02aa */
[----:B------:R-:W2:Y:S04]  /*30ae0*/  LDL.LU.64 R174, [R1+0x6d8] ;  /* 0x0006d80001ae7983 */ /* 0x000ea80000300a00 */
[----:B------:R-:W2:Y:S04]  /*30af0*/  LDL.LU.64 R172, [R1+0x698] ;  /* 0x0006980001ac7983 */ /* 0x000ea80000300a00 */
[----:B------:R-:W2:Y:S04]  /*30b00*/  LDL.LU.64 R158, [R1+0x658] ;  /* 0x00065800019e7983 */ /* 0x000ea80000300a00 */
[----:B------:R-:W-:Y:S04]  /*30b10*/  LDGSTS.E [R14+-0x7da80], desc[UR18][R18.64], P2 ;  /* 0x82580000120e7fae */ /* 0x000fe80009121852 */
[----:B------:R-:W2:Y:S04]  /*30b20*/  LDL.LU.64 R156, [R1+0x638] ;  /* 0x00063800019c7983 */ /* 0x000ea80000300a00 */
[----:B------:R-:W2:Y:S04]  /*30b30*/  LDL.LU.64 R170, [R1+0x618] ;  /* 0x0006180001aa7983 */ /* 0x000ea80000300a00 */
[----:B------:R-:W-:Y:S04]  /*30b40*/  LDGSTS.E [R13+-0x7d680], desc[UR18][R236.64], P2 ;  /* 0x82980000ec0d7fae */ /* 0x000fe80009121852 */
[----:B------:R-:W-:Y:S04]  /*30b50*/  STL.64 [R1+0xfc0], R236 ;  /* 0x000fc0ec01007387 */ /* 0x000fe80000100a00 */
[----:B------:R4:W-:Y:S04]  /*30b60*/  LDGSTS.E [R12+-0x7d280], desc[UR18][R226.64], P2 ;  /* 0x82d80000e20c7fae */ /* 0x0009e80009121852 */
[----:B------:R-:W-:Y:S01]  /*30b70*/  STL.64 [R1+0xfc8], R226 ;  /* 0x000fc8e201007387 */ /* 0x000fe20000100a00 */
[----:B----4-:R-:W-:-:S03]  /*30b80*/  IMAD.WIDE R12, R83, 0x4, R168 ;  /* 0x00000004530c7825 */ /* 0x010fc600078e02a8 */
[----:B------:R-:W4:Y:S01]  /*30b90*/  LDL.LU.64 R168, [R1+0x5e8] ;  /* 0x0005e80001a87983 */ /* 0x000f220000300a00 */
[----:B------:R-:W-:-:S03]  /*30ba0*/  IMAD.WIDE R16, R83, 0x4, R154 ;  /* 0x0000000453107825 */ /* 0x000fc600078e029a */
[----:B------:R-:W4:Y:S01]  /*30bb0*/  LDL.LU.64 R154, [R1+0x5c8] ;  /* 0x0005c800019a7983 */ /* 0x000f220000300a00 */
[----:B-1----:R-:W-:-:S03]  /*30bc0*/  IMAD.WIDE R20, R83, 0x4, R152 ;  /* 0x0000000453147825 */ /* 0x002fc600078e0298 */
[----:B------:R-:W4:Y:S01]  /*30bd0*/  LDL.LU.64 R152, [R1+0x138] ;  /* 0x0001380001987983 */ /* 0x000f220000300a00 */
[----:B------:R-:W-:-:S03]  /*30be0*/  IMAD.WIDE R24, R83, 0x4, R184 ;  /* 0x0000000453187825 */ /* 0x000fc600078e02b8 */
[----:B------:R-:W4:Y:S01]  /*30bf0*/  LDL.LU.64 R184, [R1+0xd0] ;  /* 0x0000d00001b87983 */ /* 0x000f220000300a00 */
[----:B---3--:R-:W-:-:S03]  /*30c00*/  IMAD.WIDE R28, R83, 0x4, R2 ;  /* 0x00000004531c7825 */ /* 0x008fc600078e0202 */
[----:B------:R-:W3:Y:S04]  /*30c10*/  LDL.LU.64 R2, [R1+0x68] ;  /* 0x0000680001027983 */ /* 0x000ee80000300a00 */
[----:B------:R-:W-:Y:S04]  /*30c20*/  STL.64 [R1+0xfd0], R12 ;  /* 0x000fd00c01007387 */ /* 0x000fe80000100a00 */
[----:B------:R-:W-:Y:S04]  /*30c30*/  STL.64 [R1+0xfd8], R16 ;  /* 0x000fd81001007387 */ /* 0x000fe80000100a00 */
[----:B------:R1:W-:Y:S01]  /*30c40*/  STL.64 [R1+0xfe0], R20 ;  /* 0x000fe01401007387 */ /* 0x0003e20000100a00 */
[----:B--2---:R-:W-:-:S03]  /*30c50*/  IMAD.WIDE R36, R83, 0x4, R172 ;  /* 0x0000000453247825 */ /* 0x004fc600078e02ac */
[----:B------:R-:W2:Y:S01]  /*30c60*/  LDL.LU.64 R172, [R1+0xaa8] ;  /* 0x000aa80001ac7983 */ /* 0x000ea20000300a00 */
[----:B------:R-:W-:-:S03]  /*30c70*/  IMAD.WIDE R40, R83, 0x4, R158 ;  /* 0x0000000453287825 */ /* 0x000fc600078e029e */
[----:B------:R-:W1:Y:S01]  /*30c80*/  LDL.LU.64 R158, [R1+0xa88] ;  /* 0x000a8800019e7983 */ /* 0x000e620000300a00 */
[----:B------:R-:W-:-:S04]  /*30c90*/  IMAD.WIDE R32, R83, 0x4, R174 ;  /* 0x0000000453207825 */ /* 0x000fc800078e02ae */
[----:B------:R-:W-:-:S04]  /*30ca0*/  IMAD.WIDE R44, R83, 0x4, R156 ;  /* 0x00000004532c7825 */ /* 0x000fc800078e029c */
[----:B------:R-:W-:-:S04]  /*30cb0*/  IMAD.WIDE R48, R83, 0x4, R170 ;  /* 0x0000000453307825 */ /* 0x000fc800078e02aa */
[C---:B----4-:R-:W-:Y:S02]  /*30cc0*/  IMAD.WIDE R56, R83.reuse, 0x4, R154 ;  /* 0x0000000453387825 */ /* 0x050fe400078e029a */
[----:B------:R-:W4:Y:S02]  /*30cd0*/  LDL.LU.64 R154, [R1+0xa68] ;  /* 0x000a6800019a7983 */ /* 0x000f240000300a00 */
[C---:B------:R-:W-:Y:S02]  /*30ce0*/  IMAD.WIDE R60, R83.reuse, 0x4, R152 ;  /* 0x00000004533c7825 */ /* 0x040fe400078e0298 */
[----:B------:R-:W4:Y:S02]  /*30cf0*/  LDL.LU.64 R152, [R1+0xa48] ;  /* 0x000a480001987983 */ /* 0x000f240000300a00 */
[C---:B---3--:R-:W-:Y:S02]  /*30d00*/  IMAD.WIDE R68, R83.reuse, 0x4, R2 ;  /* 0x0000000453447825 */ /* 0x048fe400078e0202 */
[----:B------:R-:W3:Y:S02]  /*30d10*/  LDL.LU.64 R2, [R1+0xa28] ;  /* 0x000a280001027983 */ /* 0x000ee40000300a00 */
[----:B------:R-:W-:-:S02]  /*30d20*/  IMAD.WIDE R52, R83, 0x4, R168 ;  /* 0x0000000453347825 */ /* 0x000fc400078e02a8 */
[----:B------:R-:W3:Y:S04]  /*30d30*/  LDL.LU.64 R156, [R1+0xa00] ;  /* 0x000a0000019c7983 */ /* 0x000ee80000300a00 */
[----:B------:R-:W3:Y:S04]  /*30d40*/  LDL.LU.64 R174, [R1+0x9d8] ;  /* 0x0009d80001ae7983 */ /* 0x000ee80000300a00 */
[----:B------:R-:W3:Y:S04]  /*30d50*/  LDL.LU.64 R170, [R1+0x9b0] ;  /* 0x0009b00001aa7983 */ /* 0x000ee80000300a00 */
[----:B------:R-:W3:Y:S01]  /*30d60*/  LDL.LU.64 R168, [R1+0x988] ;  /* 0x0009880001a87983 */ /* 0x000ee20000300a00 */
[----:B------:R-:W-:-:S03]  /*30d70*/  IMAD.WIDE R64, R83, 0x4, R184 ;  /* 0x0000000453407825 */ /* 0x000fc600078e02b8 */
[----:B------:R-:W3:Y:S01]  /*30d80*/  LDL.LU.64 R184, [R1+0x958] ;  /* 0x0009580001b87983 */ /* 0x000ee20000300a00 */
[C---:B------:R-:W-:Y:S02]  /*30d90*/  VIADD R22, R246.reuse, 0x100000 ;  /* 0x00100000f6167836 */ /* 0x040fe40000000000 */
[C---:B------:R-:W-:Y:S02]  /*30da0*/  VIADD R19, R246.reuse, 0x100000 ;  /* 0x00100000f6137836 */ /* 0x040fe40000000000 */
[----:B------:R-:W-:Y:S01]  /*30db0*/  VIADD R18, R246, 0x100000 ;  /* 0x00100000f6127836 */ /* 0x000fe20000000000 */
[----:B------:R-:W-:Y:S04]  /*30dc0*/  LDGSTS.E [R22+-0x7ce80], desc[UR18][R12.64], P2 ;  /* 0x831800000c167fae */ /* 0x000fe80009121852 */
[----:B------:R-:W-:Y:S04]  /*30dd0*/  LDGSTS.E [R19+-0x7ca80], desc[UR18][R16.64], P2 ;  /* 0x8358000010137fae */ /* 0x000fe80009121852 */
[----:B------:R-:W-:Y:S04]  /*30de0*/  LDGSTS.E [R18+-0x7c680], desc[UR18][R20.64], P2 ;  /* 0x8398000014127fae */ /* 0x000fe80009121852 */
[----:B------:R-:W-:Y:S04]  /*30df0*/  LDGSTS.E [R15+-0x7c280], desc[UR18][R24.64], P2 ;  /* 0x83d80000180f7fae */ /* 0x000fe80009121852 */
[----:B------:R-:W-:Y:S04]  /*30e00*/  LDGSTS.E [R14+-0x7be80], desc[UR18][R28.64], P2 ;  /* 0x841800001c0e7fae */ /* 0x000fe80009121852 */
[----:B------:R-:W-:Y:S04]  /*30e10*/  LDGSTS.E [R22+-0x7ba80], desc[UR18][R32.64], P2 ;  /* 0x8458000020167fae */ /* 0x000fe80009121852 */
[----:B------:R-:W-:Y:S01]  /*30e20*/  LDGSTS.E [R19+-0x7b680], desc[UR18][R36.64], P2 ;  /* 0x8498000024137fae */ /* 0x000fe20009121852 */
[----:B------:R-:W-:-:S03]  /*30e30*/  IMAD.WIDE R72, R83, 0x4, R234 ;  /* 0x0000000453487825 */ /* 0x000fc600078e02ea */
        /* <DEDUP_REMOVED lines=8> */
[----:B------:R-:W-:Y:S04]  /*30ec0*/  LDGSTS.E [R19+-0x7a280], desc[UR18][R56.64], P2 ;  /* 0x85d8000038137fae */ /* 0x000fe80009121852 */
[----:B------:R-:W-:Y:S04]  /*30ed0*/  LDGSTS.E [R18+-0x79e80], desc[UR18][R60.64], P2 ;  /* 0x861800003c127fae */ /* 0x000fe80009121852 */
[----:B------:R-:W-:Y:S04]  /*30ee0*/  LDGSTS.E [R15+-0x79a80], desc[UR18][R64.64], P2 ;  /* 0x86580000400f7fae */ /* 0x000fe80009121852 */
[----:B------:R-:W-:Y:S04]  /*30ef0*/  LDGSTS.E [R14+-0x79680], desc[UR18][R68.64], P2 ;  /* 0x86980000440e7fae */ /* 0x000fe80009121852 */
[----:B------:R2:W-:Y:S04]  /*30f00*/  LDGSTS.E [R22+-0x79280], desc[UR18][R72.64], P2 ;  /* 0x86d8000048167fae */ /* 0x0005e80009121852 */
[----:B------:R2:W-:Y:S04]  /*30f10*/  LDGSTS.E [R19+-0x78e80], desc[UR18][R76.64], P2 ;  /* 0x871800004c137fae */ /* 0x0005e80009121852 */
[----:B------:R2:W-:Y:S02]  /*30f20*/  LDGSTS.E [R18+-0x78a80], desc[UR18][R80.64], P2 ;  /* 0x8758000050127fae */ /* 0x0005e40009121852 */
[----:B--2---:R-:W-:-:S02]  /*30f30*/  VIADD R22, R247, 0x100000 ;  /* 0x00100000f7167836 */ /* 0x004fc40000000000 */
[----:B------:R2:W-:Y:S01]  /*30f40*/  LDGSTS.E [R15+-0x78680], desc[UR18][R88.64], P2 ;  /* 0x87980000580f7fae */ /* 0x0005e20009121852 */
[----:B------:R-:W-:-:S03]  /*30f50*/  VIADD R19, R247, 0x100000 ;  /* 0x00100000f7137836 */ /* 0x000fc60000000000 */
[----:B------:R2:W-:Y:S01]  /*30f60*/  LDGSTS.E [R14+-0x78280], desc[UR18][R94.64], P2 ;  /* 0x87d800005e0e7fae */ /* 0x0005e20009121852 */
[C---:B------:R-:W-:Y:S02]  /*30f70*/  VIADD R18, R247.reuse, 0x100000 ;  /* 0x00100000f7127836 */ /* 0x040fe40000000000 */
[C---:B--2---:R-:W-:Y:S02]  /*30f80*/  VIADD R15, R247.reuse, 0x100000 ;  /* 0x00100000f70f7836 */ /* 0x044fe40000000000 */
[----:B------:R-:W-:Y:S02]  /*30f90*/  VIADD R14, R247, 0x100000 ;  /* 0x00100000f70e7836 */ /* 0x000fe40000000000 */
[----:B------:R-:W-:-:S04]  /*30fa0*/  IMAD.WIDE R244, R83, 0x4, R172 ;  /* 0x0000000453f47825 */ /* 0x000fc800078e02ac */
[C---:B-1----:R-:W-:Y:S01]  /*30fb0*/  IMAD.WIDE R20, R83.reuse, 0x4, R158 ;  /* 0x0000000453147825 */ /* 0x042fe200078e029e */
[----:B------:R-:W-:Y:S04]  /*30fc0*/  LDGSTS.E [R22+-0x7fe00], desc[UR18][R244.64], P2 ;  /* 0x80200000f4167fae */ /* 0x000fe80009121852 */
[----:B------:R1:W-:Y:S04]  /*30fd0*/  STL.64 [R1+0x148], R20 ;  /* 0x0001481401007387 */ /* 0x0003e80000100a00 */
[----:B------:R1:W-:Y:S01]  /*30fe0*/  LDGSTS.E [R19+-0x7fa00], desc[UR18][R20.64], P2 ;  /* 0x8060000014137fae */ /* 0x0003e20009121852 */
[----:B----4-:R-:W-:-:S04]  /*30ff0*/  IMAD.WIDE R16, R83, 0x4, R154 ;  /* 0x0000000453107825 */ /* 0x010fc800078e029a */
[C---:B------:R-:W-:Y:S01]  /*31000*/  IMAD.WIDE R12, R83.reuse, 0x4, R152 ;  /* 0x00000004530c7825 */ /* 0x040fe200078e0298 */
[----:B------:R-:W-:Y:S04]  /*31010*/  STL.64 [R1+0x120], R16 ;  /* 0x0001201001007387 */ /* 0x000fe80000100a00 */
[----:B------:R-:W-:Y:S04]  /*31020*/  STL.64 [R1+0xf8], R12 ;  /* 0x0000f80c01007387 */ /* 0x000fe80000100a00 */
[----:B------:R2:W-:Y:S04]  /*31030*/  LDGSTS.E [R18+-0x7f600], desc[UR18][R16.64], P2 ;  /* 0x80a0000010127fae */ /* 0x0005e80009121852 */
[----:B------:R4:W-:Y:S01]  /*31040*/  LDGSTS.E [R15+-0x7f200], desc[UR18][R12.64], P2 ;  /* 0x80e000000c0f7fae */ /* 0x0009e20009121852 */
[----:B---3--:R-:W-:-:S05]  /*31050*/  IMAD.WIDE R2, R83, 0x4, R2 ;  /* 0x0000000453027825 */ /* 0x008fca00078e0202 */
[----:B------:R3:W-:Y:S04]  /*31060*/  STL.64 [R1+0xd0], R2 ;  /* 0x0000d00201007387 */ /* 0x0007e80000100a00 */
[----:B------:R-:W4:Y:S04]  /*31070*/  LDL.LU.64 R172, [R1+0x928] ;  /* 0x0009280001ac7983 */ /* 0x000f280000300a00 */
[----:B------:R-:W4:Y:S04]  /*31080*/  LDL.LU.64 R158, [R1+0x8f8] ;  /* 0x0008f800019e7983 */ /* 0x000f280000300a00 */
[----:B------:R-:W4:Y:S04]  /*31090*/  LDL.LU.64 R154, [R1+0x8c0] ;  /* 0x0008c000019a7983 */ /* 0x000f280000300a00 */
[----:B------:R-:W-:Y:S04]  /*310a0*/  LDGSTS.E [R14+-0x7ee00], desc[UR18][R2.64], P2 ;  /* 0x81200000020e7fae */ /* 0x000fe80009121852 */
[----:B------:R-:W4:Y:S01]  /*310b0*/  LDL.LU.64 R152, [R1+0x890] ;  /* 0x0008900001987983 */ /* 0x000f220000300a00 */
[----:B------:R-:W-:-:S04]  /*310c0*/  IMAD.WIDE R156, R83, 0x4, R156 ;  /* 0x00000004539c7825 */ /* 0x000fc800078e029c */
[C---:B-1----:R-:W-:Y:S01]  /*310d0*/  IMAD.WIDE R20, R83.reuse, 0x4, R174 ;  /* 0x0000000453147825 */ /* 0x042fe200078e02ae */
[----:B------:R-:W-:Y:S04]  /*310e0*/  LDGSTS.E [R22+-0x7ea00], desc[UR18][R156.64], P2 ;  /* 0x816000009c167fae */ /* 0x000fe80009121852 */
[----:B---3--:R-:W3:Y:S01]  /*310f0*/  LDL.LU.64 R2, [R1+0x860] ;  /* 0x0008600001027983 */ /* 0x008ee20000300a00 */
[----:B--2---:R-:W-:-:S04]  /*31100*/  IMAD.WIDE R16, R83, 0x4, R170 ;  /* 0x0000000453107825 */ /* 0x004fc800078e02aa */
[C---:B----4-:R-:W-:Y:S01]  /*31110*/  IMAD.WIDE R12, R83.reuse, 0x4, R168 ;  /* 0x00000004530c7825 */ /* 0x050fe200078e02a8 */
[----:B------:R1:W-:Y:S04]  /*31120*/  STL.64 [R1+0xa8], R156 ;  /* 0x0000a89c01007387 */ /* 0x0003e80000100a00 */
[----:B------:R-:W-:Y:S04]  /*31130*/  STL.64 [R1+0x80], R20 ;  /* 0x0000801401007387 */ /* 0x000fe80000100a00 */
[----:B------:R-:W-:Y:S04]  /*31140*/  STL.64 [R1+0x58], R16 ;  /* 0x0000581001007387 */ /* 0x000fe80000100a00 */
[----:B------:R-:W-:Y:S04]  /*31150*/  STL.64 [R1+0x30], R12 ;  /* 0x0000300c01007387 */ /* 0x000fe80000100a00 */
[----:B------:R-:W2:Y:S04]  /*31160*/  LDL.LU.64 R174, [R1+0x808] ;  /* 0x0008080001ae7983 */ /* 0x000ea80000300a00 */
[----:B-1----:R-:W4:Y:S04]  /*31170*/  LDL.LU.64 R156, [R1+0x7d0] ;  /* 0x0007d000019c7983 */ /* 0x002f280000300a00 */
[----:B------:R-:W2:Y:S01]  /*31180*/  LDL.LU.64 R170, [R1+0x798] ;  /* 0x0007980001aa7983 */ /* 0x000ea20000300a00 */
[----:B------:R-:W-:-:S03]  /*31190*/  IMAD.WIDE R236, R83, 0x4, R184 ;  /* 0x0000000453ec7825 */ /* 0x000fc600078e02b8 */
[----:B------:R-:W2:Y:S04]  /*311a0*/  LDL.LU.64 R168, [R1+0x768] ;  /* 0x0007680001a87983 */ /* 0x000ea80000300a00 */
[----:B------:R-:W2:Y:S04]  /*311b0*/  LDL.LU.64 R184, [R1+0x740] ;  /* 0x0007400001b87983 */ /* 0x000ea80000300a00 */
[----:B------:R-:W-:Y:S04]  /*311c0*/  LDGSTS.E [R19+-0x7e600], desc[UR18][R20.64], P2 ;  /* 0x81a0000014137fae */ /* 0x000fe80009121852 */
[----:B------:R-:W-:Y:S04]  /*311d0*/  LDGSTS.E [R18+-0x7e200], desc[UR18][R16.64], P2 ;  /* 0x81e0000010127fae */ /* 0x000fe80009121852 */
[----:B------:R-:W-:Y:S04]  /*311e0*/  LDGSTS.E [R15+-0x7de00], desc[UR18][R12.64], P2 ;  /* 0x822000000c0f7fae */ /* 0x000fe80009121852 */
[----:B------:R-:W-:Y:S04]  /*311f0*/  STL.64 [R1+0xfe8], R236 ;  /* 0x000fe8ec01007387 */ /* 0x000fe80000100a00 */
[----:B------:R1:W-:Y:S01]  /*31200*/  LDGSTS.E [R14+-0x7da00], desc[UR18][R236.64], P2 ;  /* 0x82600000ec0e7fae */ /* 0x0003e20009121852 */
[----:B------:R-:W-:-:S02]  /*31210*/  VIADD R34, R247, 0x100000 ;  /* 0x00100000f7227836 */ /* 0x000fc40000000000 */
[C---:B------:R-:W-:Y:S02]  /*31220*/  VIADD R31, R247.reuse, 0x100000 ;  /* 0x00100000f71f7836 */ /* 0x040fe40000000000 */
[----:B------:R-:W-:Y:S02]  /*31230*/  VIADD R30, R247, 0x100000 ;  /* 0x00100000f71e7836 */ /* 0x000fe40000000000 */
[C---:B------:R-:W-:Y:S02]  /*31240*/  IMAD.WIDE R234, R83.reuse, 0x4, R172 ;  /* 0x0000000453ea7825 */ /* 0x040fe400078e02ac */
[----:B------:R-:W2:Y:S02]  /*31250*/  LDL.LU.64 R172, [R1+0x718] ;  /* 0x0007180001ac7983 */ /* 0x000ea40000300a00 */
[C---:B------:R-:W-:Y:S02]  /*31260*/  IMAD.WIDE R224, R83.reuse, 0x4, R158 ;  /* 0x0000000453e07825 */ /* 0x040fe400078e029e */
[----:B------:R-:W2:Y:S02]  /*31270*/  LDL.LU.64 R158, [R1+0x6e8] ;  /* 0x0006e800019e7983 */ /* 0x000ea40000300a00 */
[----:B-1----:R-:W-:-:S02]  /*31280*/  IMAD.WIDE R14, R83, 0x4, R154 ;  /* 0x00000004530e7825 */ /* 0x002fc400078e029a */
[----:B------:R-:W2:Y:S04]  /*31290*/  LDL.LU.64 R154, [R1+0x6a8] ;  /* 0x0006a800019a7983 */ /* 0x000ea80000300a00 */
[----:B------:R-:W-:Y:S01]  /*312a0*/  LDGSTS.E [R34+-0x7d600], desc[UR18][R234.64], P2 ;  /* 0x82a00000ea227fae */ /* 0x000fe20009121852 */
[----:B------:R-:W-:-:S03]  /*312b0*/  IMAD.WIDE R18, R83, 0x4, R152 ;  /* 0x0000000453127825 */ /* 0x000fc600078e0298 */
[----:B------:R-:W2:Y:S04]  /*312c0*/  LDL.LU.64 R152, [R1+0x678] ;  /* 0x0006780001987983 */ /* 0x000ea80000300a00 */
[----:B------:R-:W-:Y:S01]  /*312d0*/  LDGSTS.E [R31+-0x7d200], desc[UR18][R224.64], P2 ;  /* 0x82e00000e01f7fae */ /* 0x000fe20009121852 */
[----:B---3--:R-:W-:-:S03]  /*312e0*/  IMAD.WIDE R22, R83, 0x4, R2 ;  /* 0x0000000453167825 */ /* 0x008fc600078e0202 */
[----:B------:R4:W-:Y:S04]  /*312f0*/  LDGSTS.E [R30+-0x7ce00], desc[UR18][R14.64], P2 ;  /* 0x832000000e1e7fae */ /* 0x0009e80009121852 */
[----:B------:R-:W3:Y:S04]  /*31300*/  LDL.LU.64 R2, [R1+0x140] ;  /* 0x0001400001027983 */ /* 0x000ee80000300a00 */
[----:B------:R-:W-:Y:S04]  /*31310*/  STL.64 [R1+0xff8], R234 ;  /* 0x000ff8ea01007387 */ /* 0x000fe80000100a00 */
[----:B------:R-:W-:Y:S04]  /*31320*/  STL.64 [R1+0x1000], R224 ;  /* 0x001000e001007387 */ /* 0x000fe80000100a00 */
[----:B------:R1:W-:Y:S04]  /*31330*/  STL.64 [R1+0x1008], R14 ;  /* 0x0010080e01007387 */ /* 0x0003e80000100a00 */
[----:B------:R-:W-:Y:S04]  /*31340*/  STL.64 [R1+0x1010], R18 ;  /* 0x0010101201007387 */ /* 0x000fe80000100a00 */
[----:B------:R-:W-:Y:S01]  /*31350*/  STL.64 [R1+0x1018], R22 ;  /* 0x0010181601007387 */ /* 0x000fe20000100a00 */
[----:B----4-:R-:W-:-:S03]  /*31360*/  IMAD.WIDE R30, R83, 0x4, R156 ;  /* 0x00000004531e7825 */ /* 0x010fc600078e029c */
[----:B------:R-:W4:Y:S01]  /*31370*/  LDL.LU.64 R156, [R1+0xc0] ;  /* 0x0000c000019c7983 */ /* 0x000f220000300a00 */
[----:B--2---:R-:W-:-:S03]  /*31380*/  IMAD.WIDE R34, R83, 0x4, R170 ;  /* 0x0000000453227825 */ /* 0x004fc600078e02aa */
[----:B------:R-:W2:Y:S01]  /*31390*/  LDL.LU.64 R170, [R1+0xa0] ;  /* 0x0000a00001aa7983 */ /* 0x000ea20000300a00 */
[----:B------:R-:W-:-:S03]  /*313a0*/  IMAD.WIDE R38, R83, 0x4, R168 ;  /* 0x0000000453267825 */ /* 0x000fc600078e02a8 */
[----:B------:R-:W2:Y:S01]  /*313b0*/  LDL.LU.64 R168, [R1+0x90] ;  /* 0x0000900001a87983 */ /* 0x000ea20000300a00 */
[----:B------:R-:W-:-:S03]  /*313c0*/  IMAD.WIDE R42, R83, 0x4, R184 ;  /* 0x00000004532a7825 */ /* 0x000fc600078e02b8 */
[----:B------:R-:W2:Y:S01]  /*313d0*/  LDL.LU.64 R184, [R1+0x78] ;  /* 0x0000780001b87983 */ /* 0x000ea20000300a00 */
[C---:B------:R-:W-:Y:S02]  /*313e0*/  VIADD R27, R247.reuse, 0x100000 ;  /* 0x00100000f71b7836 */ /* 0x040fe40000000000 */
[----:B------:R-:W-:-:S03]  /*313f0*/  VIADD R26, R247, 0x100000 ;  /* 0x00100000f71a7836 */ /* 0x000fc60000000000 */
[----:B------:R-:W-:Y:S01]  /*31400*/  LDGSTS.E [R27+-0x7ca00], desc[UR18][R18.64], P2 ;  /* 0x83600000121b7fae */ /* 0x000fe20009121852 */
[----:B------:R-:W-:-:S03]  /*31410*/  VIADD R54, R247, 0x100000 ;  /* 0x00100000f7367836 */ /* 0x000fc60000000000 */
[----:B------:R1:W-:Y:S01]  /*31420*/  LDGSTS.E [R26+-0x7c600], desc[UR18][R22.64], P2 ;  /* 0x83a00000161a7fae */ /* 0x0003e20009121852 */
[C---:B------:R-:W-:Y:S02]  /*31430*/  VIADD R51, R247.reuse, 0x100000 ;  /* 0x00100000f7337836 */ /* 0x040fe40000000000 */
[C---:B------:R-:W-:Y:S02]  /*31440*/  VIADD R50, R247.reuse, 0x100000 ;  /* 0x00100000f7327836 */ /* 0x040fe40000000000 */
[C---:B------:R-:W-:Y:S02]  /*31450*/  VIADD R47, R247.reuse, 0x100000 ;  /* 0x00100000f72f7836 */ /* 0x040fe40000000000 */
[----:B------:R-:W-:Y:S02]  /*31460*/  VIADD R46, R247, 0x100000 ;  /* 0x00100000f72e7836 */ /* 0x000fe40000000000 */
[----:B-1----:R-:W-:-:S05]  /*31470*/  IMAD.WIDE R26, R83, 0x4, R174 ;  /* 0x00000004531a7825 */ /* 0x002fca00078e02ae */
[----:B------:R-:W-:Y:S04]  /*31480*/  LDGSTS.E [R54+-0x7c200], desc[UR18][R26.64], P2 ;  /* 0x83e000001a367fae */ /* 0x000fe80009121852 */
[----:B------:R-:W-:Y:S01]  /*31490*/  LDGSTS.E [R51+-0x7be00], desc[UR18][R30.64], P2 ;  /* 0x842000001e337fae */ /* 0x000fe20009121852 */
[----:B------:R-:W-:-:S03]  /*314a0*/  VIADD R74, R247, 0x100000 ;  /* 0x00100000f74a7836 */ /* 0x000fc60000000000 */
[----:B------:R-:W-:Y:S01]  /*314b0*/  LDGSTS.E [R50+-0x7ba00], desc[UR18][R34.64], P2 ;  /* 0x8460000022327fae */ /* 0x000fe20009121852 */
[----:B------:R-:W-:-:S03]  /*314c0*/  VIADD R71, R247, 0x100000 ;  /* 0x00100000f7477836 */ /* 0x000fc60000000000 */
[----:B------:R-:W-:Y:S01]  /*314d0*/  LDGSTS.E [R47+-0x7b600], desc[UR18][R38.64], P2 ;  /* 0x84a00000262f7fae */ /* 0x000fe20009121852 */
[----:B------:R-:W-:-:S03]  /*314e0*/  VIADD R70, R247, 0x100000 ;  /* 0x00100000f7467836 */ /* 0x000fc60000000000 */
[----:B------:R1:W-:Y:S01]  /*314f0*/  LDGSTS.E [R46+-0x7b200], desc[UR18][R42.64], P2 ;  /* 0x84e000002a2e7fae */ /* 0x0003e20009121852 */
[C---:B------:R-:W-:Y:S02]  /*31500*/  VIADD R67, R247.reuse, 0x100000 ;  /* 0x00100000f7437836 */ /* 0x040fe40000000000 */
[----:B------:R-:W-:Y:S02]  /*31510*/  VIADD R66, R247, 0x100000 ;  /* 0x00100000f7427836 */ /* 0x000fe40000000000 */
[----:B-1----:R-:W-:-:S04]  /*31520*/  IMAD.WIDE R46, R83, 0x4, R172 ;  /* 0x00000004532e7825 */ /* 0x002fc800078e02ac */
[C---:B------:R-:W-:Y:S01]  /*31530*/  IMAD.WIDE R54, R83.reuse, 0x4, R154 ;  /* 0x0000000453367825 */ /* 0x040fe200078e029a */
[----:B------:R-:W-:Y:S04]  /*31540*/  LDGSTS.E [R74+-0x7ae00], desc[UR18][R46.64], P2 ;  /* 0x852000002e4a7fae */ /* 0x000fe80009121852 */
[----:B------:R-:W2:Y:S01]  /*31550*/  LDL.LU.64 R154, [R1+0xb18] ;  /* 0x000b1800019a7983 */ /* 0x000ea20000300a00 */
[----:B------:R-:W-:-:S03]  /*31560*/  IMAD.WIDE R58, R83, 0x4, R152 ;  /* 0x00000004533a7825 */ /* 0x000fc600078e0298 */
[----:B------:R-:W2:Y:S01]  /*31570*/  LDL.LU.64 R152, [R1+0xb00] ;  /* 0x000b000001987983 */ /* 0x000ea20000300a00 */
[----:B------:R-:W-:-:S05]  /*31580*/  IMAD.WIDE R50, R83, 0x4, R158 ;  /* 0x0000000453327825 */ /* 0x000fca00078e029e */
[----:B------:R-:W-:Y:S01]  /*31590*/  LDGSTS.E [R71+-0x7aa00], desc[UR18][R50.64], P2 ;  /* 0x8560000032477fae */ /* 0x000fe20009121852 */
[----:B---3--:R-:W-:-:S03]  /*315a0*/  IMAD.WIDE R62, R83, 0x4, R2 ;  /* 0x00000004533e7825 */ /* 0x008fc600078e0202 */
[----:B------:R-:W-:Y:S04]  /*315b0*/  LDGSTS.E [R70+-0x7a600], desc[UR18][R54.64], P2 ;  /* 0x85a0000036467fae */ /* 0x000fe80009121852 */
[----:B------:R-:W3:Y:S04]  /*315c0*/  LDL.LU.64 R2, [R1+0xae8] ;  /* 0x000ae80001027983 */ /* 0x000ee80000300a00 */
[----:B------:R-:W-:Y:S04]  /*315d0*/  LDGSTS.E [R67+-0x7a200], desc[UR18][R58.64], P2 ;  /* 0x85e000003a437fae */ /* 0x000fe80009121852 */
[----:B------:R4:W-:Y:S04]  /*315e0*/  LDGSTS.E [R66+-0x79e00], desc[UR18][R62.64], P2 ;  /* 0x862000003e427fae */ /* 0x0009e80009121852 */
[----:B------:R-:W3:Y:S04]  /*315f0*/  LDL.LU.64 R172, [R1+0xad0] ;  /* 0x000ad00001ac7983 */ /* 0x000ee80000300a00 */
[----:B------:R-:W3:Y:S01]  /*31600*/  LDL.LU.64 R158, [R1+0xab8] ;  /* 0x000ab800019e7983 */ /* 0x000ee20000300a00 */
[----:B----4-:R-:W-:-:S03]  /*31610*/  IMAD.WIDE R66, R83, 0x4, R156 ;  /* 0x0000000453427825 */ /* 0x010fc600078e029c */
[----:B------:R-:W4:Y:S01]  /*31620*/  LDL.LU.64 R156, [R1+0xa98] ;  /* 0x000a9800019c7983 */ /* 0x000f220000300a00 */
[----:B--2---:R-:W-:-:S03]  /*31630*/  IMAD.WIDE R70, R83, 0x4, R170 ;  /* 0x0000000453467825 */ /* 0x004fc600078e02aa */
[----:B------:R-:W2:Y:S01]  /*31640*/  LDL.LU.64 R170, [R1+0xa78] ;  /* 0x000a780001aa7983 */ /* 0x000ea20000300a00 */
[----:B------:R-:W-:-:S03]  /*31650*/  IMAD.WIDE R78, R83, 0x4, R184 ;  /* 0x00000004534e7825 */ /* 0x000fc600078e02b8 */
[----:B------:R-:W4:Y:S01]  /*31660*/  LDL.LU.64 R184, [R1+0xa58] ;  /* 0x000a580001b87983 */ /* 0x000f220000300a00 */
[C---:B------:R-:W-:Y:S02]  /*31670*/  VIADD R97, R247.reuse, 0x100000 ;  /* 0x00100000f7617836 */ /* 0x040fe40000000000 */
[C---:B------:R-:W-:Y:S02]  /*31680*/  VIADD R96, R247.reuse, 0x100000 ;  /* 0x00100000f7607836 */ /* 0x040fe40000000000 */
[----:B------:R-:W-:Y:S01]  /*31690*/  VIADD R91, R247, 0x100000 ;  /* 0x00100000f75b7836 */ /* 0x000fe20000000000 */
[----:B------:R-:W-:Y:S01]  /*316a0*/  LDGSTS.E [R97+-0x79a00], desc[UR18][R66.64], P2 ;  /* 0x8660000042617fae */ /* 0x000fe20009121852 */
[----:B------:R-:W-:-:S03]  /*316b0*/  IMAD.WIDE R74, R83, 0x4, R168 ;  /* 0x00000004534a7825 */ /* 0x000fc600078e02a8 */
[----:B------:R1:W-:Y:S01]  /*316c0*/  LDGSTS.E [R96+-0x79600], desc[UR18][R70.64], P2 ;  /* 0x86a0000046607fae */ /* 0x0003e20009121852 */
[C---:B------:R-:W-:Y:S02]  /*316d0*/  VIADD R90, R247.reuse, 0x100000 ;  /* 0x00100000f75a7836 */ /* 0x040fe40000000000 */
[----:B------:R-:W-:Y:S01]  /*316e0*/  VIADD R82, R247, 0x100000 ;  /* 0x00100000f7527836 */ /* 0x000fe20000000000 */
[----:B------:R-:W-:Y:S01]  /*316f0*/  LDGSTS.E [R91+-0x79200], desc[UR18][R74.64], P2 ;  /* 0x86e000004a5b7fae */ /* 0x000fe20009121852 */
[----:B------:R-:W-:-:S03]  /*31700*/  IMAD.WIDE R84, R83, 0x4, R232 ;  /* 0x0000000453547825 */ /* 0x000fc600078e02e8 */
[----:B------:R1:W-:Y:S01]  /*31710*/  LDGSTS.E [R90+-0x78e00], desc[UR18][R78.64], P2 ;  /* 0x872000004e5a7fae */ /* 0x0003e20009121852 */
[C---:B------:R-:W-:Y:S02]  /*31720*/  VIADD R101, R247.reuse, 0x100000 ;  /* 0x00100000f7657836 */ /* 0x040fe40000000000 */
[----:B------:R-:W-:Y:S01]  /*31730*/  VIADD R100, R247, 0x100000 ;  /* 0x00100000f7647836 */ /* 0x000fe20000000000 */
[----:B------:R1:W-:Y:S02]  /*31740*/  LDGSTS.E [R82+-0x78a00], desc[UR18][R84.64], P2 ;  /* 0x8760000054527fae */ /* 0x0003e40009121852 */
[----:B-1----:R-:W-:-:S04]  /*31750*/  IMAD.WIDE R96, R83, 0x4, R228 ;  /* 0x0000000453607825 */ /* 0x002fc800078e02e4 */
[C---:B------:R-:W-:Y:S02]  /*31760*/  VIADD R99, R248.reuse, 0x100000 ;  /* 0x00100000f8637836 */ /* 0x040fe40000000000 */
[----:B------:R-:W-:Y:S01]  /*31770*/  IMAD.WIDE R90, R83, 0x4, R230 ;  /* 0x00000004535a7825 */ /* 0x000fe200078e02e6 */
[----:B------:R-:W-:Y:S03]  /*31780*/  STL.64 [R1+0xf28], R246 ;  /* 0x000f28f601007387 */ /* 0x000fe60000100a00 */
[C---:B------:R-:W-:Y:S01]  /*31790*/  VIADD R98, R248.reuse, 0x100000 ;  /* 0x00100000f8627836 */ /* 0x040fe20000000000 */
[----:B------:R-:W-:Y:S01]  /*317a0*/  LDGSTS.E [R101+-0x78600], desc[UR18][R90.64], P2 ;  /* 0x87a000005a657fae */ /* 0x000fe20009121852 */
[----:B------:R-:W-:-:S03]  /*317b0*/  VIADD R82, R248, 0x100000 ;  /* 0x00100000f8527836 */ /* 0x000fc60000000000 */
[----:B------:R-:W-:Y:S01]  /*317c0*/  LDGSTS.E [R100+-0x78200], desc[UR18][R96.64], P2 ;  /* 0x87e0000060647fae */ /* 0x000fe20009121852 */
[----:B------:R-:W-:-:S04]  /*317d0*/  IMAD.WIDE R14, R83, 0x4, R154 ;  /* 0x00000004530e7825 */ /* 0x000fc800078e029a */
[C---:B------:R-:W-:Y:S01]  /*317e0*/  IMAD.WIDE R12, R83.reuse, 0x4, R152 ;  /* 0x00000004530c7825 */ /* 0x040fe200078e0298 */
[----:B------:R1:W-:Y:S04]  /*317f0*/  STL.64 [R1+0x168], R14 ;  /* 0x0001680e01007387 */ /* 0x0003e80000100a00 */
[----:B------:R-:W-:Y:S04]  /*31800*/  STL.64 [R1+0x140], R12 ;  /* 0x0001400c01007387 */ /* 0x000fe80000100a00 */
[----:B------:R1:W-:Y:S04]  /*31810*/  LDGSTS.E [R99+-0x7fd80], desc[UR18][R14.64], P2 ;  /* 0x802800000e637fae */ /* 0x0003e80009121852 */
[----:B------:R2:W-:Y:S01]  /*31820*/  LDGSTS.E [R98+-0x7f980], desc[UR18][R12.64], P2 ;  /* 0x806800000c627fae */ /* 0x0005e20009121852 */
[----:B---3--:R-:W-:-:S05]  /*31830*/  IMAD.WIDE R2, R83, 0x4, R2 ;  /* 0x0000000453027825 */ /* 0x008fca00078e0202 */
[----:B------:R3:W-:Y:S04]  /*31840*/  STL.64 [R1+0x118], R2 ;  /* 0x0001180201007387 */ /* 0x0007e80000100a00 */
[----:B------:R-:W-:Y:S04]  /*31850*/  LDGSTS.E [R82+-0x7f580], desc[UR18][R2.64], P2 ;  /* 0x80a8000002527fae */ /* 0x000fe80009121852 */
[----:B------:R-:W4:Y:S01]  /*31860*/  LDL.LU.64 R174, [R1+0xa38] ;  /* 0x000a380001ae7983 */ /* 0x000f220000300a00 */
[----:B-1----:R-:W-:-:S03]  /*31870*/  IMAD.WIDE R14, R83, 0x4, R172 ;  /* 0x00000004530e7825 */ /* 0x002fc600078e02ac */
[----:B---3--:R-:W3:Y:S04]  /*31880*/  LDL.LU.64 R2, [R1+0xa10] ;  /* 0x000a100001027983 */ /* 0x008ee80000300a00 */
[----:B------:R-:W3:Y:S04]  /*31890*/  LDL.LU.64 R168, [R1+0x9e8] ;  /* 0x0009e80001a87983 */ /* 0x000ee80000300a00 */
[----:B------:R-:W3:Y:S04]  /*318a0*/  LDL.LU.64 R154, [R1+0x9c0] ;  /* 0x0009c000019a7983 */ /* 0x000ee80000300a00 */
[----:B------:R-:W3:Y:S01]  /*318b0*/  LDL.LU.64 R152, [R1+0x998] ;  /* 0x0009980001987983 */ /* 0x000ee20000300a00 */
[----:B--2---:R-:W-:-:S04]  /*318c0*/  IMAD.WIDE R12, R83, 0x4, R170 ;  /* 0x00000004530c7825 */ /* 0x004fc800078e02aa */
[C---:B------:R-:W-:Y:S01]  /*318d0*/  IMAD.WIDE R246, R83.reuse, 0x4, R158 ;  /* 0x0000000453f67825 */ /* 0x040fe200078e029e */
[----:B------:R-:W-:Y:S03]  /*318e0*/  STL.64 [R1+0xf0], R14 ;  /* 0x0000f00e01007387 */ /* 0x000fe60000100a00 */
[C---:B----4-:R-:W-:Y:S01]  /*318f0*/  IMAD.WIDE R236, R83.reuse, 0x4, R156 ;  /* 0x0000000453ec7825 */ /* 0x050fe200078e029c */
[----:B------:R-:W-:Y:S04]  /*31900*/  STL.64 [R1+0x78], R12 ;  /* 0x0000780c01007387 */ /* 0x000fe80000100a00 */
[----:B------:R-:W-:Y:S04]  /*31910*/  STL.64 [R1+0x1070], R246 ;  /* 0x001070f601007387 */ /* 0x000fe80000100a00 */
[----:B------:R-:W-:Y:S01]  /*31920*/  STL.64 [R1+0x1078], R236 ;  /* 0x001078ec01007387 */ /* 0x000fe20000100a00 */
[----:B------:R-:W-:-:S03]  /*31930*/  IMAD.WIDE R22, R83, 0x4, R184 ;  /* 0x0000000453167825 */ /* 0x000fc600078e02b8 */
[----:B------:R-:W2:Y:S04]  /*31940*/  LDL.LU.64 R172, [R1+0x970] ;  /* 0x0009700001ac7983 */ /* 0x000ea80000300a00 */
[----:B------:R-:W4:Y:S04]  /*31950*/  LDL.LU.64 R158, [R1+0x940] ;  /* 0x00094000019e7983 */ /* 0x000f280000300a00 */
[----:B------:R-:W2:Y:S04]  /*31960*/  LDL.LU.64 R156, [R1+0x910] ;  /* 0x00091000019c7983 */ /* 0x000ea80000300a00 */
[----:B------:R-:W2:Y:S04]  /*31970*/  LDL.LU.64 R170, [R1+0x8e0] ;  /* 0x0008e00001aa7983 */ /* 0x000ea80000300a00 */
[----:B------:R-:W2:Y:S01]  /*31980*/  LDL.LU.64 R184, [R1+0x8a8] ;  /* 0x0008a80001b87983 */ /* 0x000ea20000300a00 */
[----:B------:R-:W-:-:S02]  /*31990*/  VIADD R101, R248, 0x100000 ;  /* 0x00100000f8657836 */ /* 0x000fc40000000000 */
[C---:B------:R-:W-:Y:S01]  /*319a0*/  VIADD R100, R248.reuse, 0x100000 ;  /* 0x00100000f8647836 */ /* 0x040fe20000000000 */
[----:B------:R-:W-:Y:S04]  /*319b0*/  STL.64 [R1+0x1020], R22 ;  /* 0x0010201601007387 */ /* 0x000fe80000100a00 */
[----:B------:R-:W-:Y:S04]  /*319c0*/  LDGSTS.E [R101+-0x7f180], desc[UR18][R14.64], P2 ;  /* 0x80e800000e657fae */ /* 0x000fe80009121852 */
[----:B------:R-:W-:Y:S04]  /*319d0*/  LDGSTS.E [R100+-0x7ed80], desc[UR18][R246.64], P2 ;  /* 0x81280000f6647fae */ /* 0x000fe80009121852 */
[----:B------:R-:W2:Y:S04]  /*319e0*/  LDL.LU.64 R160, [R1+0x878] ;  /* 0x0008780001a07983 */ /* 0x000ea80000300a00 */
[----:B------:R-:W-:Y:S04]  /*319f0*/  LDGSTS.E [R99+-0x7e980], desc[UR18][R236.64], P2 ;  /* 0x81680000ec637fae */ /* 0x000fe80009121852 */
[----:B------:R1:W-:Y:S01]  /*31a00*/  LDGSTS.E [R98+-0x7e580], desc[UR18][R12.64], P2 ;  /* 0x81a800000c627fae */ /* 0x0003e20009121852 */
[----:B------:R-:W-:-:S02]  /*31a10*/  VIADD R103, R248, 0x100000 ;  /* 0x00100000f8677836 */ /* 0x000fc40000000000 */
[----:B------:R-:W-:Y:S01]  /*31a20*/  VIADD R102, R248, 0x100000 ;  /* 0x00100000f8667836 */ /* 0x000fe20000000000 */
[----:B------:R-:W-:Y:S01]  /*31a30*/  LDGSTS.E [R82+-0x7e180], desc[UR18][R22.64], P2 ;  /* 0x81e8000016527fae */ /* 0x000fe20009121852 */
[----:B------:R-:W-:-:S03]  /*31a40*/  IMAD.WIDE R20, R83, 0x4, R174 ;  /* 0x0000000453147825 */ /* 0x000fc600078e02ae */
[----:B------:R-:W2:Y:S04]  /*31a50*/  LDL.LU.64 R174, [R1+0x820] ;  /* 0x0008200001ae7983 */ /* 0x000ea80000300a00 */
[----:B------:R-:W-:Y:S01]  /*31a60*/  LDGSTS.E [R103+-0x7dd80], desc[UR18][R20.64], P2 ;  /* 0x8228000014677fae */ /* 0x000fe20009121852 */
[----:B---3--:R-:W-:-:S03]  /*31a70*/  IMAD.WIDE R232, R83, 0x4, R168 ;  /* 0x0000000453e87825 */ /* 0x008fc600078e02a8 */
[----:B------:R-:W3:Y:S01]  /*31a80*/  LDL.LU.64 R168, [R1+0x7e8] ;  /* 0x0007e80001a87983 */ /* 0x000ee20000300a00 */
[----:B------:R-:W-:-:S03]  /*31a90*/  IMAD.WIDE R222, R83, 0x4, R154 ;  /* 0x0000000453de7825 */ /* 0x000fc600078e029a */
[----:B------:R-:W3:Y:S01]  /*31aa0*/  LDL.LU.64 R154, [R1+0x7b0] ;  /* 0x0007b000019a7983 */ /* 0x000ee20000300a00 */
[----:B-1----:R-:W-:-:S03]  /*31ab0*/  IMAD.WIDE R98, R83, 0x4, R152 ;  /* 0x0000000453627825 */ /* 0x002fc600078e0298 */
[----:B------:R-:W3:Y:S01]  /*31ac0*/  LDL.LU.64 R152, [R1+0x780] ;  /* 0x0007800001987983 */ /* 0x000ee20000300a00 */
[----:B------:R-:W-:-:S03]  /*31ad0*/  IMAD.WIDE R2, R83, 0x4, R2 ;  /* 0x0000000453027825 */ /* 0x000fc600078e0202 */
[----:B------:R-:W-:Y:S04]  /*31ae0*/  STL.64 [R1+0x1028], R20 ;  /* 0x0010281401007387 */ /* 0x000fe80000100a00 */
[----:B------:R4:W-:Y:S04]  /*31af0*/  LDGSTS.E [R102+-0x7d980], desc[UR18][R2.64], P2 ;  /* 0x8268000002667fae */ /* 0x0009e80009121852 */
[----:B------:R1:W-:Y:S04]  /*31b00*/  STL.64 [R1+0x1030], R2 ;  /* 0x0010300201007387 */ /* 0x0003e80000100a00 */
[----:B------:R-:W-:Y:S04]  /*31b10*/  LDGSTS.E [R101+-0x7d580], desc[UR18][R232.64], P2 ;  /* 0x82a80000e8657fae */ /* 0x000fe80009121852 */
[----:B------:R-:W-:Y:S04]  /*31b20*/  STL.64 [R1+0x1038], R232 ;  /* 0x001038e801007387 */ /* 0x000fe80000100a00 */
[----:B------:R1:W-:Y:S01]  /*31b30*/  LDGSTS.E [R100+-0x7d180], desc[UR18][R222.64], P2 ;  /* 0x82e80000de647fae */ /* 0x0003e20009121852 */
[----:B----4-:R-:W-:-:S03]  /*31b40*/  IMAD.WIDE R102, R83, 0x4, R158 ;  /* 0x0000000453667825 */ /* 0x010fc600078e029e */
[----:B------:R-:W-:Y:S01]  /*31b50*/  STL.64 [R1+0x1040], R222 ;  /* 0x001040de01007387 */ /* 0x000fe20000100a00 */
[----:B--2---:R-:W-:-:S03]  /*31b60*/  IMAD.WIDE R104, R83, 0x4, R156 ;  /* 0x0000000453687825 */ /* 0x004fc600078e029c */
[----:B------:R-:W-:Y:S01]  /*31b70*/  LDGSTS.E [R82+-0x7cd80], desc[UR18][R98.64], P2 ;  /* 0x8328000062527fae */ /* 0x000fe20009121852 */
[----:B------:R-:W-:-:S04]  /*31b80*/  IMAD.WIDE R106, R83, 0x4, R170 ;  /* 0x00000004536a7825 */ /* 0x000fc800078e02aa */
[C---:B-1----:R-:W-:Y:S02]  /*31b90*/  IMAD.WIDE R100, R83.reuse, 0x4, R172 ;  /* 0x0000000453647825 */ /* 0x042fe400078e02ac */
[----:B------:R-:W2:Y:S02]  /*31ba0*/  LDL.LU.64 R172, [R1+0x750] ;  /* 0x0007500001ac7983 */ /* 0x000ea40000300a00 */
[----:B------:R-:W-:Y:S02]  /*31bb0*/  IMAD.WIDE R108, R83, 0x4, R184 ;  /* 0x00000004536c7825 */ /* 0x000fe400078e02b8 */
[----:B------:R-:W4:Y:S04]  /*31bc0*/  LDL.LU.64 R158, [R1+0x728] ;  /* 0x00072800019e7983 */ /* 0x000f280000300a00 */
[----:B------:R-:W4:Y:S04]  /*31bd0*/  LDL.LU.64 R156, [R1+0x700] ;  /* 0x00070000019c7983 */ /* 0x000f280000300a00 */
[----:B------:R-:W4:Y:S04]  /*31be0*/  LDL.LU.64 R170, [R1+0x160] ;  /* 0x0001600001aa7983 */ /* 0x000f280000300a00 */
[----:B------:R-:W4:Y:S01]  /*31bf0*/  LDL.LU.64 R184, [R1+0x108] ;  /* 0x0001080001b87983 */ /* 0x000f220000300a00 */
[----:B------:R-:W-:-:S02]  /*31c00*/  VIADD R113, R248, 0x100000 ;  /* 0x00100000f8717836 */ /* 0x000fc40000000000 */
[C---:B------:R-:W-:Y:S02]  /*31c10*/  VIADD R112, R248.reuse, 0x100000 ;  /* 0x00100000f8707836 */ /* 0x040fe40000000000 */
[C---:B------:R-:W-:Y:S01]  /*31c20*/  VIADD R111, R248.reuse, 0x100000 ;  /* 0x00100000f86f7836 */ /* 0x040fe20000000000 */
        /* <DEDUP_REMOVED lines=8> */
[----:B------:R-:W-:Y:S01]  /*31cb0*/  VIADD R120, R248, 0x100000 ;  /* 0x00100000f8787836 */ /* 0x000fe20000000000 */
[----:B------:R-:W-:Y:S01]  /*31cc0*/  LDGSTS.E [R82+-0x7b980], desc[UR18][R108.64], P2 ;  /* 0x846800006c527fae */ /* 0x000fe20009121852 */
[----:B-1----:R-:W-:-:S05]  /*31cd0*/  IMAD.WIDE R110, R83, 0x4, R160 ;  /* 0x00000004536e7825 */ /* 0x002fca00078e02a0 */
[----:B------:R-:W-:Y:S01]  /*31ce0*/  LDGSTS.E [R123+-0x7b580], desc[UR18][R110.64], P2 ;  /* 0x84a800006e7b7fae */ /* 0x000fe20009121852 */
[----:B------:R-:W-:-:S05]  /*31cf0*/  IMAD.WIDE R112, R83, 0x4, R174 ;  /* 0x0000000453707825 */ /* 0x000fca00078e02ae */
[----:B------:R-:W-:Y:S01]  /*31d00*/  LDGSTS.E [R122+-0x7b180], desc[UR18][R112.64], P2 ;  /* 0x84e80000707a7fae */ /* 0x000fe20009121852 */
[----:B---3--:R-:W-:-:S03]  /*31d10*/  IMAD.WIDE R114, R83, 0x4, R168 ;  /* 0x0000000453727825 */ /* 0x008fc600078e02a8 */
[----:B------:R-:W3:Y:S01]  /*31d20*/  LDL.LU.64 R168, [R1+0xe8] ;  /* 0x0000e80001a87983 */ /* 0x000ee20000300a00 */
[----:B------:R-:W-:-:S03]  /*31d30*/  IMAD.WIDE R116, R83, 0x4, R154 ;  /* 0x0000000453747825 */ /* 0x000fc600078e029a */
[----:B------:R-:W3:Y:S01]  /*31d40*/  LDL.LU.64 R154, [R1+0xe0] ;  /* 0x0000e000019a7983 */ /* 0x000ee20000300a00 */
[----:B------:R-:W-:-:S03]  /*31d50*/  IMAD.WIDE R118, R83, 0x4, R152 ;  /* 0x0000000453767825 */ /* 0x000fc600078e0298 */
[----:B------:R-:W3:Y:S04]  /*31d60*/  LDL.LU.64 R152, [R1+0xb60] ;  /* 0x000b600001987983 */ /* 0x000ee80000300a00 */
[----:B------:R-:W-:Y:S04]  /*31d70*/  LDGSTS.E [R121+-0x7ad80], desc[UR18][R114.64], P2 ;  /* 0x8528000072797fae */ /* 0x000fe80009121852 */
[----:B------:R2:W-:Y:S04]  /*31d80*/  LDGSTS.E [R120+-0x7a980], desc[UR18][R116.64], P2 ;  /* 0x8568000074787fae */ /* 0x0005e80009121852 */
[----:B------:R-:W3:Y:S04]  /*31d90*/  LDL.LU.64 R160, [R1+0xb50] ;  /* 0x000b500001a07983 */ /* 0x000ee80000300a00 */
[----:B------:R-:W3:Y:S01]  /*31da0*/  LDL.LU.64 R174, [R1+0xb40] ;  /* 0x000b400001ae7983 */ /* 0x000ee20000300a00 */
[----:B------:R-:W-:-:S02]  /*31db0*/  VIADD R133, R248, 0x100000 ;  /* 0x00100000f8857836 */ /* 0x000fc40000000000 */
[----:B------:R-:W-:Y:S01]  /*31dc0*/  VIADD R132, R248, 0x100000 ;  /* 0x00100000f8847836 */ /* 0x000fe20000000000 */
[----:B------:R-:W-:Y:S01]  /*31dd0*/  LDGSTS.E [R82+-0x7a580], desc[UR18][R118.64], P2 ;  /* 0x85a8000076527fae */ /* 0x000fe20009121852 */
[----:B--2---:R-:W-:-:S03]  /*31de0*/  IMAD.WIDE R120, R83, 0x4, R172 ;  /* 0x0000000453787825 */ /* 0x004fc600078e02ac */
[----:B------:R-:W2:Y:S01]  /*31df0*/  LDL.LU.64 R172, [R1+0xb30] ;  /* 0x000b300001ac7983 */ /* 0x000ea20000300a00 */
[----:B----4-:R-:W-:-:S03]  /*31e00*/  IMAD.WIDE R122, R83, 0x4, R158 ;  /* 0x00000004537a7825 */ /* 0x010fc600078e029e */
[----:B------:R-:W4:Y:S01]  /*31e10*/  LDL.LU.64 R158, [R1+0xb20] ;  /* 0x000b2000019e7983 */ /* 0x000f220000300a00 */
[C---:B------:R-:W-:Y:S02]  /*31e20*/  VIADD R131, R248.reuse, 0x100000 ;  /* 0x00100000f8837836 */ /* 0x040fe40000000000 */
[C---:B------:R-:W-:Y:S01]  /*31e30*/  IMAD.WIDE R124, R83.reuse, 0x4, R156 ;  /* 0x00000004537c7825 */ /* 0x040fe200078e029c */
[----:B------:R-:W-:Y:S03]  /*31e40*/  LDGSTS.E [R133+-0x7a180], desc[UR18][R120.64], P2 ;  /* 0x85e8000078857fae */ /* 0x000fe60009121852 */
[----:B------:R-:W-:Y:S01]  /*31e50*/  VIADD R130, R248, 0x100000 ;  /* 0x00100000f8827836 */ /* 0x000fe20000000000 */
[----:B------:R-:W-:Y:S01]  /*31e60*/  LDGSTS.E [R132+-0x79d80], desc[UR18][R122.64], P2 ;  /* 0x862800007a847fae */ /* 0x000fe20009121852 */
[----:B------:R-:W-:-:S03]  /*31e70*/  IMAD.WIDE R128, R83, 0x4, R184 ;  /* 0x0000000453807825 */ /* 0x000fc600078e02b8 */
[----:B------:R-:W4:Y:S01]  /*31e80*/  LDL.LU.64 R184, [R1+0xb08] ;  /* 0x000b080001b87983 */ /* 0x000f220000300a00 */
[----:B------:R-:W-:-:S03]  /*31e90*/  IMAD.WIDE R126, R83, 0x4, R170 ;  /* 0x00000004537e7825 */ /* 0x000fc600078e02aa */
[----:B------:R-:W-:Y:S01]  /*31ea0*/  LDGSTS.E [R131+-0x79980], desc[UR18][R124.64], P2 ;  /* 0x866800007c837fae */ /* 0x000fe20009121852 */
[----:B------:R-:W-:-:S03]  /*31eb0*/  VIADD R141, R248, 0x100000 ;  /* 0x00100000f88d7836 */ /* 0x000fc60000000000 */
[----:B------:R-:W-:Y:S01]  /*31ec0*/  LDGSTS.E [R130+-0x79580], desc[UR18][R126.64], P2 ;  /* 0x86a800007e827fae */ /* 0x000fe20009121852 */
[C---:B------:R-:W-:Y:S02]  /*31ed0*/  VIADD R140, R248.reuse, 0x100000 ;  /* 0x00100000f88c7836 */ /* 0x040fe40000000000 */
[----:B------:R-:W-:Y:S01]  /*31ee0*/  VIADD R139, R248, 0x100000 ;  /* 0x00100000f88b7836 */ /* 0x000fe20000000000 */
[----:B------:R1:W-:Y:S01]  /*31ef0*/  LDGSTS.E [R82+-0x79180], desc[UR18][R128.64], P2 ;  /* 0x86e8000080527fae */ /* 0x0003e20009121852 */
[----:B------:R-:W-:-:S04]  /*31f00*/  IMAD.WIDE R134, R83, 0x4, R240 ;  /* 0x0000000453867825 */ /* 0x000fc800078e02f0 */
[----:B------:R-:W-:Y:S02]  /*31f10*/  VIADD R138, R248, 0x100000 ;  /* 0x00100000f88a7836 */ /* 0x000fe40000000000 */
[----:B------:R-:W-:-:S04]  /*31f20*/  IMAD.WIDE R136, R83, 0x4, R238 ;  /* 0x0000000453887825 */ /* 0x000fc800078e02ee */
[----:B-1----:R-:W-:Y:S02]  /*31f30*/  VIADD R82, R249, 0x100000 ;  /* 0x00100000f9527836 */ /* 0x002fe40000000000 */
[----:B---3--:R-:W-:-:S04]  /*31f40*/  IMAD.WIDE R130, R83, 0x4, R168 ;  /* 0x0000000453827825 */ /* 0x008fc800078e02a8 */
[C---:B------:R-:W-:Y:S01]  /*31f50*/  IMAD.WIDE R2, R83.reuse, 0x4, R152 ;  /* 0x0000000453027825 */ /* 0x040fe200078e0298 */
[----:B------:R-:W-:Y:S04]  /*31f60*/  LDGSTS.E [R141+-0x78d80], desc[UR18][R130.64], P2 ;  /* 0x87280000828d7fae */ /* 0x000fe80009121852 */
[----:B------:R1:W-:Y:S01]  /*31f70*/  STL.64 [R1+0x160], R2 ;  /* 0x0001600201007387 */ /* 0x0003e20000100a00 */
[----:B------:R-:W-:-:S03]  /*31f80*/  IMAD.WIDE R132, R83, 0x4, R154 ;  /* 0x0000000453847825 */ /* 0x000fc600078e029a */
[----:B------:R-:W3:Y:S04]  /*31f90*/  LDL.LU.64 R156, [R1+0xaf0] ;  /* 0x000af000019c7983 */ /* 0x000ee80000300a00 */
[----:B------:R-:W3:Y:S04]  /*31fa0*/  LDL.LU.64 R170, [R1+0xad8] ;  /* 0x000ad80001aa7983 */ /* 0x000ee80000300a00 */
[----:B------:R-:W3:Y:S04]  /*31fb0*/  LDL.LU.64 R168, [R1+0xac0] ;  /* 0x000ac00001a87983 */ /* 0x000ee80000300a00 */
[----:B------:R-:W3:Y:S04]  /*31fc0*/  LDL.LU.64 R154, [R1+0xaa0] ;  /* 0x000aa000019a7983 */ /* 0x000ee80000300a00 */
[----:B------:R-:W3:Y:S01]  /*31fd0*/  LDL.LU.64 R152, [R1+0xa80] ;  /* 0x000a800001987983 */ /* 0x000ee20000300a00 */
[----:B------:R-:W-:-:S03]  /*31fe0*/  IMAD.WIDE R12, R83, 0x4, R160 ;  /* 0x00000004530c7825 */ /* 0x000fc600078e02a0 */
[----:B------:R-:W-:Y:S01]  /*31ff0*/  LDGSTS.E [R140+-0x78980], desc[UR18][R132.64], P2 ;  /* 0x87680000848c7fae */ /* 0x000fe20009121852 */
[----:B------:R-:W-:-:S03]  /*32000*/  IMAD.WIDE R236, R83, 0x4, R174 ;  /* 0x0000000453ec7825 */ /* 0x000fc600078e02ae */
[----:B------:R-:W-:Y:S04]  /*32010*/  LDGSTS.E [R139+-0x78580], desc[UR18][R134.64], P2 ;  /* 0x87a80000868b7fae */ /* 0x000fe80009121852 */
[----:B------:R-:W-:Y:S01]  /*32020*/  LDGSTS.E [R138+-0x78180], desc[UR18][R136.64], P2 ;  /* 0x87e80000888a7fae */ /* 0x000fe20009121852 */
[----:B--2---:R-:W-:-:S03]  /*32030*/  IMAD.WIDE R246, R83, 0x4, R172 ;  /* 0x0000000453f67825 */ /* 0x004fc600078e02ac */
[----:B------:R1:W-:Y:S01]  /*32040*/  LDGSTS.E [R82+-0x7fd00], desc[UR18][R2.64], P2 ;  /* 0x8030000002527fae */ /* 0x0003e20009121852 */
[----:B----4-:R-:W-:-:S03]  /*32050*/  IMAD.WIDE R20, R83, 0x4, R158 ;  /* 0x0000000453147825 */ /* 0x010fc600078e029e */
[----:B------:R-:W-:Y:S04]  /*32060*/  STL.64 [R1+0x138], R12 ;  /* 0x0001380c01007387 */ /* 0x000fe80000100a00 */
[----:B------:R-:W-:Y:S01]  /*32070*/  STL.64 [R1+0x1080], R236 ;  /* 0x001080ec01007387 */ /* 0x000fe20000100a00 */
[----:B-1----:R-:W-:-:S05]  /*32080*/  IMAD.WIDE R2, R83, 0x4, R184 ;  /* 0x0000000453027825 */ /* 0x002fca00078e02b8 */
[----:B------:R-:W-:Y:S04]  /*32090*/  STL.64 [R1+0x98], R2 ;  /* 0x0000980201007387 */ /* 0x000fe80000100a00 */
[----:B------:R-:W-:Y:S04]  /*320a0*/  STL.64 [R1+0x1088], R246 ;  /* 0x001088f601007387 */ /* 0x000fe80000100a00 */
[----:B------:R-:W-:Y:S04]  /*320b0*/  STL.64 [R1+0x1090], R20 ;  /* 0x0010901401007387 */ /* 0x000fe80000100a00 */
[----:B------:R-:W2:Y:S04]  /*320c0*/  LDL.LU.64 R160, [R1+0xa60] ;  /* 0x000a600001a07983 */ /* 0x000ea80000300a00 */
[----:B------:R-:W4:Y:S04]  /*320d0*/  LDL.LU.64 R174, [R1+0xa40] ;  /* 0x000a400001ae7983 */ /* 0x000f280000300a00 */
[----:B------:R-:W2:Y:S04]  /*320e0*/  LDL.LU.64 R172, [R1+0xa20] ;  /* 0x000a200001ac7983 */ /* 0x000ea80000300a00 */
[----:B------:R-:W4:Y:S04]  /*320f0*/  LDL.LU.64 R158, [R1+0x9f8] ;  /* 0x0009f800019e7983 */ /* 0x000f280000300a00 */
[----:B------:R-:W2:Y:S01]  /*32100*/  LDL.LU.64 R184, [R1+0x9d0] ;  /* 0x0009d00001b87983 */ /* 0x000ea20000300a00 */
[----:B---3--:R-:W-:-:S03]  /*32110*/  IMAD.WIDE R222, R83, 0x4, R156 ;  /* 0x0000000453de7825 */ /* 0x008fc600078e029c */
[----:B------:R-:W3:Y:S01]  /*32120*/  LDL.LU.64 R156, [R1+0x9a8] ;  /* 0x0009a800019c7983 */ /* 0x000ee20000300a00 */
[----:B------:R-:W-:-:S03]  /*32130*/  IMAD.WIDE R18, R83, 0x4, R170 ;  /* 0x0000000453127825 */ /* 0x000fc600078e02aa */
[----:B------:R-:W3:Y:S01]  /*32140*/  LDL.LU.64 R170, [R1+0x980] ;  /* 0x0009800001aa7983 */ /* 0x000ee20000300a00 */
[----:B------:R-:W-:-:S04]  /*32150*/  IMAD.WIDE R16, R83, 0x4, R168 ;  /* 0x0000000453107825 */ /* 0x000fc800078e02a8 */
[----:B------:R-:W-:-:S04]  /*32160*/  IMAD.WIDE R240, R83, 0x4, R154 ;  /* 0x0000000453f07825 */ /* 0x000fc800078e029a */
[C---:B------:R-:W-:Y:S02]  /*32170*/  IMAD.WIDE R230, R83.reuse, 0x4, R152 ;  /* 0x0000000453e67825 */ /* 0x040fe400078e0298 */
[----:B------:R-:W3:Y:S04]  /*32180*/  LDL.LU.64 R152, [R1+0x950] ;  /* 0x0009500001987983 */ /* 0x000ee80000300a00 */
[----:B------:R-:W3:Y:S04]  /*32190*/  LDL.LU.64 R154, [R1+0x920] ;  /* 0x00092000019a7983 */ /* 0x000ee80000300a00 */
[----:B------:R-:W3:Y:S04]  /*321a0*/  LDL.LU.64 R168, [R1+0x8f0] ;  /* 0x0008f00001a87983 */ /* 0x000ee80000300a00 */
[----:B------:R-:W-:Y:S04]  /*321b0*/  STL.64 [R1+0x1048], R222 ;  /* 0x001048de01007387 */ /* 0x000fe80000100a00 */
[----:B------:R-:W-:Y:S04]  /*321c0*/  STL.64 [R1+0x1050], R18 ;  /* 0x0010501201007387 */ /* 0x000fe80000100a00 */
[----:B------:R-:W-:Y:S04]  /*321d0*/  STL.64 [R1+0x1058], R16 ;  /* 0x0010581001007387 */ /* 0x000fe80000100a00 */
[----:B------:R-:W-:Y:S04]  /*321e0*/  STL.64 [R1+0x1060], R240 ;  /* 0x001060f001007387 */ /* 0x000fe80000100a00 */
[----:B------:R-:W-:Y:S04]  /*321f0*/  STL.64 [R1+0x1068], R230 ;  /* 0x001068e601007387 */ /* 0x000fe80000100a00 */
[----:B------:R-:W3:Y:S04]  /*32200*/  LDL.LU.64 R166, [R1+0x8b8] ;  /* 0x0008b80001a67983 */ /* 0x000ee80000300a00 */
[----:B------:R-:W3:Y:S04]  /*32210*/  LDL.LU.64 R164, [R1+0x888] ;  /* 0x0008880001a47983 */ /* 0x000ee80000300a00 */
[----:B------:R-:W3:Y:S04]  /*32220*/  LDL.LU.64 R162, [R1+0x850] ;  /* 0x0008500001a27983 */ /* 0x000ee80000300a00 */
[----:B------:R-:W3:Y:S01]  /*32230*/  LDL.LU.64 R178, [R1+0x800] ;  /* 0x0008000001b27983 */ /* 0x000ee20000300a00 */
[----:B--2---:R-:W-:-:S03]  /*32240*/  IMAD.WIDE R146, R83, 0x4, R184 ;  /* 0x0000000453927825 */ /* 0x004fc600078e02b8 */
[----:B------:R-:W2:Y:S01]  /*32250*/  LDL.LU.64 R184, [R1+0x7c8] ;  /* 0x0007c80001b87983 */ /* 0x000ea20000300a00 */
[C---:B------:R-:W-:Y:S02]  /*32260*/  VIADD R141, R249.reuse, 0x100000 ;  /* 0x00100000f98d7836 */ /* 0x040fe40000000000 */
[C---:B------:R-:W-:Y:S01]  /*32270*/  VIADD R140, R249.reuse, 0x100000 ;  /* 0x00100000f98c7836 */ /* 0x040fe20000000000 */
[----:B------:R-:W2:Y:S01]  /*32280*/  LDL.LU.64 R186, [R1+0x790] ;  /* 0x0007900001ba7983 */ /* 0x000ea20000300a00 */
[C---:B------:R-:W-:Y:S02]  /*32290*/  VIADD R139, R249.reuse, 0x100000 ;  /* 0x00100000f98b7836 */ /* 0x040fe40000000000 */
[C---:B------:R-:W-:Y:S01]  /*322a0*/  VIADD R138, R249.reuse, 0x100000 ;  /* 0x00100000f98a7836 */ /* 0x040fe20000000000 */
[----:B------:R-:W-:Y:S04]  /*322b0*/  LDGSTS.E [R141+-0x7f900], desc[UR18][R12.64], P2 ;  /* 0x807000000c8d7fae */ /* 0x000fe80009121852 */
[----:B------:R-:W-:Y:S04]  /*322c0*/  LDGSTS.E [R140+-0x7f500], desc[UR18][R236.64], P2 ;  /* 0x80b00000ec8c7fae */ /* 0x000fe80009121852 */
[----:B------:R-:W-:Y:S04]  /*322d0*/  LDGSTS.E [R139+-0x7f100], desc[UR18][R246.64], P2 ;  /* 0x80f00000f68b7fae */ /* 0x000fe80009121852 */
[----:B------:R-:W-:Y:S04]  /*322e0*/  LDGSTS.E [R138+-0x7ed00], desc[UR18][R20.64], P2 ;  /* 0x81300000148a7fae */ /* 0x000fe80009121852 */
[----:B------:R-:W-:Y:S04]  /*322f0*/  LDGSTS.E [R82+-0x7e900], desc[UR18][R2.64], P2 ;  /* 0x8170000002527fae */ /* 0x000fe80009121852 */
[----:B------:R-:W-:Y:S01]  /*32300*/  LDGSTS.E [R141+-0x7e500], desc[UR18][R222.64], P2 ;  /* 0x81b00000de8d7fae */ /* 0x000fe20009121852 */
[----:B------:R-:W-:-:S03]  /*32310*/  VIADD R151, R249, 0x100000 ;  /* 0x00100000f9977836 */ /* 0x000fc60000000000 */
[----:B------:R4:W-:Y:S01]  /*32320*/  LDGSTS.E [R140+-0x7e100], desc[UR18][R18.64], P2 ;  /* 0x81f00000128c7fae */ /* 0x0009e20009121852 */
[----:B------:R-:W-:-:S03]  /*32330*/  VIADD R150, R249, 0x100000 ;  /* 0x00100000f9967836 */ /* 0x000fc60000000000 */
[----:B------:R-:W-:Y:S01]  /*32340*/  LDGSTS.E [R139+-0x7dd00], desc[UR18][R16.64], P2 ;  /* 0x82300000108b7fae */ /* 0x000fe20009121852 */
[----:B------:R-:W-:-:S03]  /*32350*/  VIADD R149, R249, 0x100000 ;  /* 0x00100000f9957836 */ /* 0x000fc60000000000 */
[----:B------:R1:W-:Y:S01]  /*32360*/  LDGSTS.E [R138+-0x7d900], desc[UR18][R240.64], P2 ;  /* 0x82700000f08a7fae */ /* 0x0003e20009121852 */
[----:B------:R-:W-:-:S03]  /*32370*/  IMAD.WIDE R142, R83, 0x4, R172 ;  /* 0x00000004538e7825 */ /* 0x000fc600078e02ac */
[----:B------:R-:W-:Y:S01]  /*32380*/  LDGSTS.E [R82+-0x7d500], desc[UR18][R230.64], P2 ;  /* 0x82b00000e6527fae */ /* 0x000fe20009121852 */
[----:B----4-:R-:W-:-:S03]  /*32390*/  IMAD.WIDE R140, R83, 0x4, R174 ;  /* 0x00000004538c7825 */ /* 0x010fc600078e02ae */
[----:B------:R-:W4:Y:S01]  /*323a0*/  LDL.LU.64 R182, [R1+0x760] ;  /* 0x0007600001b67983 */ /* 0x000f220000300a00 */
[----:B------:R-:W-:Y:S02]  /*323b0*/  VIADD R148, R249, 0x100000 ;  /* 0x00100000f9947836 */ /* 0x000fe40000000000 */
[C---:B-1----:R-:W-:Y:S01]  /*323c0*/  IMAD.WIDE R138, R83.reuse, 0x4, R160 ;  /* 0x00000004538a7825 */ /* 0x042fe200078e02a0 */
[----:B------:R-:W4:Y:S03]  /*323d0*/  LDL.LU.64 R172, [R1+0x738] ;  /* 0x0007380001ac7983 */ /* 0x000f260000300a00 */
[----:B------:R-:W-:Y:S01]  /*323e0*/  IMAD.WIDE R144, R83, 0x4, R158 ;  /* 0x0000000453907825 */ /* 0x000fe200078e029e */
[----:B------:R-:W-:Y:S04]  /*323f0*/  LDGSTS.E [R151+-0x7d100], desc[UR18][R138.64], P2 ;  /* 0x82f000008a977fae */ /* 0x000fe80009121852 */
[----:B------:R-:W-:Y:S04]  /*32400*/  LDGSTS.E [R150+-0x7cd00], desc[UR18][R140.64], P2 ;  /* 0x833000008c967fae */ /* 0x000fe80009121852 */
[----:B------:R-:W-:Y:S04]  /*32410*/  LDGSTS.E [R149+-0x7c900], desc[UR18][R142.64], P2 ;  /* 0x837000008e957fae */ /* 0x000fe80009121852 */
[----:B------:R3:W-:Y:S04]  /*32420*/  LDGSTS.E [R148+-0x7c500], desc[UR18][R144.64], P2 ;  /* 0x83b0000090947fae */ /* 0x0007e80009121852 */
[----:B------:R-:W4:Y:S04]  /*32430*/  LDL.LU.64 R174, [R1+0x710] ;  /* 0x0007100001ae7983 */ /* 0x000f280000300a00 */
[----:B------:R-:W4:Y:S01]  /*32440*/  LDL.LU.64 R176, [R1+0x40] ;  /* 0x0000400001b07983 */ /* 0x000f220000300a00 */
[----:B------:R-:W-:-:S02]  /*32450*/  VIADD R161, R249, 0x100000 ;  /* 0x00100000f9a17836 */ /* 0x000fc40000000000 */
[C---:B------:R-:W-:Y:S01]  /*32460*/  VIADD R160, R249.reuse, 0x100000 ;  /* 0x00100000f9a07836 */ /* 0x040fe20000000000 */
[----:B------:R-:W-:Y:S01]  /*32470*/  LDGSTS.E [R82+-0x7c100], desc[UR18][R146.64], P2 ;  /* 0x83f0000092527fae */ /* 0x000fe20009121852 */
[C---:B------:R-:W-:Y:S02]  /*32480*/  VIADD R159, R249.reuse, 0x100000 ;  /* 0x00100000f99f7836 */ /* 0x040fe40000000000 */
[----:B------:R-:W-:Y:S02]  /*32490*/  VIADD R158, R249, 0x100000 ;  /* 0x00100000f99e7836 */ /* 0x000fe40000000000 */
[----:B---3--:R-:W-:-:S04]  /*324a0*/  IMAD.WIDE R148, R83, 0x4, R156 ;  /* 0x0000000453947825 */ /* 0x008fc800078e029c */
[C---:B------:R-:W-:Y:S01]  /*324b0*/  IMAD.WIDE R150, R83.reuse, 0x4, R170 ;  /* 0x0000000453967825 */ /* 0x040fe200078e02aa */
[----:B------:R-:W-:Y:S04]  /*324c0*/  LDGSTS.E [R161+-0x7bd00], desc[UR18][R148.64], P2 ;  /* 0x8430000094a17fae */ /* 0x000fe80009121852 */
[----:B------:R-:W-:Y:S01]  /*324d0*/  LDGSTS.E [R160+-0x7b900], desc[UR18][R150.64], P2 ;  /* 0x8470000096a07fae */ /* 0x000fe20009121852 */
[----:B------:R-:W-:-:S04]  /*324e0*/  IMAD.WIDE R152, R83, 0x4, R152 ;  /* 0x0000000453987825 */ /* 0x000fc800078e0298 */
[C---:B------:R-:W-:Y:S01]  /*324f0*/  IMAD.WIDE R154, R83.reuse, 0x4, R154 ;  /* 0x00000004539a7825 */ /* 0x040fe200078e029a */
[----:B------:R-:W-:Y:S03]  /*32500*/  STL.64 [R1+0x1098], R152 ;  /* 0x0010989801007387 */ /* 0x000fe60000100a00 */
[----:B------:R-:W-:Y:S01]  /*32510*/  IMAD.WIDE R156, R83, 0x4, R168 ;  /* 0x00000004539c7825 */ /* 0x000fe200078e02a8 */
[----:B------:R-:W-:Y:S04]  /*32520*/  STL.64 [R1+0x10a0], R154 ;  /* 0x0010a09a01007387 */ /* 0x000fe80000100a00 */
[----:B------:R-:W-:Y:S04]  /*32530*/  STL.64 [R1+0x10a8], R156 ;  /* 0x0010a89c01007387 */ /* 0x000fe80000100a00 */
[----:B------:R-:W3:Y:S04]  /*32540*/  LDL.LU.64 R202, [R1+0x18] ;  /* 0x0000180001ca7983 */ /* 0x000ee80000300a00 */
[----:B------:R-:W3:Y:S04]  /*32550*/  LDL.LU.64 R200, [R1+0xb88] ;  /* 0x000b880001c87983 */ /* 0x000ee80000300a00 */
[----:B------:R-:W3:Y:S04]  /*32560*/  LDL.LU.64 R198, [R1+0xb80] ;  /* 0x000b800001c67983 */ /* 0x000ee80000300a00 */
[----:B------:R-:W3:Y:S04]  /*32570*/  LDL.LU.64 R196, [R1+0xb78] ;  /* 0x000b780001c47983 */ /* 0x000ee80000300a00 */
[----:B------:R-:W-:Y:S04]  /*32580*/  LDGSTS.E [R159+-0x7b500], desc[UR18][R152.64], P2 ;  /* 0x84b00000989f7fae */ /* 0x000fe80009121852 */
[----:B------:R1:W-:Y:S01]  /*32590*/  LDGSTS.E [R158+-0x7b100], desc[UR18][R154.64], P2 ;  /* 0x84f000009a9e7fae */ /* 0x0003e20009121852 */
[----:B------:R-:W-:-:S02]  /*325a0*/  VIADD R171, R249, 0x100000 ;  /* 0x00100000f9ab7836 */ /* 0x000fc40000000000 */
[----:B------:R-:W-:Y:S01]  /*325b0*/  VIADD R170, R249, 0x100000 ;  /* 0x00100000f9aa7836 */ /* 0x000fe20000000000 */
[----:B------:R-:W-:Y:S01]  /*325c0*/  LDGSTS.E [R82+-0x7ad00], desc[UR18][R156.64], P2 ;  /* 0x853000009c527fae */ /* 0x000fe20009121852 */
[----:B-1----:R-:W-:-:S04]  /*325d0*/  IMAD.WIDE R158, R83, 0x4, R166 ;  /* 0x00000004539e7825 */ /* 0x002fc800078e02a6 */
[C---:B------:R-:W-:Y:S01]  /*325e0*/  IMAD.WIDE R160, R83.reuse, 0x4, R164 ;  /* 0x0000000453a07825 */ /* 0x040fe200078e02a4 */
[----:B------:R-:W-:Y:S03]  /*325f0*/  LDGSTS.E [R171+-0x7a900], desc[UR18][R158.64], P2 ;  /* 0x857000009eab7fae */ /* 0x000fe60009121852 */
[----:B--2---:R-:W-:Y:S01]  /*32600*/  IMAD.WIDE R166, R83, 0x4, R184 ;  /* 0x0000000453a67825 */ /* 0x004fe200078e02b8 */
[----:B------:R-:W-:Y:S04]  /*32610*/  LDGSTS.E [R170+-0x7a500], desc[UR18][R160.64], P2 ;  /* 0x85b00000a0aa7fae */ /* 0x000fe80009121852 */
[----:B------:R-:W2:Y:S01]  /*32620*/  LDL.LU.64 R184, [R1+0xb70] ;  /* 0x000b700001b87983 */ /* 0x000ea20000300a00 */
[----:B------:R-:W-:-:S02]  /*32630*/  VIADD R169, R249, 0x100000 ;  /* 0x00100000f9a97836 */ /* 0x000fc40000000000 */
[----:B------:R-:W-:-:S04]  /*32640*/  IMAD.WIDE R162, R83, 0x4, R162 ;  /* 0x0000000453a27825 */ /* 0x000fc800078e02a2 */
[----:B------:R-:W-:Y:S02]  /*32650*/  VIADD R168, R249, 0x100000 ;  /* 0x00100000f9a87836 */ /* 0x000fe40000000000 */
[----:B------:R-:W-:Y:S01]  /*32660*/  IMAD.WIDE R164, R83, 0x4, R178 ;  /* 0x0000000453a47825 */ /* 0x000fe200078e02b2 */
[----:B------:R-:W-:Y:S04]  /*32670*/  STL.64 [R1+0x10b0], R158 ;  /* 0x0010b09e01007387 */ /* 0x000fe80000100a00 */
[----:B------:R-:W-:Y:S01]  /*32680*/  LDGSTS.E [R169+-0x7a100], desc[UR18][R162.64], P2 ;  /* 0x85f00000a2a97fae */ /* 0x000fe20009121852 */
[----:B------:R-:W-:-:S03]  /*32690*/  VIADD R181, R249, 0x100000 ;  /* 0x00100000f9b57836 */ /* 0x000fc60000000000 */
[----:B------:R1:W-:Y:S01]  /*326a0*/  STL.64 [R1+0x10b8], R160 ;  /* 0x0010b8a001007387 */ /* 0x0003e20000100a00 */
[----:B------:R-:W-:-:S03]  /*326b0*/  VIADD R180, R249, 0x100000 ;  /* 0x00100000f9b47836 */ /* 0x000fc60000000000 */
[----:B------:R1:W-:Y:S01]  /*326c0*/  LDGSTS.E [R168+-0x79d00], desc[UR18][R164.64], P2 ;  /* 0x86300000a4a87fae */ /* 0x0003e20009121852 */
[----:B------:R-:W-:-:S03]  /*326d0*/  VIADD R179, R249, 0x100000 ;  /* 0x00100000f9b37836 */ /* 0x000fc60000000000 */
[----:B------:R-:W2:Y:S01]  /*326e0*/  LDL.LU.64 R194, [R1+0xb68] ;  /* 0x000b680001c27983 */ /* 0x000ea20000300a00 */
[----:B------:R-:W-:-:S03]  /*326f0*/  VIADD R178, R249, 0x100000 ;  /* 0x00100000f9b27836 */ /* 0x000fc60000000000 */
[----:B------:R-:W2:Y:S01]  /*32700*/  LDL.LU.64 R192, [R1+0xb58] ;  /* 0x000b580001c07983 */ /* 0x000ea20000300a00 */
[----:B-1----:R-:W-:-:S03]  /*32710*/  IMAD.WIDE R168, R83, 0x4, R186 ;  /* 0x0000000453a87825 */ /* 0x002fc600078e02ba */
[----:B------:R-:W2:Y:S04]  /*32720*/  LDL.LU.64 R190, [R1+0xb48] ;  /* 0x000b480001be7983 */ /* 0x000ea80000300a00 */
[----:B------:R-:W-:Y:S04]  /*32730*/  LDGSTS.E [R82+-0x79900], desc[UR18][R166.64], P2 ;  /* 0x86700000a6527fae */ /* 0x000fe80009121852 */
[----:B------:R-:W-:Y:S01]  /*32740*/  LDGSTS.E [R181+-0x79500], desc[UR18][R168.64], P2 ;  /* 0x86b00000a8b57fae */ /* 0x000fe20009121852 */
[----:B----4-:R-:W-:-:S03]  /*32750*/  IMAD.WIDE R170, R83, 0x4, R182 ;  /* 0x0000000453aa7825 */ /* 0x010fc600078e02b6 */
[----:B------:R-:W4:Y:S01]  /*32760*/  LDL.LU.64 R188, [R1+0xb38] ;  /* 0x000b380001bc7983 */ /* 0x000f220000300a00 */
[----:B------:R-:W-:-:S03]  /*32770*/  IMAD.WIDE R172, R83, 0x4, R172 ;  /* 0x0000000453ac7825 */ /* 0x000fc600078e02ac */
[----:B------:R-:W-:Y:S04]  /*32780*/  LDGSTS.E [R180+-0x79100], desc[UR18][R170.64], P2 ;  /* 0x86f00000aab47fae */ /* 0x000fe80009121852 */
[----:B------:R-:W-:Y:S04]  /*32790*/  LDGSTS.E [R179+-0x78d00], desc[UR18][R172.64], P2 ;  /* 0x87300000acb37fae */ /* 0x000fe80009121852 */
[----:B------:R-:W4:Y:S04]  /*327a0*/  LDL.LU.64 R186, [R1+0xb28] ;  /* 0x000b280001ba7983 */ /* 0x000f280000300a00 */
[----:B------:R1:W-:Y:S01]  /*327b0*/  STL.64 [R1+0xea8], R248 ;  /* 0x000ea8f801007387 */ /* 0x0003e20000100a00 */
[----:B------:R-:W-:-:S05]  /*327c0*/  IMAD.WIDE R174, R83, 0x4, R174 ;  /* 0x0000000453ae7825 */ /* 0x000fca00078e02ae */
[----:B------:R3:W-:Y:S02]  /*327d0*/  LDGSTS.E [R178+-0x78900], desc[UR18][R174.64], P2 ;  /* 0x87700000aeb27fae */ /* 0x0007e40009121852 */
[C---:B---3--:R-:W-:Y:S02]  /*327e0*/  IMAD.WIDE R178, R83.reuse, 0x4, R202 ;  /* 0x0000000453b27825 */ /* 0x048fe400078e02ca */
[----:B------:R-:W3:Y:S02]  /*327f0*/  LDL.LU.64 R202, [R1+0xb10] ;  /* 0x000b100001ca7983 */ /* 0x000ee40000300a00 */
[C---:B------:R-:W-:Y:S02]  /*32800*/  IMAD.WIDE R160, R83.reuse, 0x4, R200 ;  /* 0x0000000453a07825 */ /* 0x040fe400078e02c8 */
[----:B------:R-:W3:Y:S02]  /*32810*/  LDL.LU.64 R200, [R1+0xaf8] ;  /* 0x000af80001c87983 */ /* 0x000ee40000300a00 */
[----:B------:R-:W-:-:S02]  /*32820*/  IMAD.WIDE R154, R83, 0x4, R198 ;  /* 0x00000004539a7825 */ /* 0x000fc400078e02c6 */
[----:B------:R-:W3:Y:S02]  /*32830*/  LDL.LU.64 R198, [R1+0xae0] ;  /* 0x000ae00001c67983 */ /* 0x000ee40000300a00 */
[C---:B------:R-:W-:Y:S02]  /*32840*/  IMAD.WIDE R224, R83.reuse, 0x4, R196 ;  /* 0x0000000453e07825 */ /* 0x040fe400078e02c4 */
[----:B------:R-:W3:Y:S02]  /*32850*/  LDL.LU.64 R196, [R1+0xac8] ;  /* 0x000ac80001c47983 */ /* 0x000ee40000300a00 */
[C---:B--2---:R-:W-:Y:S02]  /*32860*/  IMAD.WIDE R226, R83.reuse, 0x4, R184 ;  /* 0x0000000453e27825 */ /* 0x044fe400078e02b8 */
[----:B------:R-:W2:Y:S04]  /*32870*/  LDL.LU.64 R184, [R1+0xab0] ;  /* 0x000ab00001b87983 */ /* 0x000ea80000300a00 */
[----:B------:R-:W2:Y:S01]  /*32880*/  LDL.LU.64 R212, [R1+0xa90] ;  /* 0x000a900001d47983 */ /* 0x000ea20000300a00 */
[----:B------:R-:W-:-:S03]  /*32890*/  IMAD.WIDE R176, R83, 0x4, R176 ;  /* 0x0000000453b07825 */ /* 0x000fc600078e02b0 */
[----:B------:R-:W2:Y:S01]  /*328a0*/  LDL.LU.64 R208, [R1+0xa70] ;  /* 0x000a700001d07983 */ /* 0x000ea20000300a00 */
[----:B------:R-:W-:Y:S02]  /*328b0*/  VIADD R183, R249, 0x100000 ;  /* 0x00100000f9b77836 */ /* 0x000fe40000000000 */
[C---:B------:R-:W-:Y:S01]  /*328c0*/  VIADD R182, R250.reuse, 0x100000 ;  /* 0x00100000fab67836 */ /* 0x040fe20000000000 */
[----:B------:R1:W-:Y:S01]  /*328d0*/  LDGSTS.E [R82+-0x78500], desc[UR18][R176.64], P2 ;  /* 0x87b00000b0527fae */ /* 0x0003e20009121852 */
[C---:B------:R-:W-:Y:S02]  /*328e0*/  VIADD R181, R250.reuse, 0x100000 ;  /* 0x00100000fab57836 */ /* 0x040fe40000000000 */
[C---:B------:R-:W-:Y:S01]  /*328f0*/  VIADD R180, R250.reuse, 0x100000 ;  /* 0x00100000fab47836 */ /* 0x040fe20000000000 */
[----:B------:R1:W-:Y:S04]  /*32900*/  LDGSTS.E [R183+-0x78100], desc[UR18][R178.64], P2 ;  /* 0x87f00000b2b77fae */ /* 0x0003e80009121852 */
[----:B------:R-:W-:Y:S01]  /*32910*/  LDGSTS.E [R182+-0x7fc80], desc[UR18][R160.64], P2 ;  /* 0x80380000a0b67fae */ /* 0x000fe20009121852 */
[----:B-1----:R-:W-:-:S03]  /*32920*/  VIADD R82, R250, 0x100000 ;  /* 0x00100000fa527836 */ /* 0x002fc60000000000 */
[----:B------:R-:W-:Y:S01]  /*32930*/  LDGSTS.E [R181+-0x7f880], desc[UR18][R154.64], P2 ;  /* 0x807800009ab57fae */ /* 0x000fe20009121852 */
[----:B------:R-:W-:-:S03]  /*32940*/  IMAD.WIDE R230, R83, 0x4, R192 ;  /* 0x0000000453e67825 */ /* 0x000fc600078e02c0 */
[----:B------:R-:W-:Y:S01]  /*32950*/  LDGSTS.E [R180+-0x7f480], desc[UR18][R224.64], P2 ;  /* 0x80b80000e0b47fae */ /* 0x000fe20009121852 */
[----:B------:R-:W-:-:S03]  /*32960*/  IMAD.WIDE R248, R83, 0x4, R190 ;  /* 0x0000000453f87825 */ /* 0x000fc600078e02be */
[----:B------:R-:W-:Y:S04]  /*32970*/  LDGSTS.E [R82+-0x7f080], desc[UR18][R226.64], P2 ;  /* 0x80f80000e2527fae */ /* 0x000fe80009121852 */
[----:B------:R-:W2:Y:S01]  /*32980*/  LDL.LU.64 R190, [R1+0xa50] ;  /* 0x000a500001be7983 */ /* 0x000ea20000300a00 */
[----:B------:R-:W-:-:S03]  /*32990*/  VIADD R183, R250, 0x100000 ;  /* 0x00100000fab77836 */ /* 0x000fc60000000000 */
[----:B------:R-:W2:Y:S01]  /*329a0*/  LDL.LU.64 R192, [R1+0xa30] ;  /* 0x000a300001c07983 */ /* 0x000ea20000300a00 */
[----:B------:R-:W-:-:S03]  /*329b0*/  IMAD.WIDE R2, R83, 0x4, R194 ;  /* 0x0000000453027825 */ /* 0x000fc600078e02c2 */
[----:B------:R-:W2:Y:S01]  /*329c0*/  LDL.LU.64 R194, [R1+0xa08] ;  /* 0x000a080001c27983 */ /* 0x000ea20000300a00 */
[----:B----4-:R-:W-:-:S03]  /*329d0*/  IMAD.WIDE R14, R83, 0x4, R188 ;  /* 0x00000004530e7825 */ /* 0x010fc600078e02bc */
[----:B------:R-:W4:Y:S01]  /*329e0*/  LDL.LU.64 R218, [R1+0x9e0] ;  /* 0x0009e00001da7983 */ /* 0x000f220000300a00 */
[----:B------:R-:W-:-:S03]  /*329f0*/  VIADD R189, R250, 0x100000 ;  /* 0x00100000fabd7836 */ /* 0x000fc60000000000 */
[----:B------:R-:W-:Y:S01]  /*32a00*/  LDGSTS.E [R183+-0x7ec80], desc[UR18][R2.64], P2 ;  /* 0x8138000002b77fae */ /* 0x000fe20009121852 */
[C---:B------:R-:W-:Y:S02]  /*32a10*/  VIADD R188, R250.reuse, 0x100000 ;  /* 0x00100000fabc7836 */ /* 0x040fe40000000000 */
[----:B------:R-:W-:Y:S01]  /*32a20*/  IMAD.WIDE R12, R83, 0x4, R186 ;  /* 0x00000004530c7825 */ /* 0x000fe200078e02ba */
[----:B------:R-:W4:Y:S04]  /*32a30*/  LDL.LU.64 R216, [R1+0x9b8] ;  /* 0x0009b80001d87983 */ /* 0x000f280000300a00 */
[----:B------:R-:W-:Y:S01]  /*32a40*/  LDGSTS.E [R182+-0x7e880], desc[UR18][R230.64], P2 ;  /* 0x81780000e6b67fae */ /* 0x000fe20009121852 */
[----:B------:R-:W-:-:S03]  /*32a50*/  VIADD R187, R250, 0x100000 ;  /* 0x00100000fabb7836 */ /* 0x000fc60000000000 */
[----:B------:R-:W-:Y:S01]  /*32a60*/  LDGSTS.E [R181+-0x7e480], desc[UR18][R248.64], P2 ;  /* 0x81b80000f8b57fae */ /* 0x000fe20009121852 */
[----:B------:R-:W-:-:S03]  /*32a70*/  VIADD R186, R250, 0x100000 ;  /* 0x00100000faba7836 */ /* 0x000fc60000000000 */
[----:B------:R1:W-:Y:S04]  /*32a80*/  LDGSTS.E [R180+-0x7e080], desc[UR18][R14.64], P2 ;  /* 0x81f800000eb47fae */ /* 0x0003e80009121852 */
[----:B------:R-:W-:Y:S01]  /*32a90*/  LDGSTS.E [R82+-0x7dc80], desc[UR18][R12.64], P2 ;  /* 0x823800000c527fae */ /* 0x000fe20009121852 */
[----:B---3--:R-:W-:-:S04]  /*32aa0*/  IMAD.WIDE R238, R83, 0x4, R202 ;  /* 0x0000000453ee7825 */ /* 0x008fc800078e02ca */
[C---:B------:R-:W-:Y:S01]  /*32ab0*/  IMAD.WIDE R228, R83.reuse, 0x4, R200 ;  /* 0x0000000453e47825 */ /* 0x040fe200078e02c8 */
[----:B------:R-:W-:Y:S04]  /*32ac0*/  LDGSTS.E [R189+-0x7d880], desc[UR18][R238.64], P2 ;  /* 0x82780000eebd7fae */ /* 0x000fe80009121852 */
[----:B------:R-:W3:Y:S01]  /*32ad0*/  LDL.LU.64 R200, [R1+0x990] ;  /* 0x0009900001c87983 */ /* 0x000ee20000300a00 */
[----:B-1----:R-:W-:-:S03]  /*32ae0*/  IMAD.WIDE R180, R83, 0x4, R198 ;  /* 0x0000000453b47825 */ /* 0x002fc600078e02c6 */
[----:B------:R-:W3:Y:S01]  /*32af0*/  LDL.LU.64 R202, [R1+0x968] ;  /* 0x0009680001ca7983 */ /* 0x000ee20000300a00 */
[----:B------:R-:W-:-:S03]  /*32b00*/  IMAD.WIDE R182, R83, 0x4, R196 ;  /* 0x0000000453b67825 */ /* 0x000fc600078e02c4 */
[----:B------:R-:W3:Y:S04]  /*32b10*/  LDL.LU.64 R204, [R1+0x938] ;  /* 0x0009380001cc7983 */ /* 0x000ee80000300a00 */
[----:B------:R-:W-:Y:S04]  /*32b20*/  LDGSTS.E [R188+-0x7d480], desc[UR18][R228.64], P2 ;  /* 0x82b80000e4bc7fae */ /* 0x000fe80009121852 */
[----:B------:R-:W3:Y:S04]  /*32b30*/  LDL.LU.64 R236, [R1+0x908] ;  /* 0x0009080001ec7983 */ /* 0x000ee80000300a00 */
[----:B------:R-:W-:Y:S04]  /*32b40*/  LDGSTS.E [R187+-0x7d080], desc[UR18][R180.64], P2 ;  /* 0x82f80000b4bb7fae */ /* 0x000fe80009121852 */
[----:B------:R-:W3:Y:S04]  /*32b50*/  LDL.LU.64 R234, [R1+0x8d0] ;  /* 0x0008d00001ea7983 */ /* 0x000ee80000300a00 */
[----:B------:R2:W-:Y:S04]  /*32b60*/  LDGSTS.E [R186+-0x7cc80], desc[UR18][R182.64], P2 ;  /* 0x83380000b6ba7fae */ /* 0x0005e80009121852 */
[----:B------:R-:W3:Y:S01]  /*32b70*/  LDL.LU.64 R210, [R1+0x8a0] ;  /* 0x0008a00001d27983 */ /* 0x000ee20000300a00 */
[----:B--2---:R-:W-:-:S03]  /*32b80*/  IMAD.WIDE R186, R83, 0x4, R212 ;  /* 0x0000000453ba7825 */ /* 0x004fc600078e02d4 */
[----:B------:R-:W2:Y:S04]  /*32b90*/  LDL.LU.64 R212, [R1+0x870] ;  /* 0x0008700001d47983 */ /* 0x000ea80000300a00 */
[----:B------:R-:W2:Y:S04]  /*32ba0*/  LDL.LU.64 R214, [R1+0x818] ;  /* 0x0008180001d67983 */ /* 0x000ea80000300a00 */
[----:B------:R-:W2:Y:S04]  /*32bb0*/  LDL.LU.64 R232, [R1+0x7e0] ;  /* 0x0007e00001e87983 */ /* 0x000ea80000300a00 */
[----:B------:R-:W2:Y:S04]  /*32bc0*/  LDL.LU.64 R22, [R1+0x7a8] ;  /* 0x0007a80001167983 */ /* 0x000ea80000300a00 */
[----:B------:R-:W2:Y:S01]  /*32bd0*/  LDL.LU.64 R220, [R1+0x778] ;  /* 0x0007780001dc7983 */ /* 0x000ea20000300a00 */
[----:B------:R-:W-:-:S03]  /*32be0*/  IMAD.WIDE R184, R83, 0x4, R184 ;  /* 0x0000000453b87825 */ /* 0x000fc600078e02b8 */
[----:B------:R-:W2:Y:S01]  /*32bf0*/  LDL.64 R20, [R1+0x458] ;  /* 0x0004580001147983 */ /* 0x000ea20000100a00 */
[C---:B------:R-:W-:Y:S02]  /*32c00*/  VIADD R199, R250.reuse, 0x100000 ;  /* 0x00100000fac77836 */ /* 0x040fe40000000000 */
[----:B------:R-:W-:Y:S01]  /*32c10*/  VIADD R198, R250, 0x100000 ;  /* 0x00100000fac67836 */ /* 0x000fe20000000000 */
[----:B------:R-:W-:Y:S01]  /*32c20*/  LDGSTS.E [R82+-0x7c880], desc[UR18][R184.64], P2 ;  /* 0x83780000b8527fae */ /* 0x000fe20009121852 */
[----:B------:R-:W-:-:S03]  /*32c30*/  IMAD.WIDE R188, R83, 0x4, R208 ;  /* 0x0000000453bc7825 */ /* 0x000fc600078e02d0 */
[----:B------:R-:W-:Y:S01]  /*32c40*/  LDGSTS.E [R199+-0x7c480], desc[UR18][R186.64], P2 ;  /* 0x83b80000bac77fae */ /* 0x000fe20009121852 */
[C---:B------:R-:W-:Y:S02]  /*32c50*/  VIADD R197, R250.reuse, 0x100000 ;  /* 0x00100000fac57836 */ /* 0x040fe40000000000 */
[----:B------:R-:W-:Y:S01]  /*32c60*/  VIADD R196, R250, 0x100000 ;  /* 0x00100000fac47836 */ /* 0x000fe20000000000 */
[----:B------:R4:W-:Y:S01]  /*32c70*/  LDGSTS.E [R198+-0x7c080], desc[UR18][R188.64], P2 ;  /* 0x83f80000bcc67fae */ /* 0x0009e20009121852 */
[----:B------:R-:W-:-:S03]  /*32c80*/  IMAD.WIDE R190, R83, 0x4, R190 ;  /* 0x0000000453be7825 */ /* 0x000fc600078e02be */
[----:B------:R-:W2:Y:S01]  /*32c90*/  LDL.64 R246, [R1+0x4e8] ;  /* 0x0004e80001f67983 */ /* 0x000ea20000100a00 */
[----:B------:R-:W-:-:S03]  /*32ca0*/  IMAD.WIDE R192, R83, 0x4, R192 ;  /* 0x0000000453c07825 */ /* 0x000fc600078e02c0 */
[----:B------:R-:W-:Y:S01]  /*32cb0*/  LDGSTS.E [R197+-0x7bc80], desc[UR18][R190.64], P2 ;  /* 0x84380000bec57fae */ /* 0x000fe20009121852 */
[----:B------:R-:W-:-:S03]  /*32cc0*/  IMAD.WIDE R194, R83, 0x4, R194 ;  /* 0x0000000453c27825 */ /* 0x000fc600078e02c2 */
[----:B------:R1:W-:Y:S01]  /*32cd0*/  LDGSTS.E [R196+-0x7b880], desc[UR18][R192.64], P2 ;  /* 0x84780000c0c47fae */ /* 0x0003e20009121852 */
[C---:B------:R-:W-:Y:S02]  /*32ce0*/  VIADD R209, R250.reuse, 0x100000 ;  /* 0x00100000fad17836 */ /* 0x040fe40000000000 */
[C---:B------:R-:W-:Y:S01]  /*32cf0*/  VIADD R208, R250.reuse, 0x100000 ;  /* 0x00100000fad07836 */ /* 0x040fe20000000000 */
[----:B------:R-:W-:Y:S01]  /*32d00*/  LDGSTS.E [R82+-0x7b480], desc[UR18][R194.64], P2 ;  /* 0x84b80000c2527fae */ /* 0x000fe20009121852 */
[----:B------:R-:W-:Y:S02]  /*32d10*/  VIADD R207, R250, 0x100000 ;  /* 0x00100000facf7836 */ /* 0x000fe40000000000 */
[----:B----4-:R-:W-:-:S04]  /*32d20*/  IMAD.WIDE R198, R83, 0x4, R216 ;  /* 0x0000000453c67825 */ /* 0x010fc800078e02d8 */
[----:B-1----:R-:W-:-:S04]  /*32d30*/  IMAD.WIDE R196, R83, 0x4, R218 ;  /* 0x0000000453c47825 */ /* 0x002fc800078e02da */
[C---:B------:R-:W-:Y:S01]  /*32d40*/  VIADD R206, R250.reuse, 0x100000 ;  /* 0x00100000face7836 */ /* 0x040fe20000000000 */
[----:B------:R-:W-:Y:S01]  /*32d50*/  LDGSTS.E [R209+-0x7b080], desc[UR18][R196.64], P2 ;  /* 0x84f80000c4d17fae */ /* 0x000fe20009121852 */
[----:B------:R-:W-:-:S03]  /*32d60*/  VIADD R219, R250, 0x100000 ;  /* 0x00100000fadb7836 */ /* 0x000fc60000000000 */
[----:B------:R-:W-:Y:S01]  /*32d70*/  LDGSTS.E [R208+-0x7ac80], desc[UR18][R198.64], P2 ;  /* 0x85380000c6d07fae */ /* 0x000fe20009121852 */
[----:B------:R-:W-:Y:S02]  /*32d80*/  VIADD R218, R250, 0x100000 ;  /* 0x00100000fada7836 */ /* 0x000fe40000000000 */
[----:B---3--:R-:W-:-:S04]  /*32d90*/  IMAD.WIDE R200, R83, 0x4, R200 ;  /* 0x0000000453c87825 */ /* 0x008fc800078e02c8 */
[C---:B------:R-:W-:Y:S01]  /*32da0*/  IMAD.WIDE R202, R83.reuse, 0x4, R202 ;  /* 0x0000000453ca7825 */ /* 0x040fe200078e02ca */
[----:B------:R-:W-:Y:S03]  /*32db0*/  LDGSTS.E [R207+-0x7a880], desc[UR18][R200.64], P2 ;  /* 0x85780000c8cf7fae */ /* 0x000fe60009121852 */
[C---:B------:R-:W-:Y:S01]  /*32dc0*/  IMAD.WIDE R204, R83.reuse, 0x4, R204 ;  /* 0x0000000453cc7825 */ /* 0x040fe200078e02cc */
[----:B------:R1:W-:Y:S04]  /*32dd0*/  LDGSTS.E [R206+-0x7a480], desc[UR18][R202.64], P2 ;  /* 0x85b80000cace7fae */ /* 0x0003e80009121852 */
[----:B------:R-:W-:Y:S01]  /*32de0*/  LDGSTS.E [R82+-0x7a080], desc[UR18][R204.64], P2 ;  /* 0x85f80000cc527fae */ /* 0x000fe20009121852 */
[----:B-1----:R-:W-:-:S03]  /*32df0*/  IMAD.WIDE R206, R83, 0x4, R236 ;  /* 0x0000000453ce7825 */ /* 0x002fc600078e02ec */
[----:B------:R-:W3:Y:S01]  /*32e00*/  LDL.64 R236, [R1+0x4e0] ;  /* 0x0004e00001ec7983 */ /* 0x000ee20000100a00 */
[----:B------:R-:W-:-:S03]  /*32e10*/  IMAD.WIDE R208, R83, 0x4, R234 ;  /* 0x0000000453d07825 */ /* 0x000fc600078e02ea */
[----:B------:R-:W-:Y:S04]  /*32e20*/  LDGSTS.E [R219+-0x79c80], desc[UR18][R206.64], P2 ;  /* 0x86380000cedb7fae */ /* 0x000fe80009121852 */
[----:B------:R2:W-:Y:S02]  /*32e30*/  LDGSTS.E [R218+-0x79880], desc[UR18][R208.64], P2 ;  /* 0x86780000d0da7fae */ /* 0x0005e40009121852 */
[----:B--2---:R-:W-:Y:S02]  /*32e40*/  IMAD.WIDE R218, R83, 0x4, R22 ;  /* 0x0000000453da7825 */ /* 0x004fe400078e0216 */
[----:B------:R-:W2:Y:S02]  /*32e50*/  LDL.64 R22, [R1+0x460] ;  /* 0x0004600001167983 */ /* 0x000ea40000100a00 */
[----:B------:R-:W-:-:S02]  /*32e60*/  VIADD R217, R250, 0x100000 ;  /* 0x00100000fad97836 */ /* 0x000fc40000000000 */
[----:B------:R-:W-:-:S04]  /*32e70*/  IMAD.WIDE R210, R83, 0x4, R210 ;  /* 0x0000000453d27825 */ /* 0x000fc800078e02d2 */
[----:B------:R-:W-:Y:S01]  /*32e80*/  VIADD R216, R250, 0x100000 ;  /* 0x00100000fad87836 */ /* 0x000fe20000000000 */
[----:B------:R-:W-:Y:S01]  /*32e90*/  LDGSTS.E [R217+-0x79480], desc[UR18][R210.64], P2 ;  /* 0x86b80000d2d97fae */ /* 0x000fe20009121852 */
[----:B------:R-:W-:-:S04]  /*32ea0*/  IMAD.WIDE R212, R83, 0x4, R212 ;  /* 0x0000000453d47825 */ /* 0x000fc800078e02d4 */
[C---:B------:R-:W-:Y:S01]  /*32eb0*/  IMAD.WIDE R214, R83.reuse, 0x4, R214 ;  /* 0x0000000453d67825 */ /* 0x040fe200078e02d6 */
[----:B------:R1:W-:Y:S03]  /*32ec0*/  LDGSTS.E [R216+-0x79080], desc[UR18][R212.64], P2 ;  /* 0x86f80000d4d87fae */ /* 0x0003e60009121852 */
[C---:B------:R-:W-:Y:S01]  /*32ed0*/  VIADD R251, R250.reuse, 0x100000 ;  /* 0x00100000fafb7836 */ /* 0x040fe20000000000 */
[----:B------:R-:W-:Y:S01]  /*32ee0*/  LDGSTS.E [R82+-0x78c80], desc[UR18][R214.64], P2 ;  /* 0x87380000d6527fae */ /* 0x000fe20009121852 */
[----:B------:R-:W-:Y:S02]  /*32ef0*/  VIADD R252, R250, 0x100000 ;  /* 0x00100000fafc7836 */ /* 0x000fe40000000000 */
[----:B------:R-:W-:-:S04]  /*32f00*/  IMAD.WIDE R220, R83, 0x4, R220 ;  /* 0x0000000453dc7825 */ /* 0x000fc800078e02dc */
[----:B-1----:R-:W-:Y:S02]  /*32f10*/  IMAD.WIDE R216, R83, 0x4, R232 ;  /* 0x0000000453d87825 */ /* 0x002fe400078e02e8 */
[----:B------:R-:W4:Y:S04]  /*32f20*/  LDL.64 R232, [R1+0x570] ;  /* 0x0005700001e87983 */ /* 0x000f280000100a00 */
[----:B------:R-:W-:Y:S04]  /*32f30*/  LDGSTS.E [R251+-0x78880], desc[UR18][R216.64], P2 ;  /* 0x87780000d8fb7fae */ /* 0x000fe80009121852 */
[----:B------:R1:W-:Y:S04]  /*32f40*/  LDGSTS.E [R82+-0x78480], desc[UR18][R218.64], P2 ;  /* 0x87b80000da527fae */ /* 0x0003e80009121852 */
[----:B------:R3:W-:Y:S04]  /*32f50*/  LDGSTS.E [R252+-0x78080], desc[UR18][R220.64], P2 ;  /* 0x87f80000dcfc7fae */ /* 0x0007e80009121852 */
[----:B------:R-:W0:Y:S01]  /*32f60*/  LDGDEPBAR ;  /* 0x00000000000079af */ /* 0x000e220000000000 */
[----:B------:R-:W-:Y:S06]  /*32f70*/  BAR.SYNC.DEFER_BLOCKING 0x0 ;  /* 0x0000000000007b1d */ /* 0x000fec0000010000 */
[----:B------:R-:W-:Y:S01]  /*32f80*/  @!PT LDS RZ, [RZ] ;  /* 0x00000000fffff984 */ /* 0x000fe20000000800 */
[----:B------:R-:W-:Y:S01]  /*32f90*/  @!PT LDS RZ, [RZ] ;  /* 0x00000000fffff984 */ /* 0x000fe20000000800 */
[----:B------:R-:W-:Y:S01]  /*32fa0*/  @!PT LDS RZ, [RZ] ;  /* 0x00000000fffff984 */ /* 0x000fe20000000800 */
[----:B------:R-:W-:Y:S04]  /*32fb0*/  LDGSTS.E [R5+0x8000], desc[UR18][R20.64], P4 ;  /* 0x0800000014057fae */ /* 0x000fe8000a121852 */
[----:B------:R-:W4:Y:S01]  /*32fc0*/  LDL.64 R20, [R1+0x578] ;  /* 0x0005780001147983 */ /* 0x000f220000100a00 */
[----:B------:R-:W1:Y:S02]  /*32fd0*/  S2R R234, SR_TID.X ;  /* 0x0000000000ea7919 */ /* 0x000e640000002100 */
[----:B-1----:R-:W-:-:S04]  /*32fe0*/  SHF.R.U32.HI R235, RZ, 0x6, R234 ;  /* 0x00000006ffeb7819 */ /* 0x002fc800000116ea */
[----:B------:R-:W-:-:S04]  /*32ff0*/  SGXT.U32 R235, R235, 0x1 ;  /* 0x00000001ebeb781a */ /* 0x000fc80000000000 */
[----:B------:R-:W-:-:S04]  /*33000*/  LOP3.LUT R235, R235, 0x40, RZ, 0xfc, !PT ;  /* 0x00000040ebeb7812 */ /* 0x000fc800078efcff */
[----:B------:R-:W-:Y:S02]  /*33010*/  ISETP.GE.AND P5, PT, R235, UR5, PT ;  /* 0x00000005eb007c0c */ /* 0x000fe4000bfa6270 */
[----:B------:R-:W1:Y:S01]  /*33020*/  S2R R235, SR_TID.X ;  /* 0x0000000000eb7919 */ /* 0x000e620000002100 */
[----:B------:R-:W-:-:S04]  /*33030*/  SHF.R.U32.HI R234, RZ, 0x6, R234 ;  /* 0x00000006ffea7819 */ /* 0x000fc800000116ea */
[----:B------:R-:W-:-:S04]  /*33040*/  SGXT.U32 R234, R234, 0x1 ;  /* 0x00000001eaea781a */ /* 0x000fc80000000000 */
[----:B------:R-:W-:-:S04]  /*33050*/  LOP3.LUT R234, R234, 0x22, RZ, 0xfc, !PT ;  /* 0x00000022eaea7812 */ /* 0x000fc800078efcff */
[----:B------:R-:W-:Y:S01]  /*33060*/  ISETP.GE.AND P3, PT, R234, UR5, PT ;  /* 0x00000005ea007c0c */ /* 0x000fe2000bf66270 */
[----:B--2---:R-:W-:Y:S01]  /*33070*/  LDGSTS.E [R5+0x8008], desc[UR18][R22.64], P1 ;  /* 0x0800800016057fae */ /* 0x004fe20008921852 */
[----:B-1----:R-:W-:-:S03]  /*33080*/  SHF.R.U32.HI R234, RZ, 0x6, R235 ;  /* 0x00000006ffea7819 */ /* 0x002fc600000116eb */
[----:B------:R-:W2:Y:S01]  /*33090*/  LDL.64 R22, [R1+0x620] ;  /* 0x0006200001167983 */ /* 0x000ea20000100a00 */
[----:B------:R-:W-:Y:S02]  /*330a0*/  SHF.R.U32.HI R235, RZ, 0x6, R235 ;  /* 0x00000006ffeb7819 */ /* 0x000fe400000116eb */
[----:B------:R-:W-:Y:S01]  /*330b0*/  SEL R82, RZ, 0x4, P5 ;  /* 0x00000004ff527807 */ /* 0x000fe20002800000 */
[----:B---3--:R-:W-:Y:S01]  /*330c0*/  LDGSTS.E [R5+0xa000], desc[UR18][R236.64], P6 ;  /* 0x0a000000ec057fae */ /* 0x008fe2000b121852 */
[----:B------:R-:W-:-:S04]  /*330d0*/  SGXT.U32 R235, R235, 0x1 ;  /* 0x00000001ebeb781a */ /* 0x000fc80000000000 */
[----:B------:R-:W-:-:S04]  /*330e0*/  LOP3.LUT R235, R235, 0x60, RZ, 0xfc, !PT ;  /* 0x00000060ebeb7812 */ /* 0x000fc800078efcff */
[----:B------:R-:W-:Y:S02]  /*330f0*/  ISETP.GE.AND P5, PT, R235, UR5, PT ;  /* 0x00000005eb007c0c */ /* 0x000fe4000bfa6270 */
[----:B------:R-:W1:Y:S01]  /*33100*/  S2R R235, SR_TID.X ;  /* 0x0000000000eb7919 */ /* 0x000e620000002100 */
[----:B------:R-:W-:Y:S02]  /*33110*/  SGXT.U32 R234, R234, 0x1 ;  /* 0x00000001eaea781a */ /* 0x000fe40000000000 */
[----:B------:R-:W-:Y:S01]  /*33120*/  SEL R82, R82, RZ, P0 ;  /* 0x000000ff52527207 */ /* 0x000fe20000000000 */
[----:B------:R-:W3:Y:S01]  /*33130*/  LDL.64 R236, [R1+0x468] ;  /* 0x0004680001ec7983 */ /* 0x000ee20000100a00 */
[----:B------:R-:W-:-:S04]  /*33140*/  LOP3.LUT R234, R234, 0x42, RZ, 0xfc, !PT ;  /* 0x00000042eaea7812 */ /* 0x000fc800078efcff */
[----:B------:R-:W-:Y:S02]  /*33150*/  ISETP.GE.AND P2, PT, R234, UR5, PT ;  /* 0x00000005ea007c0c */ /* 0x000fe4000bf46270 */
[--C-:B-1----:R-:W-:Y:S02]  /*33160*/  SHF.R.U32.HI R234, RZ, 0x6, R235.reuse ;  /* 0x00000006ffea7819 */ /* 0x102fe400000116eb */
[----:B------:R-:W-:-:S04]  /*33170*/  SHF.R.U32.HI R235, RZ, 0x6, R235 ;  /* 0x00000006ffeb7819 */ /* 0x000fc800000116eb */
[----:B------:R-:W-:-:S04]  /*33180*/  SGXT.U32 R235, R235, 0x1 ;  /* 0x00000001ebeb781a */ /* 0x000fc80000000000 */
[----:B------:R-:W-:-:S04]  /*33190*/  LOP3.LUT R235, R235, 0x4, RZ, 0xfc, !PT ;  /* 0x00000004ebeb7812 */ /* 0x000fc800078efcff */
[----:B------:R-:W-:Y:S02]  /*331a0*/  ISETP.GE.AND P1, PT, R235, UR5, PT ;  /* 0x00000005eb007c0c */ /* 0x000fe4000bf26270 */
[----:B------:R-:W1:Y:S01]  /*331b0*/  S2R R235, SR_TID.X ;  /* 0x0000000000eb7919 */ /* 0x000e620000002100 */
[----:B------:R-:W-:Y:S02]  /*331c0*/  SGXT.U32 R234, R234, 0x1 ;  /* 0x00000001eaea781a */ /* 0x000fe40000000000 */
[----:B------:R-:W-:Y:S02]  /*331d0*/  SEL R251, RZ, 0x4, P3 ;  /* 0x00000004fffb7807 */ /* 0x000fe40001800000 */
[----:B------:R-:W-:Y:S02]  /*331e0*/  LOP3.LUT R234, R234, 0x62, RZ, 0xfc, !PT ;  /* 0x00000062eaea7812 */ /* 0x000fe400078efcff */
[----:B------:R-:W-:Y:S02]  /*331f0*/  ISETP.NE.U32.AND P3, PT, R82, RZ, PT ;  /* 0x000000ff5200720c */ /* 0x000fe40003f65070 */
[----:B------:R-:W-:-:S02]  /*33200*/  SEL R82, RZ, 0x4, P5 ;  /* 0x00000004ff527807 */ /* 0x000fc40002800000 */
[----:B------:R-:W-:Y:S02]  /*33210*/  ISETP.GE.AND P5, PT, R234, UR5, PT ;  /* 0x00000005ea007c0c */ /* 0x000fe4000bfa6270 */
[----:B------:R-:W-:Y:S02]  /*33220*/  SEL R252, R251, RZ, P0 ;  /* 0x000000fffbfc7207 */ /* 0x000fe40000000000 */
[----:B------:R-:W-:Y:S02]  /*33230*/  SEL R82, R82, RZ, P0 ;  /* 0x000000ff52527207 */ /* 0x000fe40000000000 */
[----:B------:R-:W-:Y:S02]  /*33240*/  SEL R251, RZ, 0x4, P2 ;  /* 0x00000004fffb7807 */ /* 0x000fe40001000000 */
[----:B------:R-:W-:Y:S02]  /*33250*/  ISETP.NE.U32.AND P2, PT, R252, RZ, PT ;  /* 0x000000fffc00720c */ /* 0x000fe40003f45070 */
[----:B------:R-:W-:-:S02]  /*33260*/  SEL R252, RZ, 0x4, P5 ;  /* 0x00000004fffc7807 */ /* 0x000fc40002800000 */
[----:B-1----:R-:W-:-:S09]  /*33270*/  SHF.R.U32.HI R234, RZ, 0x6, R235 ;  /* 0x00000006ffea7819 */ /* 0x002fd200000116eb */
[----:B------:R-:W-:Y:S01]  /*33280*/  LDGSTS.E [R5+0xa008], desc[UR18][R246.64], P2 ;  /* 0x0a008000f6057fae */ /* 0x000fe20009121852 */
[----:B------:R-:W-:Y:S02]  /*33290*/  SHF.R.U32.HI R235, RZ, 0x6, R235 ;  /* 0x00000006ffeb7819 */ /* 0x000fe400000116eb */
[----:B------:R-:W-:Y:S01]  /*332a0*/  ISETP.NE.U32.AND P5, PT, R82, RZ, PT ;  /* 0x000000ff5200720c */ /* 0x000fe20003fa5070 */
[----:B----4-:R1:W-:Y:S01]  /*332b0*/  LDGSTS.E [R5+0xc000], desc[UR18][R232.64], P3 ;  /* 0x0c000000e8057fae */ /* 0x0103e20009921852 */
[----:B------:R-:W-:-:S04]  /*332c0*/  SGXT.U32 R235, R235, 0x1 ;  /* 0x00000001ebeb781a */ /* 0x000fc80000000000 */
[----:B------:R-:W-:Y:S02]  /*332d0*/  LOP3.LUT R235, R235, 0x24, RZ, 0xfc, !PT ;  /* 0x00000024ebeb7812 */ /* 0x000fe400078efcff */
[----:B------:R-:W-:Y:S01]  /*332e0*/  SEL R82, RZ, 0x4, P1 ;  /* 0x00000004ff527807 */ /* 0x000fe20000800000 */
[----:B------:R-:W4:Y:S01]  /*332f0*/  LDL.64 R246, [R1+0x4f0] ;  /* 0x0004f00001f67983 */ /* 0x000f220000100a00 */
[----:B------:R-:W-:Y:S02]  /*33300*/  ISETP.GE.AND P1, PT, R235, UR5, PT ;  /* 0x00000005eb007c0c */ /* 0x000fe4000bf26270 */
[----:B------:R-:W1:Y:S01]  /*33310*/  S2R R235, SR_TID.X ;  /* 0x0000000000eb7919 */ /* 0x000e620000002100 */
[----:B------:R-:W-:-:S04]  /*33320*/  SGXT.U32 R234, R234, 0x1 ;  /* 0x00000001eaea781a */ /* 0x000fc80000000000 */
[----:B------:R-:W-:Y:S02]  /*33330*/  LOP3.LUT R234, R234, 0x6, RZ, 0xfc, !PT ;  /* 0x00000006eaea7812 */ /* 0x000fe400078efcff */
[----:B------:R-:W-:Y:S02]  /*33340*/  SEL R251, R251, RZ, P0 ;  /* 0x000000fffbfb7207 */ /* 0x000fe40000000000 */
[----:B------:R-:W-:Y:S02]  /*33350*/  ISETP.GE.AND P6, PT, R234, UR5, PT ;  /* 0x00000005ea007c0c */ /* 0x000fe4000bfc6270 */
[----:B------:R-:W-:Y:S02]  /*33360*/  SEL R252, R252, RZ, P0 ;  /* 0x000000fffcfc7207 */ /* 0x000fe40000000000 */
[----:B------:R-:W-:Y:S02]  /*33370*/  ISETP.NE.U32.AND P4, PT, R251, RZ, PT ;  /* 0x000000fffb00720c */ /* 0x000fe40003f85070 */
[----:B------:R-:W-:-:S02]  /*33380*/  SEL R16, RZ, 0x4, P6 ;  /* 0x00000004ff107807 */ /* 0x000fc40003000000 */
[----:B------:R-:W-:-:S09]  /*33390*/  ISETP.NE.U32.AND P6, PT, R252, RZ, PT ;  /* 0x000000fffc00720c */ /* 0x000fd20003fc5070 */
[----:B------:R-:W-:Y:S01]  /*333a0*/  LDGSTS.E [R5+0xc008], desc[UR18][R20.64], P4 ;  /* 0x0c00800014057fae */ /* 0x000fe2000a121852 */
[----:B-1----:R-:W-:-:S04]  /*333b0*/  SHF.R.U32.HI R235, RZ, 0x6, R235 ;  /* 0x00000006ffeb7819 */ /* 0x002fc800000116eb */
[----:B------:R-:W-:-:S04]  /*333c0*/  SGXT.U32 R235, R235, 0x1 ;  /* 0x00000001ebeb781a */ /* 0x000fc80000000000 */
[----:B------:R-:W-:-:S04]  /*333d0*/  LOP3.LUT R235, R235, 0x26, RZ, 0xfc, !PT ;  /* 0x00000026ebeb7812 */ /* 0x000fc800078efcff */
[----:B------:R-:W-:Y:S02]  /*333e0*/  ISETP.GE.AND P2, PT, R235, UR5, PT ;  /* 0x00000005eb007c0c */ /* 0x000fe4000bf46270 */
[----:B------:R-:W4:Y:S04]  /*333f0*/  LDL.64 R234, [R1+0x470] ;  /* 0x0004700001ea7983 */ /* 0x000f280000100a00 */
[----:B--2---:R-:W-:Y:S04]  /*33400*/  LDGSTS.E [R5+0xe000], desc[UR18][R22.64], P5 ;  /* 0x0e00000016057fae */ /* 0x004fe8000a921852 */
[----:B------:R1:W-:Y:S04]  /*33410*/  LDGSTS.E [R5+0xe008], desc[UR18][R6.64], P6 ;  /* 0x0e00800006057fae */ /* 0x0003e8000b121852 */
[----:B------:R-:W3:Y:S04]  /*33420*/  LDL.LU.64 R6, [R1+0x10d0] ;  /* 0x0010d00001067983 */ /* 0x000ee80000300a00 */
[----:B------:R-:W2:Y:S01]  /*33430*/  LDL.64 R22, [R1+0x4f8] ;  /* 0x0004f80001167983 */ /* 0x000ea20000100a00 */
[----:B------:R-:W1:Y:S01]  /*33440*/  S2R R233, SR_TID.X ;  /* 0x0000000000e97919 */ /* 0x000e620000002100 */
[----:B------:R-:W-:-:S02]  /*33450*/  SEL R251, R82, RZ, P0 ;  /* 0x000000ff52fb7207 */ /* 0x000fc40000000000 */
[----:B------:R-:W2:Y:S01]  /*33460*/  LDL.64 R20, [R1+0x580] ;  /* 0x0005800001147983 */ /* 0x000ea20000100a00 */
[----:B------:R-:W-:-:S03]  /*33470*/  SEL R252, R16, RZ, P0 ;  /* 0x000000ff10fc7207 */ /* 0x000fc60000000000 */
[----:B------:R-:W2:Y:S01]  /*33480*/  LDL.64 R222, [R1+0x650] ;  /* 0x0006500001de7983 */ /* 0x000ea20000100a00 */
[--C-:B-1----:R-:W-:Y:S02]  /*33490*/  SHF.R.U32.HI R232, RZ, 0x6, R233.reuse ;  /* 0x00000006ffe87819 */ /* 0x102fe400000116e9 */
[----:B------:R-:W-:-:S04]  /*334a0*/  SHF.R.U32.HI R233, RZ, 0x6, R233 ;  /* 0x00000006ffe97819 */ /* 0x000fc800000116e9 */
[----:B------:R-:W-:-:S04]  /*334b0*/  SGXT.U32 R233, R233, 0x1 ;  /* 0x00000001e9e9781a */ /* 0x000fc80000000000 */
[----:B------:R-:W-:-:S04]  /*334c0*/  LOP3.LUT R233, R233, 0x46, RZ, 0xfc, !PT ;  /* 0x00000046e9e97812 */ /* 0x000fc800078efcff */
[----:B------:R-:W-:Y:S02]  /*334d0*/  ISETP.GE.AND P5, PT, R233, UR5, PT ;  /* 0x00000005e9007c0c */ /* 0x000fe4000bfa6270 */
[----:B------:R-:W1:Y:S01]  /*334e0*/  S2R R233, SR_TID.X ;  /* 0x0000000000e97919 */ /* 0x000e620000002100 */
[----:B------:R-:W-:-:S04]  /*334f0*/  SGXT.U32 R232, R232, 0x1 ;  /* 0x00000001e8e8781a */ /* 0x000fc80000000000 */
[----:B------:R-:W-:-:S04]  /*33500*/  LOP3.LUT R232, R232, 0x44, RZ, 0xfc, !PT ;  /* 0x00000044e8e87812 */ /* 0x000fc800078efcff */
[----:B------:R-:W-:Y:S02]  /*33510*/  ISETP.GE.AND P4, PT, R232, UR5, PT ;  /* 0x00000005e8007c0c */ /* 0x000fe4000bf86270 */
[----:B------:R-:W-:Y:S02]  /*33520*/  SEL R82, RZ, 0x4, P1 ;  /* 0x00000004ff527807 */ /* 0x000fe40000800000 */
[----:B------:R-:W-:Y:S02]  /*33530*/  ISETP.NE.U32.AND P1, PT, R251, RZ, PT ;  /* 0x000000fffb00720c */ /* 0x000fe40003f25070 */
[----:B------:R-:W-:Y:S02]  /*33540*/  SEL R5, RZ, 0x4, P5 ;  /* 0x00000004ff057807 */ /* 0x000fe40002800000 */
[--C-:B-1----:R-:W-:Y:S02]  /*33550*/  SHF.R.U32.HI R232, RZ, 0x6, R233.reuse ;  /* 0x00000006ffe87819 */ /* 0x102fe400000116e9 */
[----:B------:R-:W-:-:S04]  /*33560*/  SHF.R.U32.HI R233, RZ, 0x6, R233 ;  /* 0x00000006ffe97819 */ /* 0x000fc800000116e9 */
[----:B------:R-:W-:-:S04]  /*33570*/  SGXT.U32 R233, R233, 0x1 ;  /* 0x00000001e9e9781a */ /* 0x000fc80000000000 */
[----:B------:R-:W-:-:S04]  /*33580*/  LOP3.LUT R233, R233, 0x66, RZ, 0xfc, !PT ;  /* 0x00000066e9e97812 */ /* 0x000fc800078efcff */
[----:B------:R-:W-:Y:S02]  /*33590*/  ISETP.GE.AND P5, PT, R233, UR5, PT ;  /* 0x00000005e9007c0c */ /* 0x000fe4000bfa6270 */
[----:B------:R-:W1:Y:S01]  /*335a0*/  S2R R233, SR_TID.X ;  /* 0x0000000000e97919 */ /* 0x000e620000002100 */
[----:B------:R-:W-:Y:S02]  /*335b0*/  SEL R251, R82, RZ, P0 ;  /* 0x000000ff52fb7207 */ /* 0x000fe40000000000 */
[----:B------:R-:W-:Y:S02]  /*335c0*/  SEL R82, RZ, 0x4, P2 ;  /* 0x00000004ff527807 */ /* 0x000fe40001000000 */
[----:B------:R-:W-:Y:S02]  /*335d0*/  ISETP.NE.U32.AND P2, PT, R251, RZ, PT ;  /* 0x000000fffb00720c */ /* 0x000fe40003f45070 */
[----:B------:R-:W-:Y:S02]  /*335e0*/  SEL R251, R82, RZ, P0 ;  /* 0x000000ff52fb7207 */ /* 0x000fe40000000000 */
[----:B------:R-:W-:-:S02]  /*335f0*/  ISETP.NE.U32.AND P3, PT, R252, RZ, PT ;  /* 0x000000fffc00720c */ /* 0x000fc40003f65070 */
[----:B------:R-:W-:Y:S02]  /*33600*/  SEL R82, RZ, 0x4, P4 ;  /* 0x00000004ff527807 */ /* 0x000fe40002000000 */
[----:B------:R-:W-:Y:S02]  /*33610*/  ISETP.NE.U32.AND P4, PT, R251, RZ, PT ;  /* 0x000000fffb00720c */ /* 0x000fe40003f85070 */
[----:B------:R-:W-:Y:S02]  /*33620*/  SGXT.U32 R232, R232, 0x1 ;  /* 0x00000001e8e8781a */ /* 0x000fe40000000000 */
[----:B------:R-:W-:Y:S02]  /*33630*/  SEL R251, R82, RZ, P0 ;  /* 0x000000ff52fb7207 */ /* 0x000fe40000000000 */
[----:B------:R-:W-:Y:S02]  /*33640*/  LOP3.LUT R232, R232, 0x64, RZ, 0xfc, !PT ;  /* 0x00000064e8e87812 */ /* 0x000fe400078efcff */
[----:B------:R-:W-:-:S02]  /*33650*/  SEL R82, R5, RZ, P0 ;  /* 0x000000ff05527207 */ /* 0x000fc40000000000 */
[----:B-1----:R-:W-:-:S04]  /*33660*/  SHF.R.U32.HI R233, RZ, 0x6, R233 ;  /* 0x00000006ffe97819 */ /* 0x002fc800000116e9 */
[----:B------:R-:W-:-:S04]  /*33670*/  SGXT.U32 R233, R233, 0x1 ;  /* 0x00000001e9e9781a */ /* 0x000fc80000000000 */
[----:B------:R-:W-:Y:S02]  /*33680*/  LOP3.LUT R233, R233, 0x8, RZ, 0xfc, !PT ;  /* 0x00000008e9e97812 */ /* 0x000fe400078efcff */
[----:B------:R-:W-:Y:S02]  /*33690*/  SEL R5, RZ, 0x4, P5 ;  /* 0x00000004ff057807 */ /* 0x000fe40002800000 */
[----:B------:R-:W-:Y:S02]  /*336a0*/  ISETP.GE.AND P6, PT, R232, UR5, PT ;  /* 0x00000005e8007c0c */ /* 0x000fe4000bfc6270 */
[----:B------:R-:W-:Y:S02]  /*336b0*/  ISETP.GE.AND P5, PT, R233, UR5, PT ;  /* 0x00000005e9007c0c */ /* 0x000fe4000bfa6270 */
[----:B------:R-:W2:Y:S04]  /*336c0*/  LDL.64 R232, [R1+0x640] ;  /* 0x0006400001e87983 */ /* 0x000ea80000100a00 */
[----:B---3--:R-:W-:Y:S04]  /*336d0*/  LDGSTS.E [R6+0x8000], desc[UR18][R236.64], P1 ;  /* 0x08000000ec067fae */ /* 0x008fe80008921852 */
[----:B----4-:R1:W-:Y:S04]  /*336e0*/  LDGSTS.E [R6+0x8008], desc[UR18][R234.64], P3 ;  /* 0x08008000ea067fae */ /* 0x0103e80009921852 */
[----:B------:R-:W-:Y:S04]  /*336f0*/  LDGSTS.E [R6+0xa000], desc[UR18][R246.64], P2 ;  /* 0x0a000000f6067fae */ /* 0x000fe80009121852 */
[----:B------:R-:W3:Y:S04]  /*33700*/  LDL.64 R236, [R1+0x588] ;  /* 0x0005880001ec7983 */ /* 0x000ee80000100a00 */
[----:B--2---:R-:W-:Y:S04]  /*33710*/  LDGSTS.E [R6+0xa008], desc[UR18][R22.64], P4 ;  /* 0x0a00800016067fae */ /* 0x004fe8000a121852 */
[----:B------:R-:W2:Y:S04]  /*33720*/  LDL.64 R246, [R1+0x478] ;  /* 0x0004780001f67983 */ /* 0x000ea80000100a00 */
[----:B------:R-:W4:Y:S01]  /*33730*/  LDL.64 R22, [R1+0x480] ;  /* 0x0004800001167983 */ /* 0x000f220000100a00 */
[----:B-1----:R-:W1:Y:S02]  /*33740*/  S2R R235, SR_TID.X ;  /* 0x0000000000eb7919 */ /* 0x002e640000002100 */
[----:B-1----:R-:W-:-:S02]  /*33750*/  SHF.R.U32.HI R234, RZ, 0x6, R235 ;  /* 0x00000006ffea7819 */ /* 0x002fc400000116eb */
[----:B------:R-:W-:-:S04]  /*33760*/  SHF.R.U32.HI R235, RZ, 0x6, R235 ;  /* 0x00000006ffeb7819 */ /* 0x000fc800000116eb */
[----:B------:R-:W-:-:S04]  /*33770*/  SGXT.U32 R235, R235, 0x1 ;  /* 0x00000001ebeb781a */ /* 0x000fc80000000000 */
[----:B------:R-:W-:-:S04]  /*33780*/  LOP3.LUT R235, R235, 0x28, RZ, 0xfc, !PT ;  /* 0x00000028ebeb7812 */ /* 0x000fc800078efcff */
[----:B------:R-:W-:Y:S02]  /*33790*/  ISETP.GE.AND P4, PT, R235, UR5, PT ;  /* 0x00000005eb007c0c */ /* 0x000fe4000bf86270 */
[----:B------:R-:W1:Y:S01]  /*337a0*/  S2R R235, SR_TID.X ;  /* 0x0000000000eb7919 */ /* 0x000e620000002100 */
[----:B------:R-:W-:Y:S02]  /*337b0*/  SGXT.U32 R234, R234, 0x1 ;  /* 0x00000001eaea781a */ /* 0x000fe40000000000 */
[----:B------:R-:W-:Y:S02]  /*337c0*/  ISETP.NE.U32.AND P1, PT, R82, RZ, PT ;  /* 0x000000ff5200720c */ /* 0x000fe40003f25070 */
[----:B------:R-:W-:Y:S02]  /*337d0*/  LOP3.LUT R234, R234, 0xa, RZ, 0xfc, !PT ;  /* 0x0000000aeaea7812 */ /* 0x000fe400078efcff */
[----:B------:R-:W-:Y:S02]  /*337e0*/  SEL R82, R5, RZ, P0 ;  /* 0x000000ff05527207 */ /* 0x000fe40000000000 */
[----:B------:R-:W-:-:S02]  /*337f0*/  SEL R5, RZ, 0x4, P5 ;  /* 0x00000004ff057807 */ /* 0x000fc40002800000 */
[----:B------:R-:W-:Y:S02]  /*33800*/  ISETP.GE.AND P5, PT, R234, UR5, PT ;  /* 0x00000005ea007c0c */ /* 0x000fe4000bfa6270 */
[----:B------:R-:W-:Y:S02]  /*33810*/  SEL R252, RZ, 0x4, P6 ;  /* 0x00000004fffc7807 */ /* 0x000fe40003000000 */
[----:B------:R-:W-:Y:S02]  /*33820*/  ISETP.NE.U32.AND P6, PT, R251, RZ, PT ;  /* 0x000000fffb00720c */ /* 0x000fe40003fc5070 */
[----:B------:R-:W-:Y:S02]  /*33830*/  SEL R251, R252, RZ, P0 ;  /* 0x000000fffcfb7207 */ /* 0x000fe40000000000 */
[----:B------:R-:W-:Y:S02]  /*33840*/  SEL R5, R5, RZ, P0 ;  /* 0x000000ff05057207 */ /* 0x000fe40000000000 */
[----:B------:R-:W-:-:S02]  /*33850*/  ISETP.NE.U32.AND P3, PT, R251, RZ, PT ;  /* 0x000000fffb00720c */ /* 0x000fc40003f65070 */
[----:B-1----:R-:W-:-:S05]  /*33860*/  SHF.R.U32.HI R234, RZ, 0x6, R235 ;  /* 0x00000006ffea7819 */ /* 0x002fca00000116eb */
[----:B------:R-:W-:Y:S01]  /*33870*/  LDGSTS.E [R6+0xc000], desc[UR18][R20.64], P6 ;  /* 0x0c00000014067fae */ /* 0x000fe2000b121852 */
[----:B------:R-:W-:-:S04]  /*33880*/  SHF.R.U32.HI R235, RZ, 0x6, R235 ;  /* 0x00000006ffeb7819 */ /* 0x000fc800000116eb */
[----:B------:R-:W-:Y:S02]  /*33890*/  SGXT.U32 R235, R235, 0x1 ;  /* 0x00000001ebeb781a */ /* 0x000fe40000000000 */
[----:B------:R-:W-:Y:S02]  /*338a0*/  SEL R251, RZ, 0x4, P5 ;  /* 0x00000004fffb7807 */ /* 0x000fe40002800000 */
[----:B------:R-:W-:Y:S02]  /*338b0*/  LOP3.LUT R235, R235, 0x48, RZ, 0xfc, !PT ;  /* 0x00000048ebeb7812 */ /* 0x000fe400078efcff */
[----:B------:R-:W-:Y:S01]  /*338c0*/  ISETP.NE.U32.AND P5, PT, R5, RZ, PT ;  /* 0x000000ff0500720c */ /* 0x000fe20003fa5070 */
[----:B------:R-:W4:Y:S01]  /*338d0*/  LDL.64 R20, [R1+0x500] ;  /* 0x0005000001147983 */ /* 0x000f220000100a00 */
[----:B------:R-:W-:Y:S02]  /*338e0*/  SEL R5, RZ, 0x4, P4 ;  /* 0x00000004ff057807 */ /* 0x000fe40002000000 */
[----:B------:R-:W-:-:S02]  /*338f0*/  ISETP.GE.AND P4, PT, R235, UR5, PT ;  /* 0x00000005eb007c0c */ /* 0x000fc4000bf86270 */
[----:B------:R-:W1:Y:S01]  /*33900*/  S2R R235, SR_TID.X ;  /* 0x0000000000eb7919 */ /* 0x000e620000002100 */
[----:B------:R-:W-:-:S04]  /*33910*/  SGXT.U32 R234, R234, 0x1 ;  /* 0x00000001eaea781a */ /* 0x000fc80000000000 */
[----:B------:R-:W-:Y:S02]  /*33920*/  LOP3.LUT R234, R234, 0x2a, RZ, 0xfc, !PT ;  /* 0x0000002aeaea7812 */ /* 0x000fe400078efcff */
[----:B------:R-:W-:Y:S02]  /*33930*/  SEL R251, R251, RZ, P0 ;  /* 0x000000fffbfb7207 */ /* 0x000fe40000000000 */
[----:B------:R-:W-:Y:S02]  /*33940*/  ISETP.GE.AND P6, PT, R234, UR5, PT ;  /* 0x00000005ea007c0c */ /* 0x000fe4000bfc6270 */
[----:B------:R-:W-:Y:S02]  /*33950*/  ISETP.NE.U32.AND P2, PT, R82, RZ, PT ;  /* 0x000000ff5200720c */ /* 0x000fe40003f45070 */
[----:B------:R-:W-:Y:S02]  /*33960*/  SEL R252, RZ, 0x4, P6 ;  /* 0x00000004fffc7807 */ /* 0x000fe40003000000 */
[----:B------:R-:W-:-:S02]  /*33970*/  ISETP.NE.U32.AND P6, PT, R251, RZ, PT ;  /* 0x000000fffb00720c */ /* 0x000fc40003fc5070 */
[----:B------:R-:W-:Y:S02]  /*33980*/  SEL R82, R5, RZ, P0 ;  /* 0x000000ff05527207 */ /* 0x000fe40000000000 */
[----:B------:R-:W-:Y:S02]  /*33990*/  SEL R5, RZ, 0x4, P4 ;  /* 0x00000004ff057807 */ /* 0x000fe40002000000 */
[----:B-1----:R-:W-:-:S04]  /*339a0*/  SHF.R.U32.HI R235, RZ, 0x6, R235 ;  /* 0x00000006ffeb7819 */ /* 0x002fc800000116eb */
[----:B------:R-:W-:-:S04]  /*339b0*/  SGXT.U32 R235, R235, 0x1 ;  /* 0x00000001ebeb781a */ /* 0x000fc80000000000 */
[----:B------:R-:W-:-:S04]  /*339c0*/  LOP3.LUT R235, R235, 0x4a, RZ, 0xfc, !PT ;  /* 0x0000004aebeb7812 */ /* 0x000fc800078efcff */
[----:B------:R-:W-:Y:S02]  /*339d0*/  ISETP.GE.AND P4, PT, R235, UR5, PT ;  /* 0x00000005eb007c0c */ /* 0x000fe4000bf86270 */
[----:B------:R-:W4:Y:S04]  /*339e0*/  LDL.64 R234, [R1+0x508] ;  /* 0x0005080001ea7983 */ /* 0x000f280000100a00 */
[----:B---3--:R1:W-:Y:S02]  /*339f0*/  LDGSTS.E [R6+0xc008], desc[UR18][R236.64], P1 ;  /* 0x0c008000ec067fae */ /* 0x0083e40008921852 */
[----:B-1----:R-:W1:Y:S01]  /*33a00*/  S2R R237, SR_TID.X ;  /* 0x0000000000ed7919 */ /* 0x002e620000002100 */
[----:B------:R-:W-:Y:S02]  /*33a10*/  ISETP.NE.U32.AND P1, PT, R82, RZ, PT ;  /* 0x000000ff5200720c */ /* 0x000fe40003f25070 */
[----:B------:R-:W-:Y:S01]  /*33a20*/  SEL R82, R5, RZ, P0 ;  /* 0x000000ff05527207 */ /* 0x000fe20000000000 */
[----:B------:R-:W-:Y:S01]  /*33a30*/  LDGSTS.E [R6+0xe000], desc[UR18][R232.64], P3 ;  /* 0x0e000000e8067fae */ /* 0x000fe20009921852 */
[----:B------:R-:W-:-:S03]  /*33a40*/  SEL R5, RZ, 0x4, P4 ;  /* 0x00000004ff057807 */ /* 0x000fc60002000000 */
[----:B------:R-:W-:Y:S04]  /*33a50*/  LDGSTS.E [R6+0xe008], desc[UR18][R222.64], P2 ;  /* 0x0e008000de067fae */ /* 0x000fe80009121852 */
[----:B--2---:R2:W-:Y:S04]  /*33a60*/  LDGSTS.E [R7+0x8000], desc[UR18][R246.64], P5 ;  /* 0x08000000f6077fae */ /* 0x0045e8000a921852 */
[----:B------:R-:W3:Y:S04]  /*33a70*/  LDL.64 R232, [R1+0x590] ;  /* 0x0005900001e87983 */ /* 0x000ee80000100a00 */
[----:B----4-:R-:W-:Y:S01]  /*33a80*/  LDGSTS.E [R7+0x8008], desc[UR18][R22.64], P6 ;  /* 0x0800800016077fae */ /* 0x010fe2000b121852 */
[----:B-1----:R-:W-:-:S03]  /*33a90*/  SHF.R.U32.HI R236, RZ, 0x6, R237 ;  /* 0x00000006ffec7819 */ /* 0x002fc600000116ed */
[----:B------:R-:W4:Y:S01]  /*33aa0*/  LDL.64 R22, [R1+0x660] ;  /* 0x0006600001167983 */ /* 0x000f220000100a00 */
[----:B------:R-:W-:Y:S02]  /*33ab0*/  SHF.R.U32.HI R237, RZ, 0x6, R237 ;  /* 0x00000006ffed7819 */ /* 0x000fe400000116ed */
[----:B------:R-:W-:Y:S02]  /*33ac0*/  SGXT.U32 R236, R236, 0x1 ;  /* 0x00000001ecec781a */ /* 0x000fe40000000000 */
[----:B------:R-:W-:Y:S02]  /*33ad0*/  SGXT.U32 R237, R237, 0x1 ;  /* 0x00000001eded781a */ /* 0x000fe40000000000 */
[----:B------:R-:W-:Y:S02]  /*33ae0*/  LOP3.LUT R236, R236, 0x68, RZ, 0xfc, !PT ;  /* 0x00000068ecec7812 */ /* 0x000fe400078efcff */
[----:B------:R-:W-:Y:S02]  /*33af0*/  LOP3.LUT R237, R237, 0x6a, RZ, 0xfc, !PT ;  /* 0x0000006aeded7812 */ /* 0x000fe400078efcff */
[----:B------:R-:W-:-:S02]  /*33b00*/  ISETP.GE.AND P4, PT, R236, UR5, PT ;  /* 0x00000005ec007c0c */ /* 0x000fc4000bf86270 */
[----:B------:R-:W-:Y:S02]  /*33b10*/  ISETP.GE.AND P5, PT, R237, UR5, PT ;  /* 0x00000005ed007c0c */ /* 0x000fe4000bfa6270 */
[----:B------:R-:W4:Y:S01]  /*33b20*/  LDL.64 R236, [R1+0x598] ;  /* 0x0005980001ec7983 */ /* 0x000f220000100a00 */
[----:B--2---:R-:W1:Y:S01]  /*33b30*/  S2R R247, SR_TID.X ;  /* 0x0000000000f77919 */ /* 0x004e620000002100 */
[----:B------:R-:W-:Y:S02]  /*33b40*/  SEL R5, R5, RZ, P0 ;  /* 0x000000ff05057207 */ /* 0x000fe40000000000 */
[----:B------:R-:W-:Y:S02]  /*33b50*/  ISETP.NE.U32.AND P2, PT, R82, RZ, PT ;  /* 0x000000ff5200720c */ /* 0x000fe40003f45070 */
[----:B------:R-:W-:Y:S02]  /*33b60*/  SEL R82, RZ, 0x4, P4 ;  /* 0x00000004ff527807 */ /* 0x000fe40002000000 */
[----:B------:R-:W-:-:S02]  /*33b70*/  ISETP.NE.U32.AND P4, PT, R5, RZ, PT ;  /* 0x000000ff0500720c */ /* 0x000fc40003f85070 */
[----:B------:R-:W-:Y:S02]  /*33b80*/  SEL R5, RZ, 0x4, P5 ;  /* 0x00000004ff057807 */ /* 0x000fe40002800000 */
[--C-:B-1----:R-:W-:Y:S02]  /*33b90*/  SHF.R.U32.HI R246, RZ, 0x6, R247.reuse ;  /* 0x00000006fff67819 */ /* 0x102fe400000116f7 */
[----:B------:R-:W-:-:S04]  /*33ba0*/  SHF.R.U32.HI R247, RZ, 0x6, R247 ;  /* 0x00000006fff77819 */ /* 0x000fc800000116f7 */
[----:B------:R-:W-:-:S04]  /*33bb0*/  SGXT.U32 R247, R247, 0x1 ;  /* 0x00000001f7f7781a */ /* 0x000fc80000000000 */
[----:B------:R-:W-:-:S04]  /*33bc0*/  LOP3.LUT R247, R247, 0xe, RZ, 0xfc, !PT ;  /* 0x0000000ef7f77812 */ /* 0x000fc800078efcff */
[----:B------:R-:W-:Y:S02]  /*33bd0*/  ISETP.GE.AND P5, PT, R247, UR5, PT ;  /* 0x00000005f7007c0c */ /* 0x000fe4000bfa6270 */
[----:B------:R-:W1:Y:S01]  /*33be0*/  S2R R247, SR_TID.X ;  /* 0x0000000000f77919 */ /* 0x000e620000002100 */
[----:B------:R-:W-:Y:S02]  /*33bf0*/  SGXT.U32 R246, R246, 0x1 ;  /* 0x00000001f6f6781a */ /* 0x000fe40000000000 */
[----:B------:R-:W-:Y:S01]  /*33c00*/  SEL R251, R252, RZ, P0 ;  /* 0x000000fffcfb7207 */ /* 0x000fe20000000000 */
[----:B------:R-:W-:Y:S01]  /*33c10*/  LDGSTS.E [R7+0xa000], desc[UR18][R20.64], P1 ;  /* 0x0a00000014077fae */ /* 0x000fe20008921852 */
[----:B------:R-:W-:Y:S01]  /*33c20*/  LOP3.LUT R246, R246, 0xc, RZ, 0xfc, !PT ;  /* 0x0000000cf6f67812 */ /* 0x000fe200078efcff */
[C---:B------:R-:W-:Y:S01]  /*33c30*/  IMAD.WIDE R154, R83.reuse, 0x4, R154 ;  /* 0x00000004539a7825 */ /* 0x040fe200078e029a */
[----:B------:R-:W-:Y:S01]  /*33c40*/  SEL R82, R82, RZ, P0 ;  /* 0x000000ff52527207 */ /* 0x000fe20000000000 */
[----:B------:R2:W-:Y:S01]  /*33c50*/  STL [R1+0xe20], R250 ;  /* 0x000e20fa01007387 */ /* 0x0005e20000100800 */
[----:B------:R-:W-:Y:S01]  /*33c60*/  ISETP.GE.AND P6, PT, R246, UR5, PT ;  /* 0x00000005f6007c0c */ /* 0x000fe2000bfc6270 */
[----:B------:R-:W-:Y:S01]  /*33c70*/  IMAD.WIDE R224, R83, 0x4, R224 ;  /* 0x0000000453e07825 */ /* 0x000fe200078e02e0 */
[----:B------:R-:W-:Y:S01]  /*33c80*/  ISETP.NE.U32.AND P3, PT, R251, RZ, PT ;  /* 0x000000fffb00720c */ /* 0x000fe20003f65070 */
[----:B------:R-:W2:Y:S01]  /*33c90*/  LDL.64 R222, [R1+0x518] ;  /* 0x0005180001de7983 */ /* 0x000ea20000100a00 */
[----:B------:R-:W-:Y:S01]  /*33ca0*/  SEL R6, R5, RZ, P0 ;  /* 0x000000ff05067207 */ /* 0x000fe20000000000 */
[----:B------:R-:W-:Y:S01]  /*33cb0*/  IMAD.WIDE R2, R83, 0x4, R2 ;  /* 0x0000000453027825 */ /* 0x000fe200078e0202 */
[----:B------:R-:W-:Y:S01]  /*33cc0*/  SEL R251, RZ, 0x4, P6 ;  /* 0x00000004fffb7807 */ /* 0x000fe20003000000 */
[----:B------:R-:W2:Y:S01]  /*33cd0*/  LDC R252, c[0x0][0x230] ;  /* 0x00008c00fffc7b82 */ /* 0x000ea20000000800 */
[----:B------:R-:W-:-:S02]  /*33ce0*/  ISETP.NE.U32.AND P6, PT, R82, RZ, PT ;  /* 0x000000ff5200720c */ /* 0x000fc40003fc5070 */
[----:B------:R-:W-:Y:S02]  /*33cf0*/  ISETP.NE.U32.AND P1, PT, R6, RZ, PT ;  /* 0x000000ff0600720c */ /* 0x000fe40003f25070 */
[----:B-1----:R-:W-:-:S04]  /*33d00*/  SHF.R.U32.HI R247, RZ, 0x6, R247 ;  /* 0x00000006fff77819 */ /* 0x002fc800000116f7 */
[----:B------:R-:W-:-:S04]  /*33d10*/  SGXT.U32 R247, R247, 0x1 ;  /* 0x00000001f7f7781a */ /* 0x000fc80000000000 */
[----:B------:R-:W-:Y:S02]  /*33d20*/  LOP3.LUT R247, R247, 0x2c, RZ, 0xfc, !PT ;  /* 0x0000002cf7f77812 */ /* 0x000fe400078efcff */
[----:B------:R-:W-:Y:S02]  /*33d30*/  SEL R5, RZ, 0x4, P5 ;  /* 0x00000004ff057807 */ /* 0x000fe40002800000 */
[----:B------:R-:W-:Y:S02]  /*33d40*/  ISETP.GE.AND P5, PT, R247, UR5, PT ;  /* 0x00000005f7007c0c */ /* 0x000fe4000bfa6270 */
[----:B------:R-:W2:Y:S04]  /*33d50*/  LDL.64 R246, [R1+0x488] ;  /* 0x0004880001f67983 */ /* 0x000ea80000100a00 */
[----:B------:R1:W-:Y:S04]  /*33d60*/  LDGSTS.E [R7+0xa008], desc[UR18][R234.64], P3 ;  /* 0x0a008000ea077fae */ /* 0x0003e80009921852 */
[----:B---3--:R-:W-:Y:S04]  /*33d70*/  LDGSTS.E [R7+0xc000], desc[UR18][R232.64], P2 ;  /* 0x0c000000e8077fae */ /* 0x008fe80009121852 */
[----:B------:R-:W3:Y:S04]  /*33d80*/  LDL.64 R232, [R1+0x490] ;  /* 0x0004900001e87983 */ /* 0x000ee80000100a00 */
[----:B----4-:R-:W-:Y:S04]  /*33d90*/  LDGSTS.E [R7+0xc008], desc[UR18][R236.64], P4 ;  /* 0x0c008000ec077fae */ /* 0x010fe8000a121852 */
[----:B------:R4:W-:Y:S04]  /*33da0*/  LDGSTS.E [R7+0xe000], desc[UR18][R22.64], P6 ;  /* 0x0e00000016077fae */ /* 0x0009e8000b121852 */
[----:B------:R3:W-:Y:S04]  /*33db0*/  LDGSTS.E [R7+0xe008], desc[UR18][R8.64], P1 ;  /* 0x0e00800008077fae */ /* 0x0007e80008921852 */
[----:B------:R-:W2:Y:S01]  /*33dc0*/  LDL.LU.64 R8, [R1+0x10c8] ;  /* 0x0010c80001087983 */ /* 0x000ea20000300a00 */
[----:B-1----:R-:W1:Y:S01]  /*33dd0*/  S2R R235, SR_TID.X ;  /* 0x0000000000eb7919 */ /* 0x002e620000002100 */
[----:B------:R-:W-:-:S02]  /*33de0*/  SEL R6, R5, RZ, P0 ;  /* 0x000000ff05067207 */ /* 0x000fc40000000000 */
[----:B------:R-:W-:Y:S01]  /*33df0*/  SEL R5, RZ, 0x4, P5 ;  /* 0x00000004ff057807 */ /* 0x000fe20002800000 */
[----:B------:R-:W3:Y:S01]  /*33e00*/  LDL.64 R236, [R1+0x520] ;  /* 0x0005200001ec7983 */ /* 0x000ee20000100a00 */
[----:B------:R-:W-:Y:S02]  /*33e10*/  ISETP.NE.U32.AND P5, PT, R6, RZ, PT ;  /* 0x000000ff0600720c */ /* 0x000fe40003fa5070 */
[----:B------:R-:W-:Y:S01]  /*33e20*/  SEL R82, R251, RZ, P0 ;  /* 0x000000fffb527207 */ /* 0x000fe20000000000 */
[----:B------:R-:W3:Y:S01]  /*33e30*/  LDL.64 R20, [R1+0x5a8] ;  /* 0x0005a80001147983 */ /* 0x000ee20000100a00 */
[----:B-1----:R-:W-:-:S04]  /*33e40*/  SHF.R.U32.HI R234, RZ, 0x6, R235 ;  /* 0x00000006ffea7819 */ /* 0x002fc800000116eb */
[----:B------:R-:W-:-:S04]  /*33e50*/  SGXT.U32 R234, R234, 0x1 ;  /* 0x00000001eaea781a */ /* 0x000fc80000000000 */
[----:B------:R-:W-:-:S04]  /*33e60*/  LOP3.LUT R234, R234, 0x2e, RZ, 0xfc, !PT ;  /* 0x0000002eeaea7812 */ /* 0x000fc800078efcff */
[----:B------:R-:W-:Y:S02]  /*33e70*/  ISETP.GE.AND P2, PT, R234, UR5, PT ;  /* 0x00000005ea007c0c */ /* 0x000fe4000bf46270 */
[--C-:B------:R-:W-:Y:S02]  /*33e80*/  SHF.R.U32.HI R234, RZ, 0x6, R235.reuse ;  /* 0x00000006ffea7819 */ /* 0x100fe400000116eb */
[----:B------:R-:W-:-:S04]  /*33e90*/  SHF.R.U32.HI R235, RZ, 0x6, R235 ;  /* 0x00000006ffeb7819 */ /* 0x000fc800000116eb */
[----:B------:R-:W-:-:S04]  /*33ea0*/  SGXT.U32 R235, R235, 0x1 ;  /* 0x00000001ebeb781a */ /* 0x000fc80000000000 */
[----:B------:R-:W-:Y:S02]  /*33eb0*/  LOP3.LUT R235, R235, 0x4e, RZ, 0xfc, !PT ;  /* 0x0000004eebeb7812 */ /* 0x000fe400078efcff */
[----:B------:R-:W-:Y:S02]  /*33ec0*/  SEL R6, RZ, 0x4, P2 ;  /* 0x00000004ff067807 */ /* 0x000fe40001000000 */
[----:B------:R-:W-:Y:S02]  /*33ed0*/  ISETP.GE.AND P2, PT, R235, UR5, PT ;  /* 0x00000005eb007c0c */ /* 0x000fe4000bf46270 */
[----:B------:R-:W1:Y:S01]  /*33ee0*/  S2R R235, SR_TID.X ;  /* 0x0000000000eb7919 */ /* 0x000e620000002100 */
[----:B------:R-:W-:-:S04]  /*33ef0*/  SGXT.U32 R234, R234, 0x1 ;  /* 0x00000001eaea781a */ /* 0x000fc80000000000 */
[----:B------:R-:W-:-:S04]  /*33f00*/  LOP3.LUT R234, R234, 0x4c, RZ, 0xfc, !PT ;  /* 0x0000004ceaea7812 */ /* 0x000fc800078efcff */
[----:B------:R-:W-:Y:S02]  /*33f10*/  ISETP.GE.AND P4, PT, R234, UR5, PT ;  /* 0x00000005ea007c0c */ /* 0x000fe4000bf86270 */
[----:B------:R-:W-:Y:S02]  /*33f20*/  ISETP.NE.U32.AND P3, PT, R82, RZ, PT ;  /* 0x000000ff5200720c */ /* 0x000fe40003f65070 */
[----:B------:R-:W-:Y:S02]  /*33f30*/  SEL R82, RZ, 0x4, P4 ;  /* 0x00000004ff527807 */ /* 0x000fe40002000000 */
[----:B-1----:R-:W-:-:S04]  /*33f40*/  SHF.R.U32.HI R235, RZ, 0x6, R235 ;  /* 0x00000006ffeb7819 */ /* 0x002fc800000116eb */
[----:B------:R-:W-:-:S04]  /*33f50*/  SGXT.U32 R235, R235, 0x1 ;  /* 0x00000001ebeb781a */ /* 0x000fc80000000000 */
[----:B------:R-:W-:-:S04]  /*33f60*/  LOP3.LUT R235, R235, 0x6c, RZ, 0xfc, !PT ;  /* 0x0000006cebeb7812 */ /* 0x000fc800078efcff */
[----:B------:R-:W-:Y:S02]  /*33f70*/  ISETP.GE.AND P4, PT, R235, UR5, PT ;  /* 0x00000005eb007c0c */ /* 0x000fe4000bf86270 */
[----:B------:R-:W3:Y:S01]  /*33f80*/  LDL.64 R234, [R1+0x5a0] ;  /* 0x0005a00001ea7983 */ /* 0x000ee20000100a00 */
[----:B------:R-:W-:-:S04]  /*33f90*/  SEL R5, R5, RZ, P0 ;  /* 0x000000ff05057207 */ /* 0x000fc80000000000 */
[----:B------:R-:W-:Y:S01]  /*33fa0*/  ISETP.NE.U32.AND P6, PT, R5, RZ, PT ;  /* 0x000000ff0500720c */ /* 0x000fe20003fc5070 */
[----:B----4-:R-:W1:Y:S01]  /*33fb0*/  S2R R23, SR_TID.X ;  /* 0x0000000000177919 */ /* 0x010e620000002100 */
[----:B--2---:R-:W-:Y:S04]  /*33fc0*/  LDGSTS.E [R8+0x8000], desc[UR18][R246.64], P3 ;  /* 0x08000000f6087fae */ /* 0x004fe80009921852 */
[----:B---3--:R-:W-:Y:S07]  /*33fd0*/  LDGSTS.E [R8+0x8008], desc[UR18][R232.64], P5 ;  /* 0x08008000e8087fae */ /* 0x008fee000a921852 */
[----:B------:R-:W-:Y:S04]  /*33fe0*/  LDGSTS.E [R8+0xa000], desc[UR18][R222.64], P6 ;  /* 0x0a000000de087fae */ /* 0x000fe8000b121852 */
[----:B------:R-:W2:Y:S04]  /*33ff0*/  LDL.64 R246, [R1+0x680] ;  /* 0x0006800001f67983 */ /* 0x000ea80000100a00 */
[----:B------:R-:W3:Y:S04]  /*34000*/  LDL.64 R232, [R1+0x670] ;  /* 0x0006700001e87983 */ /* 0x000ee80000100a00 */
[----:B------:R-:W4:Y:S01]  /*34010*/  LDL.64 R222, [R1+0x498] ;  /* 0x0004980001de7983 */ /* 0x000f220000100a00 */
[----:B-1----:R-:W-:-:S02]  /*34020*/  SHF.R.U32.HI R22, RZ, 0x6, R23 ;  /* 0x00000006ff167819 */ /* 0x002fc40000011617 */
[----:B------:R-:W-:-:S04]  /*34030*/  SHF.R.U32.HI R23, RZ, 0x6, R23 ;  /* 0x00000006ff177819 */ /* 0x000fc80000011617 */
[----:B------:R-:W-:-:S04]  /*34040*/  SGXT.U32 R23, R23, 0x1 ;  /* 0x000000011717781a */ /* 0x000fc80000000000 */
[----:B------:R-:W-:-:S04]  /*34050*/  LOP3.LUT R23, R23, 0x10, RZ, 0xfc, !PT ;  /* 0x0000001017177812 */ /* 0x000fc800078efcff */
[----:B------:R-:W-:Y:S02]  /*34060*/  ISETP.GE.AND P5, PT, R23, UR5, PT ;  /* 0x0000000517007c0c */ /* 0x000fe4000bfa6270 */
[----:B------:R-:W1:Y:S01]  /*34070*/  S2R R23, SR_TID.X ;  /* 0x0000000000177919 */ /* 0x000e620000002100 */
[----:B------:R-:W-:Y:S02]  /*34080*/  SGXT.U32 R22, R22, 0x1 ;  /* 0x000000011616781a */ /* 0x000fe40000000000 */
[----:B------:R-:W-:Y:S02]  /*34090*/  SEL R6, R6, RZ, P0 ;  /* 0x000000ff06067207 */ /* 0x000fe40000000000 */
[----:B------:R-:W-:Y:S02]  /*340a0*/  SEL R5, RZ, 0x4, P2 ;  /* 0x00000004ff057807 */ /* 0x000fe40001000000 */
[----:B------:R-:W-:Y:S02]  /*340b0*/  LOP3.LUT R22, R22, 0x6e, RZ, 0xfc, !PT ;  /* 0x0000006e16167812 */ /* 0x000fe400078efcff */
[----:B------:R-:W-:-:S02]  /*340c0*/  ISETP.NE.U32.AND P2, PT, R6, RZ, PT ;  /* 0x000000ff0600720c */ /* 0x000fc40003f45070 */
[----:B------:R-:W-:Y:S02]  /*340d0*/  SEL R6, R5, RZ, P0 ;  /* 0x000000ff05067207 */ /* 0x000fe40000000000 */
[----:B------:R-:W-:Y:S02]  /*340e0*/  SEL R5, RZ, 0x4, P4 ;  /* 0x00000004ff057807 */ /* 0x000fe40002000000 */
[----:B------:R-:W-:Y:S02]  /*340f0*/  ISETP.GE.AND P4, PT, R22, UR5, PT ;  /* 0x0000000516007c0c */ /* 0x000fe4000bf86270 */
[----:B------:R-:W-:-:S04]  /*34100*/  SEL R7, R82, RZ, P0 ;  /* 0x000000ff52077207 */ /* 0x000fc80000000000 */
[----:B------:R-:W-:Y:S01]  /*34110*/  ISETP.NE.U32.AND P1, PT, R7, RZ, PT ;  /* 0x000000ff0700720c */ /* 0x000fe20003f25070 */
[----:B------:R-:W-:Y:S01]  /*34120*/  LDGSTS.E [R8+0xa008], desc[UR18][R236.64], P2 ;  /* 0x0a008000ec087fae */ /* 0x000fe20009121852 */
[----:B------:R-:W-:Y:S02]  /*34130*/  SEL R5, R5, RZ, P0 ;  /* 0x000000ff05057207 */ /* 0x000fe40000000000 */
[--C-:B-1----:R-:W-:Y:S02]  /*34140*/  SHF.R.U32.HI R22, RZ, 0x6, R23.reuse ;  /* 0x00000006ff167819 */ /* 0x102fe40000011617 */
[----:B------:R-:W-:Y:S01]  /*34150*/  SHF.R.U32.HI R23, RZ, 0x6, R23 ;  /* 0x00000006ff177819 */ /* 0x000fe20000011617 */
[----:B------:R-:W4:Y:S03]  /*34160*/  LDL.64 R236, [R1+0x528] ;  /* 0x0005280001ec7983 */ /* 0x000f260000100a00 */
[----:B------:R-:W-:-:S02]  /*34170*/  SGXT.U32 R23, R23, 0x1 ;  /* 0x000000011717781a */ /* 0x000fc40000000000 */
[----:B------:R-:W-:Y:S02]  /*34180*/  SEL R7, RZ, 0x4, P4 ;  /* 0x00000004ff077807 */ /* 0x000fe40002000000 */
[----:B------:R-:W-:Y:S02]  /*34190*/  LOP3.LUT R23, R23, 0x30, RZ, 0xfc, !PT ;  /* 0x0000003017177812 */ /* 0x000fe400078efcff */
[----:B------:R-:W-:Y:S02]  /*341a0*/  ISETP.NE.U32.AND P4, PT, R5, RZ, PT ;  /* 0x000000ff0500720c */ /* 0x000fe40003f85070 */
[----:B------:R-:W-:Y:S02]  /*341b0*/  SEL R5, RZ, 0x4, P5 ;  /* 0x00000004ff057807 */ /* 0x000fe40002800000 */
[----:B------:R-:W-:Y:S02]  /*341c0*/  ISETP.GE.AND P5, PT, R23, UR5, PT ;  /* 0x0000000517007c0c */ /* 0x000fe4000bfa6270 */
[----:B------:R-:W1:Y:S01]  /*341d0*/  S2R R23, SR_TID.X ;  /* 0x0000000000177919 */ /* 0x000e620000002100 */
[----:B------:R1:W-:Y:S02]  /*341e0*/  LDGSTS.E [R8+0xc000], desc[UR18][R234.64], P1 ;  /* 0x0c000000ea087fae */ /* 0x0003e40008921852 */
[----:B-1----:R-:W1:Y:S01]  /*341f0*/  S2R R235, SR_TID.X ;  /* 0x0000000000eb7919 */ /* 0x002e620000002100 */
[----:B------:R-:W-:-:S02]  /*34200*/  SHF.R.U32.HI R23, RZ, 0x6, R23 ;  /* 0x00000006ff177819 */ /* 0x000fc40000011617 */
[----:B------:R-:W-:Y:S02]  /*34210*/  ISETP.NE.U32.AND P3, PT, R6, RZ, PT ;  /* 0x000000ff0600720c */ /* 0x000fe40003f65070 */
[----:B------:R-:W-:Y:S02]  /*34220*/  SGXT.U32 R22, R22, 0x1 ;  /* 0x000000011616781a */ /* 0x000fe40000000000 */
[----:B------:R-:W-:Y:S02]  /*34230*/  SGXT.U32 R23, R23, 0x1 ;  /* 0x000000011717781a */ /* 0x000fe40000000000 */
[----:B------:R-:W-:Y:S02]  /*34240*/  LOP3.LUT R22, R22, 0x12, RZ, 0xfc, !PT ;  /* 0x0000001216167812 */ /* 0x000fe400078efcff */
[----:B------:R-:W-:Y:S02]  /*34250*/  LOP3.LUT R23, R23, 0x32, RZ, 0xfc, !PT ;  /* 0x0000003217177812 */ /* 0x000fe400078efcff */
[----:B------:R-:W-:-:S02]  /*34260*/  SEL R6, R5, RZ, P0 ;  /* 0x000000ff05067207 */ /* 0x000fc40000000000 */
[----:B------:R-:W-:Y:S01]  /*34270*/  SEL R5, RZ, 0x4, P5 ;  /* 0x00000004ff057807 */ /* 0x000fe20002800000 */
[----:B------:R-:W-:Y:S01]  /*34280*/  LDGSTS.E [R8+0xc008], desc[UR18][R20.64], P3 ;  /* 0x0c00800014087fae */ /* 0x000fe20009921852 */
[----:B------:R-:W-:Y:S02]  /*34290*/  ISETP.GE.AND P6, PT, R22, UR5, PT ;  /* 0x0000000516007c0c */ /* 0x000fe4000bfc6270 */
[----:B------:R-:W-:Y:S02]  /*342a0*/  ISETP.GE.AND P5, PT, R23, UR5, PT ;  /* 0x0000000517007c0c */ /* 0x000fe4000bfa6270 */
[----:B------:R-:W4:Y:S01]  /*342b0*/  LDL.64 R22, [R1+0x4a0] ;  /* 0x0004a00001167983 */ /* 0x000f220000100a00 */
[----:B-1----:R-:W-:-:S03]  /*342c0*/  SHF.R.U32.HI R234, RZ, 0x6, R235 ;  /* 0x00000006ffea7819 */ /* 0x002fc600000116eb */
[----:B------:R-:W4:Y:S01]  /*342d0*/  LDL.64 R20, [R1+0x5b0] ;  /* 0x0005b00001147983 */ /* 0x000f220000100a00 */
[----:B------:R-:W-:-:S04]  /*342e0*/  SHF.R.U32.HI R235, RZ, 0x6, R235 ;  /* 0x00000006ffeb7819 */ /* 0x000fc800000116eb */
[----:B------:R-:W-:-:S04]  /*342f0*/  SGXT.U32 R235, R235, 0x1 ;  /* 0x00000001ebeb781a */ /* 0x000fc80000000000 */
[----:B------:R-:W-:Y:S02]  /*34300*/  LOP3.LUT R235, R235, 0x52, RZ, 0xfc, !PT ;  /* 0x00000052ebeb7812 */ /* 0x000fe400078efcff */
[----:B------:R-:W-:Y:S02]  /*34310*/  SGXT.U32 R234, R234, 0x1 ;  /* 0x00000001eaea781a */ /* 0x000fe40000000000 */
[----:B------:R-:W-:Y:S02]  /*34320*/  ISETP.NE.U32.AND P2, PT, R6, RZ, PT ;  /* 0x000000ff0600720c */ /* 0x000fe40003f45070 */
[----:B------:R-:W-:Y:S02]  /*34330*/  LOP3.LUT R234, R234, 0x50, RZ, 0xfc, !PT ;  /* 0x00000050eaea7812 */ /* 0x000fe400078efcff */
[----:B------:R-:W-:Y:S02]  /*34340*/  SEL R6, R5, RZ, P0 ;  /* 0x000000ff05067207 */ /* 0x000fe40000000000 */
[----:B------:R-:W-:-:S02]  /*34350*/  SEL R5, RZ, 0x4, P5 ;  /* 0x00000004ff057807 */ /* 0x000fc40002800000 */
[----:B------:R-:W-:Y:S02]  /*34360*/  ISETP.GE.AND P5, PT, R234, UR5, PT ;  /* 0x00000005ea007c0c */ /* 0x000fe4000bfa6270 */
[----:B------:R-:W-:Y:S02]  /*34370*/  SEL R5, R5, RZ, P0 ;  /* 0x000000ff05057207 */ /* 0x000fe40000000000 */
[----:B------:R-:W-:Y:S02]  /*34380*/  ISETP.NE.U32.AND P3, PT, R6, RZ, PT ;  /* 0x000000ff0600720c */ /* 0x000fe40003f65070 */
[----:B------:R-:W-:Y:S02]  /*34390*/  SEL R6, RZ, 0x4, P5 ;  /* 0x00000004ff067807 */ /* 0x000fe40002800000 */
[----:B------:R-:W-:Y:S02]  /*343a0*/  ISETP.NE.U32.AND P5, PT, R5, RZ, PT ;  /* 0x000000ff0500720c */ /* 0x000fe40003fa5070 */
[----:B------:R-:W-:-:S02]  /*343b0*/  SEL R7, R7, RZ, P0 ;  /* 0x000000ff07077207 */ /* 0x000fc40000000000 */
[----:B------:R-:W-:Y:S02]  /*343c0*/  SEL R82, RZ, 0x4, P6 ;  /* 0x00000004ff527807 */ /* 0x000fe40003000000 */
[----:B------:R-:W-:Y:S01]  /*343d0*/  ISETP.NE.U32.AND P6, PT, R7, RZ, PT ;  /* 0x000000ff0700720c */ /* 0x000fe20003fc5070 */
[----:B---3--:R-:W-:Y:S01]  /*343e0*/  LDGSTS.E [R8+0xe000], desc[UR18][R232.64], P4 ;  /* 0x0e000000e8087fae */ /* 0x008fe2000a121852 */
[----:B------:R-:W-:Y:S02]  /*343f0*/  ISETP.GE.AND P4, PT, R235, UR5, PT ;  /* 0x00000005eb007c0c */ /* 0x000fe4000bf86270 */
[----:B------:R-:W1:Y:S01]  /*34400*/  S2R R235, SR_TID.X ;  /* 0x0000000000eb7919 */ /* 0x000e620000002100 */
[----:B------:R-:W3:Y:S01]  /*34410*/  LDL.64 R232, [R1+0x530] ;  /* 0x0005300001e87983 */ /* 0x000ee20000100a00 */
[----:B------:R-:W-:-:S07]  /*34420*/  SEL R5, RZ, 0x4, P4 ;  /* 0x00000004ff057807 */ /* 0x000fce0002000000 */
[----:B--2---:R-:W-:Y:S04]  /*34430*/  LDGSTS.E [R8+0xe008], desc[UR18][R246.64], P6 ;  /* 0x0e008000f6087fae */ /* 0x004fe8000b121852 */
[----:B----4-:R2:W-:Y:S04]  /*34440*/  LDGSTS.E [R9+0x8000], desc[UR18][R222.64], P2 ;  /* 0x08000000de097fae */ /* 0x0105e80009121852 */
[----:B------:R-:W4:Y:S01]  /*34450*/  LDL.64 R246, [R1+0x5c0] ;  /* 0x0005c00001f67983 */ /* 0x000f220000100a00 */
[--C-:B-1----:R-:W-:Y:S02]  /*34460*/  SHF.R.U32.HI R234, RZ, 0x6, R235.reuse ;  /* 0x00000006ffea7819 */ /* 0x102fe400000116eb */
[----:B------:R-:W-:-:S04]  /*34470*/  SHF.R.U32.HI R235, RZ, 0x6, R235 ;  /* 0x00000006ffeb7819 */ /* 0x000fc800000116eb */
[----:B------:R-:W-:-:S04]  /*34480*/  SGXT.U32 R235, R235, 0x1 ;  /* 0x00000001ebeb781a */ /* 0x000fc80000000000 */
[----:B------:R-:W-:-:S04]  /*34490*/  LOP3.LUT R235, R235, 0x72, RZ, 0xfc, !PT ;  /* 0x00000072ebeb7812 */ /* 0x000fc800078efcff */
[----:B------:R-:W-:Y:S02]  /*344a0*/  ISETP.GE.AND P4, PT, R235, UR5, PT ;  /* 0x00000005eb007c0c */ /* 0x000fe4000bf86270 */
[----:B------:R-:W2:Y:S01]  /*344b0*/  S2R R235, SR_TID.X ;  /* 0x0000000000eb7919 */ /* 0x000ea20000002100 */
[----:B------:R-:W-:-:S04]  /*344c0*/  SGXT.U32 R234, R234, 0x1 ;  /* 0x00000001eaea781a */ /* 0x000fc80000000000 */
[----:B------:R-:W-:-:S04]  /*344d0*/  LOP3.LUT R234, R234, 0x70, RZ, 0xfc, !PT ;  /* 0x00000070eaea7812 */ /* 0x000fc800078efcff */
[----:B------:R-:W-:Y:S02]  /*344e0*/  ISETP.GE.AND P6, PT, R234, UR5, PT ;  /* 0x00000005ea007c0c */ /* 0x000fe4000bfc6270 */
[----:B--2---:R-:W-:Y:S02]  /*344f0*/  SHF.R.U32.HI R223, RZ, 0x6, R235 ;  /* 0x00000006ffdf7819 */ /* 0x004fe400000116eb */
[----:B------:R-:W2:Y:S01]  /*34500*/  LDL.64 R234, [R1+0x690] ;  /* 0x0006900001ea7983 */ /* 0x000ea20000100a00 */
[----:B------:R-:W-:-:S04]  /*34510*/  SEL R7, R82, RZ, P0 ;  /* 0x000000ff52077207 */ /* 0x000fc80000000000 */
[----:B------:R-:W-:Y:S02]  /*34520*/  ISETP.NE.U32.AND P1, PT, R7, RZ, PT ;  /* 0x000000ff0700720c */ /* 0x000fe40003f25070 */
[----:B------:R-:W-:-:S11]  /*34530*/  SGXT.U32 R223, R223, 0x1 ;  /* 0x00000001dfdf781a */ /* 0x000fd60000000000 */
[----:B------:R1:W-:Y:S04]  /*34540*/  LDGSTS.E [R9+0x8008], desc[UR18][R22.64], P1 ;  /* 0x0800800016097fae */ /* 0x0003e80008921852 */
[----:B------:R-:W-:Y:S01]  /*34550*/  LDGSTS.E [R9+0xa000], desc[UR18][R236.64], P3 ;  /* 0x0a000000ec097fae */ /* 0x000fe20009921852 */
[----:B-1----:R-:W1:Y:S01]  /*34560*/  S2R R23, SR_TID.X ;  /* 0x0000000000177919 */ /* 0x002e620000002100 */
[----:B------:R-:W-:Y:S02]  /*34570*/  LOP3.LUT R223, R223, 0x14, RZ, 0xfc, !PT ;  /* 0x00000014dfdf7812 */ /* 0x000fe400078efcff */
[----:B------:R-:W-:Y:S01]  /*34580*/  SEL R7, R6, RZ, P0 ;  /* 0x000000ff06077207 */ /* 0x000fe20000000000 */
[----:B------:R-:W2:Y:S01]  /*34590*/  LDL.64 R236, [R1+0x4a8] ;  /* 0x0004a80001ec7983 */ /* 0x000ea20000100a00 */
[----:B------:R-:W-:-:S02]  /*345a0*/  SEL R6, R5, RZ, P0 ;  /* 0x000000ff05067207 */ /* 0x000fc40000000000 */
[----:B------:R-:W-:Y:S02]  /*345b0*/  SEL R5, RZ, 0x4, P4 ;  /* 0x00000004ff057807 */ /* 0x000fe40002000000 */
[----:B------:R-:W-:Y:S02]  /*345c0*/  ISETP.GE.AND P4, PT, R223, UR5, PT ;  /* 0x00000005df007c0c */ /* 0x000fe4000bf86270 */
[----:B------:R-:W-:Y:S01]  /*345d0*/  SEL R8, RZ, 0x4, P6 ;  /* 0x00000004ff087807 */ /* 0x000fe20003000000 */
[----:B------:R-:W2:Y:S01]  /*345e0*/  LDL.64 R222, [R1+0x540] ;  /* 0x0005400001de7983 */ /* 0x000ea20000100a00 */
[----:B------:R-:W-:Y:S02]  /*345f0*/  ISETP.NE.U32.AND P2, PT, R6, RZ, PT ;  /* 0x000000ff0600720c */ /* 0x000fe40003f45070 */
[----:B------:R-:W-:Y:S02]  /*34600*/  SEL R6, R5, RZ, P0 ;  /* 0x000000ff05067207 */ /* 0x000fe40000000000 */
[----:B------:R-:W-:-:S02]  /*34610*/  SEL R5, RZ, 0x4, P4 ;  /* 0x00000004ff057807 */ /* 0x000fc40002000000 */
[----:B------:R-:W-:Y:S02]  /*34620*/  ISETP.NE.U32.AND P6, PT, R7, RZ, PT ;  /* 0x000000ff0700720c */ /* 0x000fe40003fc5070 */
[----:B------:R-:W-:Y:S02]  /*34630*/  SEL R7, R8, RZ, P0 ;  /* 0x000000ff08077207 */ /* 0x000fe40000000000 */
[--C-:B-1----:R-:W-:Y:S02]  /*34640*/  SHF.R.U32.HI R22, RZ, 0x6, R23.reuse ;  /* 0x00000006ff167819 */ /* 0x102fe40000011617 */
[----:B------:R-:W-:Y:S02]  /*34650*/  SHF.R.U32.HI R23, RZ, 0x6, R23 ;  /* 0x00000006ff177819 */ /* 0x000fe40000011617 */
[----:B------:R-:W-:Y:S02]  /*34660*/  SGXT.U32 R22, R22, 0x1 ;  /* 0x000000011616781a */ /* 0x000fe40000000000 */
[----:B------:R-:W-:-:S02]  /*34670*/  SGXT.U32 R23, R23, 0x1 ;  /* 0x000000011717781a */ /* 0x000fc40000000000 */
[----:B------:R-:W-:Y:S02]  /*34680*/  LOP3.LUT R22, R22, 0x16, RZ, 0xfc, !PT ;  /* 0x0000001616167812 */ /* 0x000fe400078efcff */
[----:B------:R-:W-:Y:S02]  /*34690*/  LOP3.LUT R23, R23, 0x34, RZ, 0xfc, !PT ;  /* 0x0000003417177812 */ /* 0x000fe400078efcff */
[----:B------:R-:W-:Y:S02]  /*346a0*/  ISETP.GE.AND P4, PT, R22, UR5, PT ;  /* 0x0000000516007c0c */ /* 0x000fe4000bf86270 */
[----:B------:R-:W-:Y:S02]  /*346b0*/  SEL R5, R5, RZ, P0 ;  /* 0x000000ff05057207 */ /* 0x000fe40000000000 */
[----:B------:R-:W-:Y:S02]  /*346c0*/  ISETP.NE.U32.AND P1, PT, R7, RZ, PT ;  /* 0x000000ff0700720c */ /* 0x000fe40003f25070 */
[----:B------:R-:W-:-:S02]  /*346d0*/  SEL R7, RZ, 0x4, P4 ;  /* 0x00000004ff077807 */ /* 0x000fc40002000000 */
[----:B------:R-:W-:Y:S02]  /*346e0*/  ISETP.NE.U32.AND P4, PT, R5, RZ, PT ;  /* 0x000000ff0500720c */ /* 0x000fe40003f85070 */
[----:B------:R-:W-:Y:S01]  /*346f0*/  ISETP.NE.U32.AND P3, PT, R6, RZ, PT ;  /* 0x000000ff0600720c */ /* 0x000fe20003f65070 */
[----:B---3--:R1:W-:Y:S02]  /*34700*/  LDGSTS.E [R9+0xa008], desc[UR18][R232.64], P5 ;  /* 0x0a008000e8097fae */ /* 0x0083e4000a921852 */
[----:B-1----:R-:W1:Y:S01]  /*34710*/  S2R R233, SR_TID.X ;  /* 0x0000000000e97919 */ /* 0x002e620000002100 */
[----:B------:R-:W-:Y:S01]  /*34720*/  ISETP.GE.AND P5, PT, R23, UR5, PT ;  /* 0x0000000517007c0c */ /* 0x000fe2000bfa6270 */
[----:B------:R-:W-:Y:S03]  /*34730*/  LDGSTS.E [R9+0xc000], desc[UR18][R20.64], P6 ;  /* 0x0c00000014097fae */ /* 0x000fe6000b121852 */
[----:B------:R-:W-:Y:S01]  /*34740*/  SEL R5, RZ, 0x4, P5 ;  /* 0x00000004ff057807 */ /* 0x000fe20002800000 */
[----:B----4-:R3:W-:Y:S04]  /*34750*/  LDGSTS.E [R9+0xc008], desc[UR18][R246.64], P2 ;  /* 0x0c008000f6097fae */ /* 0x0107e80009121852 */
[----:B------:R-:W4:Y:S01]  /*34760*/  LDL.64 R22, [R1+0x4b0] ;  /* 0x0004b00001167983 */ /* 0x000f220000100a00 */
[----:B-1----:R-:W-:-:S02]  /*34770*/  SHF.R.U32.HI R232, RZ, 0x6, R233 ;  /* 0x00000006ffe87819 */ /* 0x002fc400000116e9 */
[----:B------:R-:W-:-:S04]  /*34780*/  SHF.R.U32.HI R233, RZ, 0x6, R233 ;  /* 0x00000006ffe97819 */ /* 0x000fc800000116e9 */
[----:B------:R-:W-:-:S04]  /*34790*/  SGXT.U32 R233, R233, 0x1 ;  /* 0x00000001e9e9781a */ /* 0x000fc80000000000 */
[----:B------:R-:W-:-:S04]  /*347a0*/  LOP3.LUT R233, R233, 0x54, RZ, 0xfc, !PT ;  /* 0x00000054e9e97812 */ /* 0x000fc800078efcff */
[----:B------:R-:W-:Y:S02]  /*347b0*/  ISETP.GE.AND P5, PT, R233, UR5, PT ;  /* 0x00000005e9007c0c */ /* 0x000fe4000bfa6270 */
[----:B------:R-:W3:Y:S01]  /*347c0*/  S2R R233, SR_TID.X ;  /* 0x0000000000e97919 */ /* 0x000ee20000002100 */
[----:B------:R-:W-:-:S04]  /*347d0*/  SGXT.U32 R232, R232, 0x1 ;  /* 0x00000001e8e8781a */ /* 0x000fc80000000000 */
[----:B------:R-:W-:-:S04]  /*347e0*/  LOP3.LUT R232, R232, 0x36, RZ, 0xfc, !PT ;  /* 0x00000036e8e87812 */ /* 0x000fc800078efcff */
[----:B------:R-:W-:Y:S01]  /*347f0*/  ISETP.GE.AND P6, PT, R232, UR5, PT ;  /* 0x00000005e8007c0c */ /* 0x000fe2000bfc6270 */
[----:B--2---:R1:W-:Y:S04]  /*34800*/  LDGSTS.E [R9+0xe000], desc[UR18][R234.64], P1 ;  /* 0x0e000000ea097fae */ /* 0x0043e80008921852 */
[----:B------:R-:W-:Y:S01]  /*34810*/  LDGSTS.E [R9+0xe008], desc[UR18][R10.64], P3 ;  /* 0x0e0080000a097fae */ /* 0x000fe20009921852 */
[----:B---3--:R-:W-:-:S03]  /*34820*/  SHF.R.U32.HI R247, RZ, 0x6, R233 ;  /* 0x00000006fff77819 */ /* 0x008fc600000116e9 */
[----:B------:R-:W2:Y:S04]  /*34830*/  LDL.64 R232, [R1+0x538] ;  /* 0x0005380001e87983 */ /* 0x000ea80000100a00 */
[----:B------:R-:W3:Y:S01]  /*34840*/  LDL.LU.64 R10, [R1+0x10c0] ;  /* 0x0010c000010a7983 */ /* 0x000ee20000300a00 */
[----:B-1----:R-:W1:Y:S03]  /*34850*/  S2R R235, SR_TID.X ;  /* 0x0000000000eb7919 */ /* 0x002e660000002100 */
[----:B------:R-:W2:Y:S01]  /*34860*/  LDL.64 R20, [R1+0x5d0] ;  /* 0x0005d00001147983 */ /* 0x000ea20000100a00 */
[----:B------:R-:W-:Y:S02]  /*34870*/  SGXT.U32 R247, R247, 0x1 ;  /* 0x00000001f7f7781a */ /* 0x000fe40000000000 */
[----:B------:R-:W-:Y:S01]  /*34880*/  SEL R6, R5, RZ, P0 ;  /* 0x000000ff05067207 */ /* 0x000fe20000000000 */
[----:B------:R-:W2:Y:S01]  /*34890*/  LDL.64 R18, [R1+0x4c0] ;  /* 0x0004c00001127983 */ /* 0x000ea20000100a00 */
[----:B-1----:R-:W-:-:S02]  /*348a0*/  SHF.R.U32.HI R234, RZ, 0x6, R235 ;  /* 0x00000006ffea7819 */ /* 0x002fc400000116eb */
[----:B------:R-:W-:-:S04]  /*348b0*/  SHF.R.U32.HI R235, RZ, 0x6, R235 ;  /* 0x00000006ffeb7819 */ /* 0x000fc800000116eb */
[----:B------:R-:W-:-:S04]  /*348c0*/  SGXT.U32 R235, R235, 0x1 ;  /* 0x00000001ebeb781a */ /* 0x000fc80000000000 */
[----:B------:R-:W-:Y:S02]  /*348d0*/  LOP3.LUT R235, R235, 0x76, RZ, 0xfc, !PT ;  /* 0x00000076ebeb7812 */ /* 0x000fe400078efcff */
[----:B------:R-:W-:Y:S02]  /*348e0*/  LOP3.LUT R247, R247, 0x56, RZ, 0xfc, !PT ;  /* 0x00000056f7f77812 */ /* 0x000fe400078efcff */
[----:B------:R-:W-:Y:S02]  /*348f0*/  SGXT.U32 R234, R234, 0x1 ;  /* 0x00000001eaea781a */ /* 0x000fe40000000000 */
[----:B------:R-:W-:Y:S02]  /*34900*/  SEL R5, RZ, 0x4, P5 ;  /* 0x00000004ff057807 */ /* 0x000fe40002800000 */
[----:B------:R-:W-:Y:S02]  /*34910*/  ISETP.GE.AND P5, PT, R247, UR5, PT ;  /* 0x00000005f7007c0c */ /* 0x000fe4000bfa6270 */
[----:B------:R-:W-:Y:S01]  /*34920*/  SEL R7, R7, RZ, P0 ;  /* 0x000000ff07077207 */ /* 0x000fe20000000000 */
[----:B------:R-:W2:Y:S01]  /*34930*/  LDL.64 R246, [R1+0x5e0] ;  /* 0x0005e00001f67983 */ /* 0x000ea20000100a00 */
[----:B------:R-:W-:-:S02]  /*34940*/  LOP3.LUT R234, R234, 0x74, RZ, 0xfc, !PT ;  /* 0x00000074eaea7812 */ /* 0x000fc400078efcff */
[----:B------:R-:W-:Y:S02]  /*34950*/  ISETP.NE.U32.AND P2, PT, R6, RZ, PT ;  /* 0x000000ff0600720c */ /* 0x000fe40003f45070 */
[----:B------:R-:W-:Y:S02]  /*34960*/  SEL R6, R5, RZ, P0 ;  /* 0x000000ff05067207 */ /* 0x000fe40000000000 */
[----:B------:R-:W-:Y:S02]  /*34970*/  SEL R8, RZ, 0x4, P6 ;  /* 0x00000004ff087807 */ /* 0x000fe40003000000 */
[----:B------:R-:W-:Y:S02]  /*34980*/  SEL R5, RZ, 0x4, P5 ;  /* 0x00000004ff057807 */ /* 0x000fe40002800000 */
[----:B------:R-:W-:Y:S02]  /*34990*/  ISETP.NE.U32.AND P6, PT, R7, RZ, PT ;  /* 0x000000ff0700720c */ /* 0x000fe40003fc5070 */
[----:B------:R-:W-:-:S02]  /*349a0*/  ISETP.GE.AND P5, PT, R234, UR5, PT ;  /* 0x00000005ea007c0c */ /* 0x000fc4000bfa6270 */
[----:B------:R-:W-:Y:S02]  /*349b0*/  SEL R7, R8, RZ, P0 ;  /* 0x000000ff08077207 */ /* 0x000fe40000000000 */
[----:B------:R-:W-:Y:S02]  /*349c0*/  SEL R5, R5, RZ, P0 ;  /* 0x000000ff05057207 */ /* 0x000fe40000000000 */
[----:B------:R-:W-:Y:S02]  /*349d0*/  ISETP.NE.U32.AND P1, PT, R7, RZ, PT ;  /* 0x000000ff0700720c */ /* 0x000fe40003f25070 */
[----:B------:R-:W-:Y:S02]  /*349e0*/  SEL R7, RZ, 0x4, P5 ;  /* 0x00000004ff077807 */ /* 0x000fe40002800000 */
[----:B------:R-:W-:Y:S01]  /*349f0*/  ISETP.NE.U32.AND P5, PT, R5, RZ, PT ;  /* 0x000000ff0500720c */ /* 0x000fe20003fa5070 */
[----:B---3--:R-:W-:Y:S01]  /*34a00*/  LDGSTS.E [R10+0x8000], desc[UR18][R236.64], P4 ;  /* 0x08000000ec0a7fae */ /* 0x008fe2000a121852 */
[----:B------:R-:W-:-:S02]  /*34a10*/  ISETP.GE.AND P4, PT, R235, UR5, PT ;  /* 0x00000005eb007c0c */ /* 0x000fc4000bf86270 */
[----:B------:R-:W1:Y:S01]  /*34a20*/  S2R R235, SR_TID.X ;  /* 0x0000000000eb7919 */ /* 0x000e620000002100 */
[----:B----4-:R3:W-:Y:S04]  /*34a30*/  LDGSTS.E [R10+0x8008], desc[UR18][R22.64], P6 ;  /* 0x08008000160a7fae */ /* 0x0107e8000b121852 */
[----:B------:R-:W4:Y:S04]  /*34a40*/  LDL.64 R236, [R1+0x6b0] ;  /* 0x0006b00001ec7983 */ /* 0x000f280000100a00 */
[----:B--2---:R-:W-:Y:S01]  /*34a50*/  LDGSTS.E [R10+0xa000], desc[UR18][R232.64], P2 ;  /* 0x0a000000e80a7fae */ /* 0x004fe20009121852 */
[----:B------:R-:W-:-:S02]  /*34a60*/  SEL R5, RZ, 0x4, P4 ;  /* 0x00000004ff057807 */ /* 0x000fc40002000000 */
[----:B------:R-:W-:Y:S01]  /*34a70*/  ISETP.NE.U32.AND P3, PT, R6, RZ, PT ;  /* 0x000000ff0600720c */ /* 0x000fe20003f65070 */
[----:B------:R-:W-:Y:S04]  /*34a80*/  LDGSTS.E [R10+0xa008], desc[UR18][R222.64], P1 ;  /* 0x0a008000de0a7fae */ /* 0x000fe80008921852 */
[----:B------:R-:W2:Y:S01]  /*34a90*/  LDL.64 R232, [R1+0x4b8] ;  /* 0x0004b80001e87983 */ /* 0x000ea20000100a00 */
[----:B-1----:R-:W-:-:S07]  /*34aa0*/  SHF.R.U32.HI R234, RZ, 0x6, R235 ;  /* 0x00000006ffea7819 */ /* 0x002fce00000116eb */
[----:B------:R-:W-:Y:S01]  /*34ab0*/  LDGSTS.E [R10+0xc000], desc[UR18][R20.64], P3 ;  /* 0x0c000000140a7fae */ /* 0x000fe20009921852 */
[----:B------:R-:W-:-:S03]  /*34ac0*/  SGXT.U32 R234, R234, 0x1 ;  /* 0x00000001eaea781a */ /* 0x000fc60000000000 */
[----:B------:R-:W2:Y:S01]  /*34ad0*/  LDL.64 R222, [R1+0x548] ;  /* 0x0005480001de7983 */ /* 0x000ea20000100a00 */
[----:B------:R-:W-:Y:S02]  /*34ae0*/  LOP3.LUT R234, R234, 0x18, RZ, 0xfc, !PT ;  /* 0x00000018eaea7812 */ /* 0x000fe400078efcff */
[----:B---3--:R-:W-:Y:S02]  /*34af0*/  SHF.R.U32.HI R23, RZ, 0x6, R235 ;  /* 0x00000006ff177819 */ /* 0x008fe400000116eb */
[----:B------:R-:W-:Y:S01]  /*34b00*/  ISETP.GE.AND P6, PT, R234, UR5, PT ;  /* 0x00000005ea007c0c */ /* 0x000fe2000bfc6270 */
[----:B------:R-:W3:Y:S04]  /*34b10*/  LDL.64 R20, [R1+0x550] ;  /* 0x0005500001147983 */ /* 0x000ee80000100a00 */
[----:B------:R-:W2:Y:S01]  /*34b20*/  LDL.64 R234, [R1+0x6c0] ;  /* 0x0006c00001ea7983 */ /* 0x000ea20000100a00 */
[----:B------:R-:W-:-:S02]  /*34b30*/  SGXT.U32 R23, R23, 0x1 ;  /* 0x000000011717781a */ /* 0x000fc40000000000 */
[----:B------:R-:W-:Y:S01]  /*34b40*/  SEL R6, R5, RZ, P0 ;  /* 0x000000ff05067207 */ /* 0x000fe20000000000 */
[----:B------:R1:W-:Y:S01]  /*34b50*/  LDGSTS.E [R10+0xc008], desc[UR18][R246.64], P5 ;  /* 0x0c008000f60a7fae */ /* 0x0003e2000a921852 */
[----:B------:R-:W-:-:S04]  /*34b60*/  LOP3.LUT R23, R23, 0x1a, RZ, 0xfc, !PT ;  /* 0x0000001a17177812 */ /* 0x000fc800078efcff */
[----:B------:R-:W-:Y:S02]  /*34b70*/  ISETP.GE.AND P4, PT, R23, UR5, PT ;  /* 0x0000000517007c0c */ /* 0x000fe4000bf86270 */
[----:B------:R-:W1:Y:S02]  /*34b80*/  S2R R23, SR_TID.X ;  /* 0x0000000000177919 */ /* 0x000e640000002100 */
[----:B------:R-:W-:Y:S02]  /*34b90*/  SEL R5, RZ, 0x4, P4 ;  /* 0x00000004ff057807 */ /* 0x000fe40002000000 */
[----:B-1----:R-:W-:-:S04]  /*34ba0*/  SHF.R.U32.HI R23, RZ, 0x6, R23 ;  /* 0x00000006ff177819 */ /* 0x002fc80000011617 */
[----:B------:R-:W-:-:S04]  /*34bb0*/  SGXT.U32 R23, R23, 0x1 ;  /* 0x000000011717781a */ /* 0x000fc80000000000 */
[----:B------:R-:W-:-:S04]  /*34bc0*/  LOP3.LUT R23, R23, 0x38, RZ, 0xfc, !PT ;  /* 0x0000003817177812 */ /* 0x000fc800078efcff */
[----:B------:R-:W-:Y:S02]  /*34bd0*/  ISETP.GE.AND P4, PT, R23, UR5, PT ;  /* 0x0000000517007c0c */ /* 0x000fe4000bf86270 */
[----:B------:R-:W1:Y:S01]  /*34be0*/  S2R R23, SR_TID.X ;  /* 0x0000000000177919 */ /* 0x000e620000002100 */
[----:B------:R-:W-:Y:S02]  /*34bf0*/  ISETP.NE.U32.AND P2, PT, R6, RZ, PT ;  /* 0x000000ff0600720c */ /* 0x000fe40003f45070 */
[----:B------:R-:W-:Y:S02]  /*34c00*/  SEL R6, R5, RZ, P0 ;  /* 0x000000ff05067207 */ /* 0x000fe40000000000 */
[----:B------:R-:W-:Y:S02]  /*34c10*/  SEL R5, RZ, 0x4, P4 ;  /* 0x00000004ff057807 */ /* 0x000fe40002000000 */
[----:B------:R-:W-:Y:S02]  /*34c20*/  ISETP.NE.U32.AND P3, PT, R6, RZ, PT ;  /* 0x000000ff0600720c */ /* 0x000fe40003f65070 */
        /* <DEDUP_REMOVED lines=11> */
[----:B------:R-:W-:Y:S02]  /*34ce0*/  SEL R7, R7, RZ, P0 ;  /* 0x000000ff07077207 */ /* 0x000fe40000000000 */
[----:B------:R-:W-:Y:S02]  /*34cf0*/  SGXT.U32 R22, R22, 0x1 ;  /* 0x000000011616781a */ /* 0x000fe40000000000 */
[----:B------:R-:W-:-:S02]  /*34d00*/  SEL R8, RZ, 0x4, P6 ;  /* 0x00000004ff087807 */ /* 0x000fc40003000000 */
[----:B------:R-:W-:Y:S02]  /*34d10*/  ISETP.NE.U32.AND P6, PT, R7, RZ, PT ;  /* 0x000000ff0700720c */ /* 0x000fe40003fc5070 */
[----:B------:R-:W-:Y:S02]  /*34d20*/  LOP3.LUT R22, R22, 0x58, RZ, 0xfc, !PT ;  /* 0x0000005816167812 */ /* 0x000fe400078efcff */
[----:B------:R-:W-:Y:S02]  /*34d30*/  SEL R7, R8, RZ, P0 ;  /* 0x000000ff08077207 */ /* 0x000fe40000000000 */
[----:B------:R-:W-:Y:S02]  /*34d40*/  ISETP.GE.AND P5, PT, R22, UR5, PT ;  /* 0x0000000516007c0c */ /* 0x000fe4000bfa6270 */
[----:B------:R-:W-:Y:S02]  /*34d50*/  ISETP.NE.U32.AND P1, PT, R7, RZ, PT ;  /* 0x000000ff0700720c */ /* 0x000fe40003f25070 */
[----:B------:R-:W-:-:S02]  /*34d60*/  SEL R7, RZ, 0x4, P5 ;  /* 0x00000004ff077807 */ /* 0x000fc40002800000 */
[----:B-1----:R-:W-:-:S04]  /*34d70*/  SHF.R.U32.HI R23, RZ, 0x6, R23 ;  /* 0x00000006ff177819 */ /* 0x002fc80000011617 */
[----:B------:R-:W-:-:S04]  /*34d80*/  SGXT.U32 R23, R23, 0x1 ;  /* 0x000000011717781a */ /* 0x000fc80000000000 */
[----:B------:R-:W-:-:S04]  /*34d90*/  LOP3.LUT R23, R23, 0x78, RZ, 0xfc, !PT ;  /* 0x0000007817177812 */ /* 0x000fc800078efcff */
[----:B------:R-:W-:Y:S02]  /*34da0*/  ISETP.GE.AND P5, PT, R23, UR5, PT ;  /* 0x0000000517007c0c */ /* 0x000fe4000bfa6270 */
[----:B------:R-:W1:Y:S01]  /*34db0*/  S2R R23, SR_TID.X ;  /* 0x0000000000177919 */ /* 0x000e620000002100 */
[----:B------:R-:W-:Y:S02]  /*34dc0*/  SEL R5, R5, RZ, P0 ;  /* 0x000000ff05057207 */ /* 0x000fe40000000000 */
[----:B------:R-:W-:Y:S02]  /*34dd0*/  SEL R6, R6, RZ, P0 ;  /* 0x000000ff06067207 */ /* 0x000fe40000000000 */
[----:B-1----:R-:W-:-:S04]  /*34de0*/  SHF.R.U32.HI R22, RZ, 0x6, R23 ;  /* 0x00000006ff167819 */ /* 0x002fc80000011617 */
[----:B------:R-:W-:-:S04]  /*34df0*/  SGXT.U32 R22, R22, 0x1 ;  /* 0x000000011616781a */ /* 0x000fc80000000000 */
[----:B------:R-:W-:Y:S02]  /*34e00*/  LOP3.LUT R22, R22, 0x7a, RZ, 0xfc, !PT ;  /* 0x0000007a16167812 */ /* 0x000fe400078efcff */
[----:B------:R-:W-:Y:S01]  /*34e10*/  SHF.R.U32.HI R247, RZ, 0x6, R23 ;  /* 0x00000006fff77819 */ /* 0x000fe20000011617 */
[----:B----4-:R-:W-:Y:S04]  /*34e20*/  LDGSTS.E [R10+0xe000], desc[UR18][R236.64], P6 ;  /* 0x0e000000ec0a7fae */ /* 0x010fe8000b121852 */
[----:B------:R-:W4:Y:S04]  /*34e30*/  LDL.64 R236, [R1+0x600] ;  /* 0x0006000001ec7983 */ /* 0x000f280000100a00 */
[----:B--2---:R-:W-:Y:S01]  /*34e40*/  LDGSTS.E [R10+0xe008], desc[UR18][R234.64], P2 ;  /* 0x0e008000ea0a7fae */ /* 0x004fe20009121852 */
[----:B------:R-:W-:-:S03]  /*34e50*/  ISETP.NE.U32.AND P6, PT, R5, RZ, PT ;  /* 0x000000ff0500720c */ /* 0x000fc60003fc5070 */
[----:B------:R-:W2:Y:S01]  /*34e60*/  LDL.64 R234, [R1+0x5f0] ;  /* 0x0005f00001ea7983 */ /* 0x000ea20000100a00 */
[----:B------:R-:W-:Y:S02]  /*34e70*/  SEL R5, RZ, 0x4, P4 ;  /* 0x00000004ff057807 */ /* 0x000fe40002000000 */
[----:B------:R-:W-:Y:S01]  /*34e80*/  ISETP.NE.U32.AND P4, PT, R6, RZ, PT ;  /* 0x000000ff0600720c */ /* 0x000fe20003f85070 */
[----:B------:R-:W-:Y:S01]  /*34e90*/  LDGSTS.E [R11+0x8000], desc[UR18][R232.64], P1 ;  /* 0x08000000e80b7fae */ /* 0x000fe20008921852 */
[----:B------:R-:W-:Y:S02]  /*34ea0*/  SEL R6, R5, RZ, P0 ;  /* 0x000000ff05067207 */ /* 0x000fe40000000000 */
[----:B------:R-:W-:Y:S01]  /*34eb0*/  SEL R5, RZ, 0x4, P5 ;  /* 0x00000004ff057807 */ /* 0x000fe20002800000 */
[----:B------:R-:W-:Y:S01]  /*34ec0*/  LDGSTS.E [R11+0x8008], desc[UR18][R18.64], P3 ;  /* 0x08008000120b7fae */ /* 0x000fe20009921852 */
[----:B------:R-:W-:-:S03]  /*34ed0*/  ISETP.GE.AND P5, PT, R22, UR5, PT ;  /* 0x0000000516007c0c */ /* 0x000fc6000bfa6270 */
[----:B------:R-:W4:Y:S04]  /*34ee0*/  LDL.64 R22, [R1+0x6d0] ;  /* 0x0006d00001167983 */ /* 0x000f280000100a00 */
[----:B------:R-:W4:Y:S01]  /*34ef0*/  LDL.64 R232, [R1+0x6c8] ;  /* 0x0006c80001e87983 */ /* 0x000f220000100a00 */
[----:B------:R-:W-:Y:S02]  /*34f00*/  SGXT.U32 R247, R247, 0x1 ;  /* 0x00000001f7f7781a */ /* 0x000fe40000000000 */
[----:B------:R-:W-:Y:S01]  /*34f10*/  SEL R7, R7, RZ, P0 ;  /* 0x000000ff07077207 */ /* 0x000fe20000000000 */
[----:B------:R-:W-:Y:S01]  /*34f20*/  LDGSTS.E [R11+0xa000], desc[UR18][R222.64], P6 ;  /* 0x0a000000de0b7fae */ /* 0x000fe2000b121852 */
[----:B------:R-:W-:Y:S02]  /*34f30*/  LOP3.LUT R247, R247, 0x1c, RZ, 0xfc, !PT ;  /* 0x0000001cf7f77812 */ /* 0x000fe400078efcff */
[----:B------:R-:W-:Y:S01]  /*34f40*/  SEL R5, R5, RZ, P0 ;  /* 0x000000ff05057207 */ /* 0x000fe20000000000 */
[----:B---3--:R-:W-:Y:S01]  /*34f50*/  LDGSTS.E [R11+0xa008], desc[UR18][R20.64], P4 ;  /* 0x0a008000140b7fae */ /* 0x008fe2000a121852 */
[----:B------:R-:W-:-:S02]  /*34f60*/  ISETP.GE.AND P3, PT, R247, UR5, PT ;  /* 0x00000005f7007c0c */ /* 0x000fc4000bf66270 */
[----:B------:R-:W1:Y:S01]  /*34f70*/  S2R R247, SR_TID.X ;  /* 0x0000000000f77919 */ /* 0x000e620000002100 */
[----:B------:R-:W-:Y:S02]  /*34f80*/  ISETP.NE.U32.AND P2, PT, R7, RZ, PT ;  /* 0x000000ff0700720c */ /* 0x000fe40003f45070 */
        /* <DEDUP_REMOVED lines=9> */
[----:B------:R-:W-:Y:S02]  /*35020*/  ISETP.NE.U32.AND P1, PT, R6, RZ, PT ;  /* 0x000000ff0600720c */ /* 0x000fe40003f25070 */
[----:B------:R-:W-:-:S04]  /*35030*/  SGXT.U32 R246, R246, 0x1 ;  /* 0x00000001f6f6781a */ /* 0x000fc80000000000 */
[----:B------:R-:W-:Y:S02]  /*35040*/  LOP3.LUT R246, R246, 0x1e, RZ, 0xfc, !PT ;  /* 0x0000001ef6f67812 */ /* 0x000fe400078efcff */
[----:B------:R-:W-:Y:S02]  /*35050*/  SEL R6, R5, RZ, P0 ;  /* 0x000000ff05067207 */ /* 0x000fe40000000000 */
[----:B------:R-:W-:Y:S02]  /*35060*/  SEL R5, RZ, 0x4, P3 ;  /* 0x00000004ff057807 */ /* 0x000fe40001800000 */
[----:B------:R-:W-:Y:S02]  /*35070*/  ISETP.GE.AND P6, PT, R246, UR5, PT ;  /* 0x00000005f6007c0c */ /* 0x000fe4000bfc6270 */
[----:B-1----:R-:W-:-:S04]  /*35080*/  SHF.R.U32.HI R247, RZ, 0x6, R247 ;  /* 0x00000006fff77819 */ /* 0x002fc800000116f7 */
[----:B------:R-:W-:-:S04]  /*35090*/  SGXT.U32 R247, R247, 0x1 ;  /* 0x00000001f7f7781a */ /* 0x000fc80000000000 */
[----:B------:R-:W-:-:S04]  /*350a0*/  LOP3.LUT R247, R247, 0x3e, RZ, 0xfc, !PT ;  /* 0x0000003ef7f77812 */ /* 0x000fc800078efcff */
[----:B------:R-:W-:Y:S02]  /*350b0*/  ISETP.GE.AND P3, PT, R247, UR5, PT ;  /* 0x00000005f7007c0c */ /* 0x000fe4000bf66270 */
[----:B------:R-:W3:Y:S01]  /*350c0*/  LDL.64 R246, [R1+0x4c8] ;  /* 0x0004c80001f67983 */ /* 0x000ee20000100a00 */
[----:B------:R-:W-:Y:S02]  /*350d0*/  SEL R7, R7, RZ, P0 ;  /* 0x000000ff07077207 */ /* 0x000fe40000000000 */
[----:B------:R-:W-:Y:S02]  /*350e0*/  SEL R8, RZ, 0x4, P6 ;  /* 0x00000004ff087807 */ /* 0x000fe40003000000 */
[----:B------:R-:W-:Y:S01]  /*350f0*/  ISETP.NE.U32.AND P6, PT, R7, RZ, PT ;  /* 0x000000ff0700720c */ /* 0x000fe20003fc5070 */
[----:B--2---:R1:W-:Y:S04]  /*35100*/  LDGSTS.E [R11+0xc000], desc[UR18][R234.64], P2 ;  /* 0x0c000000ea0b7fae */ /* 0x0043e80009121852 */
[----:B----4-:R-:W-:Y:S04]  /*35110*/  LDGSTS.E [R11+0xc008], desc[UR18][R236.64], P1 ;  /* 0x0c008000ec0b7fae */ /* 0x010fe80008921852 */
[----:B------:R-:W2:Y:S04]  /*35120*/  LDL.64 R236, [R1+0x4d0] ;  /* 0x0004d00001ec7983 */ /* 0x000ea80000100a00 */
[----:B------:R-:W-:Y:S04]  /*35130*/  LDGSTS.E [R11+0xe000], desc[UR18][R232.64], P5 ;  /* 0x0e000000e80b7fae */ /* 0x000fe8000a921852 */
[----:B------:R4:W-:Y:S04]  /*35140*/  LDGSTS.E [R11+0xe008], desc[UR18][R22.64], P6 ;  /* 0x0e008000160b7fae */ /* 0x0009e8000b121852 */
[----:B------:R-:W4:Y:S04]  /*35150*/  LDL.LU.64 R232, [R1+0x4d8] ;  /* 0x0004d80001e87983 */ /* 0x000f280000300a00 */
[----:B------:R-:W4:Y:S01]  /*35160*/  LDL.LU.64 R22, [R1+0x370] ;  /* 0x0003700001167983 */ /* 0x000f220000300a00 */
[----:B-1----:R-:W1:Y:S01]  /*35170*/  S2R R235, SR_TID.X ;  /* 0x0000000000eb7919 */ /* 0x002e620000002100 */
[----:B------:R-:W-:-:S04]  /*35180*/  SEL R5, R5, RZ, P0 ;  /* 0x000000ff05057207 */ /* 0x000fc80000000000 */
[----:B------:R-:W-:Y:S02]  /*35190*/  ISETP.NE.U32.AND P1, PT, R5, RZ, PT ;  /* 0x000000ff0500720c */ /* 0x000fe40003f25070 */
[----:B------:R-:W-:Y:S02]  /*351a0*/  SEL R5, RZ, 0x4, P3 ;  /* 0x00000004ff057807 */ /* 0x000fe40001800000 */
[----:B-1----:R-:W-:-:S04]  /*351b0*/  SHF.R.U32.HI R234, RZ, 0x6, R235 ;  /* 0x00000006ffea7819 */ /* 0x002fc800000116eb */
[----:B------:R-:W-:-:S04]  /*351c0*/  SGXT.U32 R234, R234, 0x1 ;  /* 0x00000001eaea781a */ /* 0x000fc80000000000 */
[----:B------:R-:W-:-:S04]  /*351d0*/  LOP3.LUT R234, R234, 0x5c, RZ, 0xfc, !PT ;  /* 0x0000005ceaea7812 */ /* 0x000fc800078efcff */
[----:B------:R-:W-:Y:S02]  /*351e0*/  ISETP.GE.AND P3, PT, R234, UR5, PT ;  /* 0x00000005ea007c0c */ /* 0x000fe4000bf66270 */
[--C-:B------:R-:W-:Y:S02]  /*351f0*/  SHF.R.U32.HI R234, RZ, 0x6, R235.reuse ;  /* 0x00000006ffea7819 */ /* 0x100fe400000116eb */
        /* <DEDUP_REMOVED lines=8> */
[----:B------:R-:W-:Y:S02]  /*35280*/  ISETP.NE.U32.AND P4, PT, R6, RZ, PT ;  /* 0x000000ff0600720c */ /* 0x000fe40003f85070 */
[----:B------:R-:W-:Y:S02]  /*35290*/  SEL R6, R8, RZ, P0 ;  /* 0x000000ff08067207 */ /* 0x000fe40000000000 */
[----:B------:R-:W-:Y:S02]  /*352a0*/  SEL R5, R5, RZ, P0 ;  /* 0x000000ff05057207 */ /* 0x000fe40000000000 */
[----:B------:R-:W-:Y:S02]  /*352b0*/  ISETP.NE.U32.AND P2, PT, R6, RZ, PT ;  /* 0x000000ff0600720c */ /* 0x000fe40003f45070 */
[----:B------:R-:W-:-:S02]  /*352c0*/  SEL R6, RZ, 0x4, P3 ;  /* 0x00000004ff067807 */ /* 0x000fc40001800000 */
[----:B------:R-:W-:Y:S02]  /*352d0*/  ISETP.NE.U32.AND P3, PT, R5, RZ, PT ;  /* 0x000000ff0500720c */ /* 0x000fe40003f65070 */
[----:B-1----:R-:W-:Y:S01]  /*352e0*/  SHF.R.U32.HI R234, RZ, 0x6, R235 ;  /* 0x00000006ffea7819 */ /* 0x002fe200000116eb */
[----:B---3--:R1:W-:Y:S03]  /*352f0*/  LDGSTS.E [R242+0x8000], desc[UR18][R246.64], P4 ;  /* 0x08000000f6f27fae */ /* 0x0083e6000a121852 */
[----:B------:R-:W-:Y:S02]  /*35300*/  SGXT.U32 R234, R234, 0x1 ;  /* 0x00000001eaea781a */ /* 0x000fe40000000000 */
[----:B------:R-:W-:Y:S02]  /*35310*/  LOP3.LUT R235, R235, 0x7f, RZ, 0xc0, !PT ;  /* 0x0000007febeb7812 */ /* 0x000fe400078ec0ff */
[----:B------:R-:W-:-:S02]  /*35320*/  LOP3.LUT R234, R234, 0x7e, RZ, 0xfc, !PT ;  /* 0x0000007eeaea7812 */ /* 0x000fc400078efcff */
[----:B------:R-:W-:Y:S02]  /*35330*/  SEL R5, RZ, 0x4, P6 ;  /* 0x00000004ff057807 */ /* 0x000fe40003000000 */
[----:B------:R-:W-:Y:S02]  /*35340*/  ISETP.GE.AND P6, PT, R234, UR5, PT ;  /* 0x00000005ea007c0c */ /* 0x000fe4000bfc6270 */
[----:B------:R-:W-:Y:S02]  /*35350*/  SEL R8, RZ, 0x4, P5 ;  /* 0x00000004ff087807 */ /* 0x000fe40002800000 */
[----:B------:R-:W-:Y:S02]  /*35360*/  SEL R7, R6, RZ, P0 ;  /* 0x000000ff06077207 */ /* 0x000fe40000000000 */
[----:B------:R-:W-:Y:S02]  /*35370*/  ISETP.GE.AND P5, PT, R235, UR5, PT ;  /* 0x00000005eb007c0c */ /* 0x000fe4000bfa6270 */
[----:B------:R-:W-:Y:S01]  /*35380*/  SEL R6, R5, RZ, P0 ;  /* 0x000000ff05067207 */ /* 0x000fe20000000000 */
[----:B------:R-:W3:Y:S01]  /*35390*/  LDL.LU.64 R234, [R1+0x178] ;  /* 0x0001780001ea7983 */ /* 0x000ee20000300a00 */
[----:B------:R-:W-:-:S02]  /*353a0*/  SEL R5, RZ, 0x4, P6 ;  /* 0x00000004ff057807 */ /* 0x000fc40003000000 */
[----:B------:R-:W-:Y:S01]  /*353b0*/  ISETP.NE.U32.AND P6, PT, R7, RZ, PT ;  /* 0x000000ff0700720c */ /* 0x000fe20003fc5070 */
[----:B------:R-:W3:Y:S01]  /*353c0*/  LDL.LU.64 R10, [R1+0x160] ;  /* 0x00016000010a7983 */ /* 0x000ee20000300a00 */
[----:B------:R-:W-:Y:S02]  /*353d0*/  SEL R7, RZ, 0x4, P5 ;  /* 0x00000004ff077807 */ /* 0x000fe40002800000 */
[----:B------:R-:W-:Y:S01]  /*353e0*/  SEL R8, R8, RZ, P0 ;  /* 0x000000ff08087207 */ /* 0x000fe20000000000 */
[----:B------:R-:W3:Y:S01]  /*353f0*/  LDL.LU.64 R250, [R1+0x510] ;  /* 0x0005100001fa7983 */ /* 0x000ee20000300a00 */
[----:B------:R-:W-:Y:S02]  /*35400*/  ISETP.NE.U32.AND P5, PT, R6, RZ, PT ;  /* 0x000000ff0600720c */ /* 0x000fe40003fa5070 */
[----:B------:R-:W-:Y:S01]  /*35410*/  SEL R6, R5, RZ, P0 ;  /* 0x000000ff05067207 */ /* 0x000fe20000000000 */
[----:B------:R-:W3:Y:S01]  /*35420*/  LDL.LU.64 R240, [R1+0x368] ;  /* 0x0003680001f07983 */ /* 0x000ee20000300a00 */
[----:B------:R-:W-:-:S03]  /*35430*/  SEL R5, R7, RZ, P0 ;  /* 0x000000ff07057207 */ /* 0x000fc60000000000 */
[----:B------:R-:W3:Y:S01]  /*35440*/  LDL.LU.64 R16, [R1+0x270] ;  /* 0x0002700001107983 */ /* 0x000ee20000300a00 */
[----:B------:R-:W-:-:S03]  /*35450*/  ISETP.NE.U32.AND P0, PT, R8, RZ, PT ;  /* 0x000000ff0800720c */ /* 0x000fc60003f05070 */
[----:B------:R-:W3:Y:S04]  /*35460*/  LDL.LU.64 R18, [R1+0x150] ;  /* 0x0001500001127983 */ /* 0x000ee80000300a00 */
[----:B------:R-:W3:Y:S04]  /*35470*/  LDL.LU.64 R222, [R1+0x148] ;  /* 0x0001480001de7983 */ /* 0x000ee80000300a00 */
[----:B------:R-:W3:Y:S04]  /*35480*/  LDL.LU.64 R8, [R1+0x168] ;  /* 0x0001680001087983 */ /* 0x000ee80000300a00 */
[----:B------:R-:W3:Y:S04]  /*35490*/  LDL.LU.64 R158, [R1+0x140] ;  /* 0x00014000019e7983 */ /* 0x000ee80000300a00 */
[----:B------:R-:W3:Y:S04]  /*354a0*/  LDL.LU.64 R156, [R1+0x138] ;  /* 0x00013800019c7983 */ /* 0x000ee80000300a00 */
[----:B--2---:R2:W-:Y:S01]  /*354b0*/  LDGSTS.E [R242+0x8008], desc[UR18][R236.64], P2 ;  /* 0x08008000ecf27fae */ /* 0x0045e20009121852 */
[----:B------:R-:W-:-:S03]  /*354c0*/  ISETP.NE.U32.AND P2, PT, R6, RZ, PT ;  /* 0x000000ff0600720c */ /* 0x000fc60003f45070 */
[----:B------:R-:W2:Y:S04]  /*354d0*/  LDL.LU.64 R6, [R1+0x278] ;  /* 0x0002780001067983 */ /* 0x000ea80000300a00 */
[----:B------:R-:W2:Y:S01]  /*354e0*/  LDL.LU.64 R152, [R1+0x560] ;  /* 0x0005600001987983 */ /* 0x000ea20000300a00 */
[----:B----4-:R-:W-:-:S03]  /*354f0*/  IMAD.WIDE R20, R83, 0x4, R232 ;  /* 0x0000000453147825 */ /* 0x010fc600078e02e8 */
[----:B------:R-:W4:Y:S01]  /*35500*/  LDL.LU.64 R232, [R1+0x360] ;  /* 0x0003600001e87983 */ /* 0x000f220000300a00 */
[----:B------:R-:W-:-:S03]  /*35510*/  IMAD.WIDE R22, R83, 0x4, R22 ;  /* 0x0000000453167825 */ /* 0x000fc600078e0216 */
[----:B------:R1:W-:Y:S04]  /*35520*/  STL.64 [R1+0x4d8], R20 ;  /* 0x0004d81401007387 */ /* 0x0003e80000100a00 */
[----:B-1----:R-:W4:Y:S04]  /*35530*/  LDL.LU.64 R20, [R1+0x268] ;  /* 0x0002680001147983 */ /* 0x002f280000300a00 */
[----:B------:R-:W4:Y:S04]  /*35540*/  LDL.LU.64 R246, [R1+0x128] ;  /* 0x0001280001f67983 */ /* 0x000f280000300a00 */
[----:B------:R1:W-:Y:S04]  /*35550*/  STL.64 [R1+0x370], R22 ;  /* 0x0003701601007387 */ /* 0x0003e80000100a00 */
[----:B------:R-:W4:Y:S04]  /*35560*/  LDL.LU.64 R236, [R1+0x120] ;  /* 0x0001200001ec7983 */ /* 0x000f280000300a00 */
[----:B-1----:R-:W4:Y:S01]  /*35570*/  LDL.LU.64 R22, [R1+0x118] ;  /* 0x0001180001167983 */ /* 0x002f220000300a00 */
[----:B---3--:R-:W-:-:S04]  /*35580*/  IMAD.WIDE R234, R83, 0x4, R234 ;  /* 0x0000000453ea7825 */ /* 0x008fc800078e02ea */
[----:B------:R-:W-:-:S04]  /*35590*/  IMAD.WIDE R250, R83, 0x4, R250 ;  /* 0x0000000453fa7825 */ /* 0x000fc800078e02fa */
[----:B------:R-:W-:-:S04]  /*355a0*/  IMAD.WIDE R240, R83, 0x4, R240 ;  /* 0x0000000453f07825 */ /* 0x000fc800078e02f0 */
[----:B------:R-:W-:-:S04]  /*355b0*/  IMAD.WIDE R8, R83, 0x4, R8 ;  /* 0x0000000453087825 */ /* 0x000fc800078e0208 */
[----:B------:R-:W-:-:S04]  /*355c0*/  IMAD.WIDE R158, R83, 0x4, R158 ;  /* 0x00000004539e7825 */ /* 0x000fc800078e029e */
[----:B------:R-:W-:-:S04]  /*355d0*/  IMAD.WIDE R156, R83, 0x4, R156 ;  /* 0x00000004539c7825 */ /* 0x000fc800078e029c */
[----:B--2---:R-:W-:-:S05]  /*355e0*/  IMAD.WIDE R6, R83, 0x4, R6 ;  /* 0x0000000453067825 */ /* 0x004fca00078e0206 */
[----:B------:R1:W-:Y:S04]  /*355f0*/  STL.64 [R1+0x278], R6 ;  /* 0x0002780601007387 */ /* 0x0003e80000100a00 */
[----:B------:R2:W-:Y:S01]  /*35600*/  STL.64 [R1+0x178], R234 ;  /* 0x000178ea01007387 */ /* 0x0005e20000100a00 */
[----:B-1----:R-:W-:-:S03]  /*35610*/  IMAD.WIDE R6, R83, 0x4, R244 ;  /* 0x0000000453067825 */ /* 0x002fc600078e02f4 */
[----:B--2---:R-:W2:Y:S04]  /*35620*/  LDL.LU.64 R234, [R1+0x450] ;  /* 0x0004500001ea7983 */ /* 0x004ea80000300a00 */
[----:B------:R-:W3:Y:S04]  /*35630*/  LDL.LU.64 R244, [R1+0x358] ;  /* 0x0003580001f47983 */ /* 0x000ee80000300a00 */
[----:B------:R1:W-:Y:S04]  /*35640*/  STL.64 [R1+0x170], R6 ;  /* 0x0001700601007387 */ /* 0x0003e80000100a00 */
[----:B------:R-:W-:Y:S01]  /*35650*/  STL.64 [R1+0x168], R8 ;  /* 0x0001680801007387 */ /* 0x000fe20000100a00 */
[----:B-1----:R-:W-:-:S04]  /*35660*/  IMAD.WIDE R6, R83, 0x4, R10 ;  /* 0x0000000453067825 */ /* 0x002fc800078e020a */
[C---:B------:R-:W-:Y:S02]  /*35670*/  IMAD.WIDE R10, R83.reuse, 0x4, R160 ;  /* 0x00000004530a7825 */ /* 0x040fe400078e02a0 */
[----:B------:R-:W3:Y:S04]  /*35680*/  LDL.LU.64 R160, [R1+0x10b8] ;  /* 0x0010b80001a07983 */ /* 0x000ee80000300a00 */
[----:B------:R1:W-:Y:S04]  /*35690*/  STL.64 [R1+0x160], R6 ;  /* 0x0001600601007387 */ /* 0x0003e80000100a00 */
[----:B-1----:R-:W3:Y:S04]  /*356a0*/  LDL.LU.64 R6, [R1+0x260] ;  /* 0x0002600001067983 */ /* 0x002ee80000300a00 */
[----:B------:R-:W3:Y:S04]  /*356b0*/  LDL.LU.64 R8, [R1+0x100] ;  /* 0x0001000001087983 */ /* 0x000ee80000300a00 */
[----:B------:R1:W-:Y:S04]  /*356c0*/  STL.64 [R1+0x158], R10 ;  /* 0x0001580a01007387 */ /* 0x0003e80000100a00 */
[----:B-1----:R-:W3:Y:S04]  /*356d0*/  LDL.LU.64 R10, [R1+0xf8] ;  /* 0x0000f800010a7983 */ /* 0x002ee80000300a00 */
[----:B------:R1:W-:Y:S04]  /*356e0*/  STL.64 [R1+0x510], R250 ;  /* 0x000510fa01007387 */ /* 0x0003e80000100a00 */
[----:B-1----:R-:W3:Y:S04]  /*356f0*/  LDL.LU.64 R250, [R1+0xf0] ;  /* 0x0000f00001fa7983 */ /* 0x002ee80000300a00 */
[----:B------:R1:W-:Y:S02]  /*35700*/  STL.64 [R1+0x368], R240 ;  /* 0x000368f001007387 */ /* 0x0003e40000100a00 */
[----:B-1----:R-:W-:-:S04]  /*35710*/  IMAD.WIDE R240, R83, 0x4, R16 ;  /* 0x0000000453f07825 */ /* 0x002fc800078e0210 */
[C---:B------:R-:W-:Y:S01]  /*35720*/  IMAD.WIDE R16, R83.reuse, 0x4, R18 ;  /* 0x0000000453107825 */ /* 0x040fe200078e0212 */
[----:B------:R1:W-:Y:S03]  /*35730*/  STL.64 [R1+0x270], R240 ;  /* 0x000270f001007387 */ /* 0x0003e60000100a00 */
[C---:B------:R-:W-:Y:S01]  /*35740*/  IMAD.WIDE R18, R83.reuse, 0x4, R222 ;  /* 0x0000000453127825 */ /* 0x040fe200078e02de */
[----:B-1----:R-:W3:Y:S04]  /*35750*/  LDL.LU.64 R240, [R1+0x448] ;  /* 0x0004480001f07983 */ /* 0x002ee80000300a00 */
[----:B------:R1:W-:Y:S01]  /*35760*/  STL.64 [R1+0x150], R16 ;  /* 0x0001501001007387 */ /* 0x0003e20000100a00 */
[----:B------:R-:W-:-:S04]  /*35770*/  IMAD.WIDE R152, R83, 0x4, R152 ;  /* 0x0000000453987825 */ /* 0x000fc800078e0298 */
[C---:B----4-:R-:W-:Y:S01]  /*35780*/  IMAD.WIDE R232, R83.reuse, 0x4, R232 ;  /* 0x0000000453e87825 */ /* 0x050fe200078e02e8 */
[----:B-1----:R-:W4:Y:S04]  /*35790*/  LDL.LU.64 R16, [R1+0x350] ;  /* 0x0003500001107983 */ /* 0x002f280000300a00 */
[----:B------:R1:W-:Y:S01]  /*357a0*/  STL.64 [R1+0x148], R18 ;  /* 0x0001481201007387 */ /* 0x0003e20000100a00 */
[----:B------:R-:W-:-:S03]  /*357b0*/  IMAD.WIDE R20, R83, 0x4, R20 ;  /* 0x0000000453147825 */ /* 0x000fc600078e0214 */
[----:B-1----:R-:W4:Y:S04]  /*357c0*/  LDL.LU.64 R18, [R1+0x258] ;  /* 0x0002580001127983 */ /* 0x002f280000300a00 */
[----:B------:R-:W4:Y:S04]  /*357d0*/  LDL.LU.64 R222, [R1+0xd8] ;  /* 0x0000d80001de7983 */ /* 0x000f280000300a00 */
        /* <DEDUP_REMOVED lines=19> */
[----:B------:R1:W-:Y:S04]  /*35910*/  STL.64 [R1+0x118], R22 ;  /* 0x0001181601007387 */ /* 0x0003e80000100a00 */
[----:B-1----:R-:W4:Y:S01]  /*35920*/  LDL.LU.64 R22, [R1+0x440] ;  /* 0x0004400001167983 */ /* 0x002f220000300a00 */
[----:B--2---:R-:W-:-:S04]  /*35930*/  IMAD.WIDE R234, R83, 0x4, R234 ;  /* 0x0000000453ea7825 */ /* 0x004fc800078e02ea */
[----:B---3--:R-:W-:-:S04]  /*35940*/  IMAD.WIDE R244, R83, 0x4, R244 ;  /* 0x0000000453f47825 */ /* 0x008fc800078e02f4 */
[----:B------:R-:W-:-:S04]  /*35950*/  IMAD.WIDE R6, R83, 0x4, R6 ;  /* 0x0000000453067825 */ /* 0x000fc800078e0206 */
[----:B------:R-:W-:-:S04]  /*35960*/  IMAD.WIDE R8, R83, 0x4, R8 ;  /* 0x0000000453087825 */ /* 0x000fc800078e0208 */
[----:B----4-:R-:W-:-:S04]  /*35970*/  IMAD.WIDE R16, R83, 0x4, R16 ;  /* 0x0000000453107825 */ /* 0x010fc800078e0210 */
[----:B------:R-:W-:-:S05]  /*35980*/  IMAD.WIDE R236, R83, 0x4, R236 ;  /* 0x0000000453ec7825 */ /* 0x000fca00078e02ec */
[----:B------:R1:W-:Y:S04]  /*35990*/  STL.64 [R1+0x110], R236 ;  /* 0x000110ec01007387 */ /* 0x0003e80000100a00 */
[----:B-1----:R-:W2:Y:S04]  /*359a0*/  LDL.LU.64 R236, [R1+0x1078] ;  /* 0x0010780001ec7983 */ /* 0x002ea80000300a00 */
[----:B------:R1:W-:Y:S04]  /*359b0*/  STL.64 [R1+0x108], R224 ;  /* 0x000108e001007387 */ /* 0x0003e80000100a00 */
[----:B-1----:R-:W3:Y:S04]  /*359c0*/  LDL.LU.64 R224, [R1+0x348] ;  /* 0x0003480001e07983 */ /* 0x002ee80000300a00 */
[----:B------:R1:W-:Y:S04]  /*359d0*/  STL.64 [R1+0x450], R234 ;  /* 0x000450ea01007387 */ /* 0x0003e80000100a00 */
[----:B-1----:R-:W4:Y:S04]  /*359e0*/  LDL.LU.64 R234, [R1+0x250] ;  /* 0x0002500001ea7983 */ /* 0x002f280000300a00 */
[----:B------:R1:W-:Y:S04]  /*359f0*/  STL.64 [R1+0x358], R244 ;  /* 0x000358f401007387 */ /* 0x0003e80000100a00 */
[----:B-1----:R-:W2:Y:S04]  /*35a00*/  LDL.LU.64 R244, [R1+0xb0] ;  /* 0x0000b00001f47983 */ /* 0x002ea80000300a00 */
[----:B------:R1:W-:Y:S04]  /*35a10*/  STL.64 [R1+0x260], R6 ;  /* 0x0002600601007387 */ /* 0x0003e80000100a00 */
[----:B------:R1:W-:Y:S02]  /*35a20*/  STL.64 [R1+0x5b8], R8 ;  /* 0x0005b80801007387 */ /* 0x0003e40000100a00 */
[----:B-1----:R-:W-:-:S02]  /*35a30*/  IMAD.WIDE R6, R83, 0x4, R10 ;  /* 0x0000000453067825 */ /* 0x002fc400078e020a */
[----:B------:R-:W2:Y:S04]  /*35a40*/  LDL.LU.64 R8, [R1+0xa8] ;  /* 0x0000a80001087983 */ /* 0x000ea80000300a00 */
[----:B------:R1:W-:Y:S02]  /*35a50*/  STL.64 [R1+0x5c8], R6 ;  /* 0x0005c80601007387 */ /* 0x0003e40000100a00 */
[C---:B-1----:R-:W-:Y:S02]  /*35a60*/  IMAD.WIDE R6, R83.reuse, 0x4, R246 ;  /* 0x0000000453067825 */ /* 0x042fe400078e02f6 */
[----:B------:R-:W2:Y:S02]  /*35a70*/  LDL.LU.64 R246, [R1+0x1070] ;  /* 0x0010700001f67983 */ /* 0x000ea40000300a00 */
[----:B------:R-:W-:-:S05]  /*35a80*/  IMAD.WIDE R10, R83, 0x4, R250 ;  /* 0x00000004530a7825 */ /* 0x000fca00078e02fa */
[----:B------:R1:W-:Y:S04]  /*35a90*/  STL.64 [R1+0x5d8], R10 ;  /* 0x0005d80a01007387 */ /* 0x0003e80000100a00 */
[----:B------:R-:W2:Y:S04]  /*35aa0*/  LDL.LU.64 R250, [R1+0x98] ;  /* 0x0000980001fa7983 */ /* 0x000ea80000300a00 */
[----:B------:R1:W-:Y:S02]  /*35ab0*/  STL.64 [R1+0x5e8], R6 ;  /* 0x0005e80601007387 */ /* 0x0003e40000100a00 */
[----:B-1----:R-:W-:-:S02]  /*35ac0*/  IMAD.WIDE R10, R83, 0x4, R226 ;  /* 0x00000004530a7825 */ /* 0x002fc400078e02e2 */
[----:B------:R-:W2:Y:S02]  /*35ad0*/  LDL.LU.64 R226, [R1+0x438] ;  /* 0x0004380001e27983 */ /* 0x000ea40000300a00 */
[C---:B------:R-:W-:Y:S02]  /*35ae0*/  IMAD.WIDE R6, R83.reuse, 0x4, R240 ;  /* 0x0000000453067825 */ /* 0x040fe400078e02f0 */
[----:B------:R1:W-:Y:S04]  /*35af0*/  STL.64 [R1+0x5f8], R10 ;  /* 0x0005f80a01007387 */ /* 0x0003e80000100a00 */
[----:B------:R1:W-:Y:S04]  /*35b00*/  STL.64 [R1+0x448], R6 ;  /* 0x0004480601007387 */ /* 0x0003e80000100a00 */
[----:B------:R1:W-:Y:S02]  /*35b10*/  STL.64 [R1+0x350], R16 ;  /* 0x0003501001007387 */ /* 0x0003e40000100a00 */
[----:B-1----:R-:W-:-:S02]  /*35b20*/  IMAD.WIDE R10, R83, 0x4, R18 ;  /* 0x00000004530a7825 */ /* 0x002fc400078e0212 */
[----:B------:R-:W2:Y:S02]  /*35b30*/  LDL.LU.64 R240, [R1+0x340] ;  /* 0x0003400001f07983 */ /* 0x000ea40000300a00 */
[C---:B------:R-:W-:Y:S02]  /*35b40*/  IMAD.WIDE R6, R83.reuse, 0x4, R222 ;  /* 0x0000000453067825 */ /* 0x040fe400078e02de */
[----:B------:R1:W-:Y:S04]  /*35b50*/  STL.64 [R1+0x258], R10 ;  /* 0x0002580a01007387 */ /* 0x0003e80000100a00 */
[----:B------:R-:W2:Y:S04]  /*35b60*/  LDL.LU.64 R16, [R1+0x248] ;  /* 0x0002480001107983 */ /* 0x000ea80000300a00 */
[----:B------:R2:W-:Y:S04]  /*35b70*/  STL.64 [R1+0x618], R6 ;  /* 0x0006180601007387 */ /* 0x0005e80000100a00 */
[----:B------:R-:W2:Y:S04]  /*35b80*/  LDL.LU.64 R18, [R1+0x88] ;  /* 0x0000880001127983 */ /* 0x000ea80000300a00 */
[----:B------:R-:W2:Y:S01]  /*35b90*/  LDL.LU.64 R222, [R1+0x80] ;  /* 0x0000800001de7983 */ /* 0x000ea20000300a00 */
[----:B------:R-:W-:-:S03]  /*35ba0*/  IMAD.WIDE R232, R83, 0x4, R232 ;  /* 0x0000000453e87825 */ /* 0x000fc600078e02e8 */
[----:B-1----:R-:W2:Y:S01]  /*35bb0*/  LDL.LU.64 R10, [R1+0x78] ;  /* 0x00007800010a7983 */ /* 0x002ea20000300a00 */
[----:B------:R-:W-:-:S04]  /*35bc0*/  IMAD.WIDE R20, R83, 0x4, R20 ;  /* 0x0000000453147825 */ /* 0x000fc800078e0214 */
[----:B---3--:R-:W-:-:S04]  /*35bd0*/  IMAD.WIDE R224, R83, 0x4, R224 ;  /* 0x0000000453e07825 */ /* 0x008fc800078e02e0 */
[----:B----4-:R-:W-:-:S04]  /*35be0*/  IMAD.WIDE R234, R83, 0x4, R234 ;  /* 0x0000000453ea7825 */ /* 0x010fc800078e02ea */
[----:B--2---:R-:W-:-:S04]  /*35bf0*/  IMAD.WIDE R8, R83, 0x4, R8 ;  /* 0x0000000453087825 */ /* 0x004fc800078e0208 */
[C---:B------:R-:W-:Y:S02]  /*35c00*/  IMAD.WIDE R6, R83.reuse, 0x4, R246 ;  /* 0x0000000453067825 */ /* 0x040fe400078e02f6 */
[----:B------:R-:W2:Y:S04]  /*35c10*/  LDL.LU.64 R246, [R1+0x430] ;  /* 0x0004300001f67983 */ /* 0x000ea80000300a00 */
[----:B------:R1:W-:Y:S04]  /*35c20*/  STL.64 [R1+0x628], R232 ;  /* 0x000628e801007387 */ /* 0x0003e80000100a00 */
[----:B------:R3:W-:Y:S04]  /*35c30*/  STL.64 [R1+0x638], R6 ;  /* 0x0006380601007387 */ /* 0x0007e80000100a00 */
[----:B------:R-:W-:Y:S04]  /*35c40*/  STL.64 [R1+0x648], R20 ;  /* 0x0006481401007387 */ /* 0x000fe80000100a00 */
[----:B-1----:R-:W4:Y:S01]  /*35c50*/  LDL.LU.64 R232, [R1+0x338] ;  /* 0x0003380001e87983 */ /* 0x002f220000300a00 */
[----:B---3--:R-:W-:-:S03]  /*35c60*/  IMAD.WIDE R6, R83, 0x4, R22 ;  /* 0x0000000453067825 */ /* 0x008fc600078e0216 */
[----:B------:R1:W-:Y:S04]  /*35c70*/  STL.64 [R1+0x658], R2 ;  /* 0x0006580201007387 */ /* 0x0003e80000100a00 */
[----:B-1----:R-:W3:Y:S04]  /*35c80*/  LDL.LU.64 R2, [R1+0x240] ;  /* 0x0002400001027983 */ /* 0x002ee80000300a00 */
[----:B------:R1:W-:Y:S04]  /*35c90*/  STL.64 [R1+0x440], R6 ;  /* 0x0004400601007387 */ /* 0x0003e80000100a00 */
[----:B------:R-:W3:Y:S04]  /*35ca0*/  LDL.LU.64 R20, [R1+0x60] ;  /* 0x0000600001147983 */ /* 0x000ee80000300a00 */
[----:B------:R-:W3:Y:S01]  /*35cb0*/  LDL.LU.64 R22, [R1+0x58] ;  /* 0x0000580001167983 */ /* 0x000ee20000300a00 */
[----:B-1----:R-:W-:-:S03]  /*35cc0*/  IMAD.WIDE R6, R83, 0x4, R244 ;  /* 0x0000000453067825 */ /* 0x002fc600078e02f4 */
[----:B------:R1:W-:Y:S04]  /*35cd0*/  STL.64 [R1+0x348], R224 ;  /* 0x000348e001007387 */ /* 0x0003e80000100a00 */
[----:B-1----:R-:W3:Y:S04]  /*35ce0*/  LDL.LU.64 R224, [R1+0x428] ;  /* 0x0004280001e07983 */ /* 0x002ee80000300a00 */
[----:B------:R1:W-:Y:S04]  /*35cf0*/  STL.64 [R1+0x250], R234 ;  /* 0x000250ea01007387 */ /* 0x0003e80000100a00 */
[----:B-1----:R-:W3:Y:S04]  /*35d00*/  LDL.LU.64 R234, [R1+0x330] ;  /* 0x0003300001ea7983 */ /* 0x002ee80000300a00 */
[----:B------:R1:W-:Y:S04]  /*35d10*/  STL.64 [R1+0x678], R6 ;  /* 0x0006780601007387 */ /* 0x0003e80000100a00 */
[----:B------:R-:W3:Y:S01]  /*35d20*/  LDL.LU.64 R244, [R1+0x238] ;  /* 0x0002380001f47983 */ /* 0x000ee20000300a00 */
[----:B-1----:R-:W-:-:S03]  /*35d30*/  IMAD.WIDE R6, R83, 0x4, R236 ;  /* 0x0000000453067825 */ /* 0x002fc600078e02ec */
[----:B------:R-:W3:Y:S04]  /*35d40*/  LDL.LU.64 R236, [R1+0x30] ;  /* 0x0000300001ec7983 */ /* 0x000ee80000300a00 */
[----:B------:R1:W-:Y:S04]  /*35d50*/  STL.64 [R1+0x688], R8 ;  /* 0x0006880801007387 */ /* 0x0003e80000100a00 */
[----:B------:R1:W-:Y:S02]  /*35d60*/  STL.64 [R1+0x698], R6 ;  /* 0x0006980601007387 */ /* 0x0003e40000100a00 */
[----:B-1----:R-:W-:-:S04]  /*35d70*/  IMAD.WIDE R8, R83, 0x4, R250 ;  /* 0x0000000453087825 */ /* 0x002fc800078e02fa */
[C---:B------:R-:W-:Y:S02]  /*35d80*/  IMAD.WIDE R6, R83.reuse, 0x4, R230 ;  /* 0x0000000453067825 */ /* 0x040fe400078e02e6 */
[----:B------:R-:W3:Y:S04]  /*35d90*/  LDL.LU.64 R230, [R1+0x1068] ;  /* 0x0010680001e67983 */ /* 0x000ee80000300a00 */
[----:B------:R1:W-:Y:S01]  /*35da0*/  STL.64 [R1+0x6a8], R8 ;  /* 0x0006a80801007387 */ /* 0x0003e20000100a00 */
[----:B------:R-:W-:-:S04]  /*35db0*/  IMAD.WIDE R240, R83, 0x4, R240 ;  /* 0x0000000453f07825 */ /* 0x000fc800078e02f0 */
[----:B------:R-:W-:-:S04]  /*35dc0*/  IMAD.WIDE R16, R83, 0x4, R16 ;  /* 0x0000000453107825 */ /* 0x000fc800078e0210 */
[C---:B-1----:R-:W-:Y:S02]  /*35dd0*/  IMAD.WIDE R8, R83.reuse, 0x4, R226 ;  /* 0x0000000453087825 */ /* 0x042fe400078e02e2 */
[----:B------:R-:W3:Y:S04]  /*35de0*/  LDL.LU.64 R226, [R1+0x420] ;  /* 0x0004200001e27983 */ /* 0x000ee80000300a00 */
[----:B------:R1:W-:Y:S01]  /*35df0*/  STL.64 [R1+0x6b8], R6 ;  /* 0x0006b80601007387 */ /* 0x0003e20000100a00 */
[----:B------:R-:W-:-:S04]  /*35e00*/  IMAD.WIDE R18, R83, 0x4, R18 ;  /* 0x0000000453127825 */ /* 0x000fc800078e0212 */
[C---:B------:R-:W-:Y:S01]  /*35e10*/  IMAD.WIDE R222, R83.reuse, 0x4, R222 ;  /* 0x0000000453de7825 */ /* 0x040fe200078e02de */
[----:B-1----:R-:W3:Y:S04]  /*35e20*/  LDL.LU.64 R6, [R1+0x328] ;  /* 0x0003280001067983 */ /* 0x002ee80000300a00 */
[----:B------:R1:W-:Y:S04]  /*35e30*/  STL.64 [R1+0x438], R8 ;  /* 0x0004380801007387 */ /* 0x0003e80000100a00 */
[----:B-1----:R-:W3:Y:S04]  /*35e40*/  LDL.LU.64 R8, [R1+0x230] ;  /* 0x0002300001087983 */ /* 0x002ee80000300a00 */
[----:B------:R-:W3:Y:S04]  /*35e50*/  LDL.LU.64 R250, [R1+0x10] ;  /* 0x0000100001fa7983 */ /* 0x000ee80000300a00 */
        /* <DEDUP_REMOVED lines=10> */
[----:B------:R-:W-:-:S04]  /*35f00*/  IMAD.WIDE R248, R83, 0x4, R248 ;  /* 0x0000000453f87825 */ /* 0x000fc800078e02f8 */
[----:B--2---:R-:W-:-:S04]  /*35f10*/  IMAD.WIDE R246, R83, 0x4, R246 ;  /* 0x0000000453f67825 */ /* 0x004fc800078e02f6 */
[----:B----4-:R-:W-:-:S04]  /*35f20*/  IMAD.WIDE R232, R83, 0x4, R232 ;  /* 0x0000000453e87825 */ /* 0x010fc800078e02e8 */
[----:B---3--:R-:W-:-:S04]  /*35f30*/  IMAD.WIDE R2, R83, 0x4, R2 ;  /* 0x0000000453027825 */ /* 0x008fc800078e0202 */
[----:B------:R-:W-:-:S04]  /*35f40*/  IMAD.WIDE R20, R83, 0x4, R20 ;  /* 0x0000000453147825 */ /* 0x000fc800078e0214 */
[----:B------:R-:W-:-:S04]  /*35f50*/  IMAD.WIDE R22, R83, 0x4, R22 ;  /* 0x0000000453167825 */ /* 0x000fc800078e0216 */
[C---:B-1----:R-:W-:Y:S02]  /*35f60*/  IMAD.WIDE R10, R83.reuse, 0x4, R222 ;  /* 0x00000004530a7825 */ /* 0x042fe400078e02de */
[----:B------:R-:W2:Y:S04]  /*35f70*/  LDL.LU.64 R222, [R1+0x1040] ;  /* 0x0010400001de7983 */ /* 0x000ea80000300a00 */
[----:B------:R1:W-:Y:S04]  /*35f80*/  STL.64 [R1+0x700], R10 ;  /* 0x0007000a01007387 */ /* 0x0003e80000100a00 */
[----:B-1----:R-:W3:Y:S04]  /*35f90*/  LDL.LU.64 R10, [R1+0x418] ;  /* 0x00041800010a7983 */ /* 0x002ee80000300a00 */
[----:B------:R1:W-:Y:S04]  /*35fa0*/  STL.64 [R1+0x708], R248 ;  /* 0x000708f801007387 */ /* 0x0003e80000100a00 */
[----:B-1----:R-:W4:Y:S04]  /*35fb0*/  LDL.LU.64 R248, [R1+0x320] ;  /* 0x0003200001f87983 */ /* 0x002f280000300a00 */
[----:B------:R1:W-:Y:S04]  /*35fc0*/  STL.64 [R1+0x430], R246 ;  /* 0x000430f601007387 */ /* 0x0003e80000100a00 */
[----:B-1----:R-:W2:Y:S04]  /*35fd0*/  LDL.LU.64 R246, [R1+0x228] ;  /* 0x0002280001f67983 */ /* 0x002ea80000300a00 */
        /* <DEDUP_REMOVED lines=25> */
[----:B-1----:R-:W3:Y:S01]  /*36170*/  LDL.LU.64 R244, [R1+0xff0] ;  /* 0x000ff00001f47983 */ /* 0x002ee20000300a00 */
[----:B------:R-:W-:-:S04]  /*36180*/  IMAD.WIDE R236, R83, 0x4, R236 ;  /* 0x0000000453ec7825 */ /* 0x000fc800078e02ec */
[----:B----4-:R-:W-:-:S04]  /*36190*/  IMAD.WIDE R20, R83, 0x4, R20 ;  /* 0x0000000453147825 */ /* 0x010fc800078e0214 */
[----:B---3--:R-:W-:-:S05]  /*361a0*/  IMAD.WIDE R244, R83, 0x4, R244 ;  /* 0x0000000453f47825 */ /* 0x008fca00078e02f4 */
[----:B------:R1:W-:Y:S04]  /*361b0*/  STL.64 [R1+0x740], R244 ;  /* 0x000740f401007387 */ /* 0x0003e80000100a00 */
[----:B-1----:R-:W3:Y:S04]  /*361c0*/  LDL.LU.64 R244, [R1+0x220] ;  /* 0x0002200001f47983 */ /* 0x002ee80000300a00 */
[----:B------:R1:W-:Y:S04]  /*361d0*/  STL.64 [R1+0x748], R236 ;  /* 0x000748ec01007387 */ /* 0x0003e80000100a00 */
[----:B-1----:R-:W4:Y:S01]  /*361e0*/  LDL.LU.64 R236, [R1+0xfe8] ;  /* 0x000fe80001ec7983 */ /* 0x002f220000300a00 */
[----:B------:R-:W-:-:S03]  /*361f0*/  IMAD.WIDE R16, R83, 0x4, R16 ;  /* 0x0000000453107825 */ /* 0x000fc600078e0210 */
[----:B------:R1:W-:Y:S01]  /*36200*/  STL.64 [R1+0x750], R20 ;  /* 0x0007501401007387 */ /* 0x0003e20000100a00 */
[----:B------:R-:W-:-:S04]  /*36210*/  IMAD.WIDE R12, R83, 0x4, R12 ;  /* 0x00000004530c7825 */ /* 0x000fc800078e020c */
[----:B------:R-:W-:-:S04]  /*36220*/  IMAD.WIDE R226, R83, 0x4, R226 ;  /* 0x0000000453e27825 */ /* 0x000fc800078e02e2 */
[C---:B------:R-:W-:Y:S01]  /*36230*/  IMAD.WIDE R6, R83.reuse, 0x4, R6 ;  /* 0x0000000453067825 */ /* 0x040fe200078e0206 */
[----:B-1----:R-:W3:Y:S03]  /*36240*/  LDL.LU.64 R20, [R1+0xfe0] ;  /* 0x000fe00001147983 */ /* 0x002ee60000300a00 */
[C---:B------:R-:W-:Y:S01]  /*36250*/  IMAD.WIDE R8, R83.reuse, 0x4, R8 ;  /* 0x0000000453087825 */ /* 0x040fe200078e0208 */
[----:B------:R1:W-:Y:S04]  /*36260*/  STL.64 [R1+0x758], R16 ;  /* 0x0007581001007387 */ /* 0x0003e80000100a00 */
[----:B-1----:R-:W3:Y:S04]  /*36270*/  LDL.LU.64 R16, [R1+0xfd8] ;  /* 0x000fd80001107983 */ /* 0x002ee80000300a00 */
[----:B------:R1:W-:Y:S01]  /*36280*/  STL.64 [R1+0x760], R12 ;  /* 0x0007600c01007387 */ /* 0x0003e20000100a00 */
[----:B------:R-:W-:-:S03]  /*36290*/  IMAD.WIDE R2, R83, 0x4, R2 ;  /* 0x0000000453027825 */ /* 0x000fc600078e0202 */
[----:B-1----:R-:W3:Y:S04]  /*362a0*/  LDL.LU.64 R12, [R1+0xfd0] ;  /* 0x000fd000010c7983 */ /* 0x002ee80000300a00 */
[----:B------:R1:W-:Y:S04]  /*362b0*/  STL.64 [R1+0x420], R226 ;  /* 0x000420e201007387 */ /* 0x0003e80000100a00 */
[----:B-1----:R-:W3:Y:S04]  /*362c0*/  LDL.LU.64 R226, [R1+0xfc8] ;  /* 0x000fc80001e27983 */ /* 0x002ee80000300a00 */
[----:B------:R1:W-:Y:S04]  /*362d0*/  STL.64 [R1+0x328], R6 ;  /* 0x0003280601007387 */ /* 0x0003e80000100a00 */
[----:B------:R4:W-:Y:S01]  /*362e0*/  STL.64 [R1+0x768], R8 ;  /* 0x0007680801007387 */ /* 0x0009e20000100a00 */
[----:B------:R-:W-:-:S04]  /*362f0*/  IMAD.WIDE R240, R83, 0x4, R240 ;  /* 0x0000000453f07825 */ /* 0x000fc800078e02f0 */
[----:B-1----:R-:W-:-:S04]  /*36300*/  IMAD.WIDE R6, R83, 0x4, R250 ;  /* 0x0000000453067825 */ /* 0x002fc800078e02fa */
[----:B------:R-:W-:-:S04]  /*36310*/  IMAD.WIDE R10, R83, 0x4, R10 ;  /* 0x00000004530a7825 */ /* 0x000fc800078e020a */
[C---:B----4-:R-:W-:Y:S02]  /*36320*/  IMAD.WIDE R8, R83.reuse, 0x4, R236 ;  /* 0x0000000453087825 */ /* 0x050fe400078e02ec */
[----:B------:R-:W4:Y:S04]  /*36330*/  LDL.LU.64 R236, [R1+0xfc0] ;  /* 0x000fc00001ec7983 */ /* 0x000f280000300a00 */
[----:B------:R1:W-:Y:S04]  /*36340*/  STL.64 [R1+0x770], R6 ;  /* 0x0007700601007387 */ /* 0x0003e80000100a00 */
[----:B-1----:R-:W4:Y:S04]  /*36350*/  LDL.LU.64 R6, [R1+0x408] ;  /* 0x0004080001067983 */ /* 0x002f280000300a00 */
[----:B------:R1:W-:Y:S04]  /*36360*/  STL.64 [R1+0x778], R8 ;  /* 0x0007780801007387 */ /* 0x0003e80000100a00 */
[----:B-1----:R-:W4:Y:S04]  /*36370*/  LDL.LU.64 R8, [R1+0x310] ;  /* 0x0003100001087983 */ /* 0x002f280000300a00 */
[----:B------:R1:W-:Y:S04]  /*36380*/  STL.64 [R1+0x780], R2 ;  /* 0x0007800201007387 */ /* 0x0003e80000100a00 */
[----:B------:R-:W4:Y:S01]  /*36390*/  LDL.LU.64 R250, [R1+0x218] ;  /* 0x0002180001fa7983 */ /* 0x000f220000300a00 */
[----:B-1----:R-:W-:-:S03]  /*363a0*/  IMAD.WIDE R2, R83, 0x4, R238 ;  /* 0x0000000453027825 */ /* 0x002fc600078e02ee */
[----:B------:R-:W4:Y:S04]  /*363b0*/  LDL.LU.64 R238, [R1+0x318] ;  /* 0x0003180001ee7983 */ /* 0x000f280000300a00 */
[----:B------:R1:W-:Y:S04]  /*363c0*/  STL.64 [R1+0x788], R240 ;  /* 0x000788f001007387 */ /* 0x0003e80000100a00 */
[----:B------:R2:W-:Y:S04]  /*363d0*/  STL.64 [R1+0x418], R10 ;  /* 0x0004180a01007387 */ /* 0x0005e80000100a00 */
[----:B------:R-:W-:Y:S01]  /*363e0*/  STL.64 [R1+0x790], R2 ;  /* 0x0007900201007387 */ /* 0x000fe20000100a00 */
[----:B-1----:R-:W-:-:S04]  /*363f0*/  IMAD.WIDE R240, R83, 0x4, R248 ;  /* 0x0000000453f07825 */ /* 0x002fc800078e02f8 */
[C---:B--2---:R-:W-:Y:S01]  /*36400*/  IMAD.WIDE R10, R83.reuse, 0x4, R246 ;  /* 0x00000004530a7825 */ /* 0x044fe200078e02f6 */
[----:B------:R-:W-:Y:S04]  /*36410*/  STL.64 [R1+0x320], R240 ;  /* 0x000320f001007387 */ /* 0x000fe80000100a00 */
[----:B------:R1:W-:Y:S04]  /*36420*/  STL.64 [R1+0xe18], R2 ;  /* 0x000e180201007387 */ /* 0x0003e80000100a00 */
[----:B------:R4:W-:Y:S04]  /*36430*/  STL.64 [R1+0x798], R10 ;  /* 0x0007980a01007387 */ /* 0x0009e80000100a00 */
[----:B-1----:R-:W2:Y:S01]  /*36440*/  LDL.LU.64 R2, [R1+0x410] ;  /* 0x0004100001027983 */ /* 0x002ea20000300a00 */
[----:B------:R-:W-:-:S04]  /*36450*/  IMAD.WIDE R234, R83, 0x4, R234 ;  /* 0x0000000453ea7825 */ /* 0x000fc800078e02ea */
[----:B------:R-:W-:-:S04]  /*36460*/  IMAD.WIDE R232, R83, 0x4, R232 ;  /* 0x0000000453e87825 */ /* 0x000fc800078e02e8 */
[----:B------:R-:W-:-:S04]  /*36470*/  IMAD.WIDE R240, R83, 0x4, R228 ;  /* 0x0000000453f07825 */ /* 0x000fc800078e02e4 */
[----:B---3--:R-:W-:-:S04]  /*36480*/  IMAD.WIDE R226, R83, 0x4, R226 ;  /* 0x0000000453e27825 */ /* 0x008fc800078e02e2 */
[----:B------:R-:W-:-:S04]  /*36490*/  IMAD.WIDE R222, R83, 0x4, R222 ;  /* 0x0000000453de7825 */ /* 0x000fc800078e02de */
[----:B----4-:R-:W-:-:S05]  /*364a0*/  IMAD.WIDE R10, R83, 0x4, R236 ;  /* 0x00000004530a7825 */ /* 0x010fca00078e02ec */
[----:B------:R1:W-:Y:S04]  /*364b0*/  STL.64 [R1+0x7a0], R10 ;  /* 0x0007a00a01007387 */ /* 0x0003e80000100a00 */
[----:B-1----:R-:W3:Y:S04]  /*364c0*/  LDL.LU.64 R10, [R1+0x400] ;  /* 0x00040000010a7983 */ /* 0x002ee80000300a00 */
[----:B------:R-:W-:Y:S04]  /*364d0*/  STL.64 [R1+0x7a8], R234 ;  /* 0x0007a8ea01007387 */ /* 0x000fe80000100a00 */
[----:B------:R-:W4:Y:S04]  /*364e0*/  LDL.LU.64 R248, [R1+0x308] ;  /* 0x0003080001f87983 */ /* 0x000f280000300a00 */
[----:B------:R1:W-:Y:S04]  /*364f0*/  STL.64 [R1+0x7b0], R232 ;  /* 0x0007b0e801007387 */ /* 0x0003e80000100a00 */
[----:B------:R-:W4:Y:S01]  /*36500*/  LDL.LU.64 R246, [R1+0x210] ;  /* 0x0002100001f67983 */ /* 0x000f220000300a00 */
[----:B-1----:R-:W-:-:S05]  /*36510*/  IMAD.WIDE R232, R83, 0x4, R230 ;  /* 0x0000000453e87825 */ /* 0x002fca00078e02e6 */
[----:B------:R1:W-:Y:S01]  /*36520*/  STL.64 [R1+0x7b8], R232 ;  /* 0x0007b8e801007387 */ /* 0x0003e20000100a00 */
[----:B------:R-:W-:-:S04]  /*36530*/  IMAD.WIDE R228, R83, 0x4, R238 ;  /* 0x0000000453e47825 */ /* 0x000fc800078e02ee */
[----:B--2---:R-:W-:-:S04]  /*36540*/  IMAD.WIDE R230, R83, 0x4, R2 ;  /* 0x0000000453e67825 */ /* 0x004fc800078e0202 */
[C---:B------:R-:W-:Y:S01]  /*36550*/  IMAD.WIDE R2, R83.reuse, 0x4, R244 ;  /* 0x0000000453027825 */ /* 0x040fe200078e02f4 */
[----:B------:R-:W-:Y:S04]  /*36560*/  STL.64 [R1+0x410], R230 ;  /* 0x000410e601007387 */ /* 0x000fe80000100a00 */
[----:B------:R-:W-:Y:S04]  /*36570*/  STL.64 [R1+0x7c0], R240 ;  /* 0x0007c0f001007387 */ /* 0x000fe80000100a00 */
[----:B------:R-:W-:Y:S04]  /*36580*/  STL.64 [R1+0x318], R228 ;  /* 0x000318e401007387 */ /* 0x000fe80000100a00 */
[----:B------:R-:W-:Y:S04]  /*36590*/  STL.64 [R1+0xe28], R240 ;  /* 0x000e28f001007387 */ /* 0x000fe80000100a00 */
[----:B------:R2:W-:Y:S04]  /*365a0*/  STL.64 [R1+0x7c8], R2 ;  /* 0x0007c80201007387 */ /* 0x0005e80000100a00 */
[----:B------:R-:W-:Y:S04]  /*365b0*/  STL.64 [R1+0x7d0], R226 ;  /* 0x0007d0e201007387 */ /* 0x000fe80000100a00 */
[----:B-1----:R-:W4:Y:S01]  /*365c0*/  LDL.LU.64 R232, [R1+0x3f8] ;  /* 0x0003f80001e87983 */ /* 0x002f220000300a00 */
[----:B--2---:R-:W-:-:S05]  /*365d0*/  IMAD.WIDE R2, R83, 0x4, R224 ;  /* 0x0000000453027825 */ /* 0x004fca00078e02e0 */
[----:B------:R1:W-:Y:S04]  /*365e0*/  STL.64 [R1+0x7d8], R2 ;  /* 0x0007d80201007387 */ /* 0x0003e80000100a00 */
[----:B-1----:R-:W2:Y:S04]  /*365f0*/  LDL.LU.64 R2, [R1+0x300] ;  /* 0x0003000001027983 */ /* 0x002ea80000300a00 */
[----:B------:R1:W-:Y:S04]  /*36600*/  STL.64 [R1+0x7e0], R222 ;  /* 0x0007e0de01007387 */ /* 0x0003e80000100a00 */
[----:B------:R-:W2:Y:S01]  /*36610*/  LDL.LU.64 R244, [R1+0x208] ;  /* 0x0002080001f47983 */ /* 0x000ea20000300a00 */
[----:B------:R-:W-:-:S04]  /*36620*/  IMAD.WIDE R238, R83, 0x4, R180 ;  /* 0x0000000453ee7825 */ /* 0x000fc800078e02b4 */
[----:B------:R-:W-:-:S04]  /*36630*/  IMAD.WIDE R180, R83, 0x4, R6 ;  /* 0x0000000453b47825 */ /* 0x000fc800078e0206 */
[----:B-1----:R-:W-:-:S04]  /*36640*/  IMAD.WIDE R222, R83, 0x4, R138 ;  /* 0x0000000453de7825 */ /* 0x002fc800078e028a */
[C---:B------:R-:W-:Y:S01]  /*36650*/  IMAD.WIDE R8, R83.reuse, 0x4, R8 ;  /* 0x0000000453087825 */ /* 0x040fe200078e0208 */
[----:B------:R-:W-:Y:S03]  /*36660*/  STL.64 [R1+0x7e8], R222 ;  /* 0x0007e8de01007387 */ /* 0x000fe60000100a00 */
[C---:B------:R-:W-:Y:S01]  /*36670*/  IMAD.WIDE R6, R83.reuse, 0x4, R250 ;  /* 0x0000000453067825 */ /* 0x040fe200078e02fa */
[----:B------:R-:W-:Y:S04]  /*36680*/  STL.64 [R1+0x408], R180 ;  /* 0x000408b401007387 */ /* 0x000fe80000100a00 */
[----:B------:R-:W-:Y:S04]  /*36690*/  STL.64 [R1+0x7f0], R238 ;  /* 0x0007f0ee01007387 */ /* 0x000fe80000100a00 */
[----:B------:R1:W-:Y:S04]  /*366a0*/  STL.64 [R1+0x7f8], R8 ;  /* 0x0007f80801007387 */ /* 0x0003e80000100a00 */
[----:B------:R-:W-:Y:S04]  /*366b0*/  STL.64 [R1+0xe30], R238 ;  /* 0x000e30ee01007387 */ /* 0x000fe80000100a00 */
[----:B------:R1:W-:Y:S02]  /*366c0*/  STL.64 [R1+0x800], R6 ;  /* 0x0008000601007387 */ /* 0x0003e40000100a00 */
[----:B-1----:R-:W-:-:S04]  /*366d0*/  IMAD.WIDE R8, R83, 0x4, R12 ;  /* 0x0000000453087825 */ /* 0x002fc800078e020c */
[C---:B------:R-:W-:Y:S01]  /*366e0*/  IMAD.WIDE R12, R83.reuse, 0x4, R14 ;  /* 0x00000004530c7825 */ /* 0x040fe200078e020e */
[----:B------:R-:W2:Y:S03]  /*366f0*/  LDL.LU.64 R6, [R1+0x3f0] ;  /* 0x0003f00001067983 */ /* 0x000ea60000300a00 */
[C---:B------:R-:W-:Y:S01]  /*36700*/  IMAD.WIDE R14, R83.reuse, 0x4, R98 ;  /* 0x00000004530e7825 */ /* 0x040fe200078e0262 */
[----:B------:R1:W-:Y:S03]  /*36710*/  STL.64 [R1+0x808], R8 ;  /* 0x0008080801007387 */ /* 0x0003e60000100a00 */
[C---:B------:R-:W-:Y:S01]  /*36720*/  IMAD.WIDE R236, R83.reuse, 0x4, R182 ;  /* 0x0000000453ec7825 */ /* 0x040fe200078e02b6 */
[----:B-1----:R-:W2:Y:S04]  /*36730*/  LDL.LU.64 R8, [R1+0x2f8] ;  /* 0x0002f80001087983 */ /* 0x002ea80000300a00 */
[----:B------:R-:W2:Y:S04]  /*36740*/  LDL.LU.64 R250, [R1+0x200] ;  /* 0x0002000001fa7983 */ /* 0x000ea80000300a00 */
[----:B------:R1:W-:Y:S04]  /*36750*/  STL.64 [R1+0x810], R12 ;  /* 0x0008100c01007387 */ /* 0x0003e80000100a00 */
[----:B------:R3:W-:Y:S01]  /*36760*/  STL.64 [R1+0x818], R14 ;  /* 0x0008180e01007387 */ /* 0x0007e20000100a00 */
[----:B-1----:R-:W-:-:S05]  /*36770*/  IMAD.WIDE R12, R83, 0x4, R140 ;  /* 0x00000004530c7825 */ /* 0x002fca00078e028c */
[----:B------:R4:W-:Y:S01]  /*36780*/  STL.64 [R1+0x820], R12 ;  /* 0x0008200c01007387 */ /* 0x0009e20000100a00 */
[----:B------:R-:W-:-:S04]  /*36790*/  IMAD.WIDE R234, R83, 0x4, R184 ;  /* 0x0000000453ea7825 */ /* 0x000fc800078e02b8 */
[----:B---3--:R-:W-:-:S05]  /*367a0*/  IMAD.WIDE R14, R83, 0x4, R10 ;  /* 0x00000004530e7825 */ /* 0x008fca00078e020a */
[----:B------:R1:W-:Y:S01]  /*367b0*/  STL.64 [R1+0x400], R14 ;  /* 0x0004000e01007387 */ /* 0x0003e20000100a00 */
[----:B----4-:R-:W-:-:S03]  /*367c0*/  IMAD.WIDE R12, R83, 0x4, R248 ;  /* 0x00000004530c7825 */ /* 0x010fc600078e02f8 */
[----:B------:R-:W-:Y:S04]  /*367d0*/  STL.64 [R1+0x828], R236 ;  /* 0x000828ec01007387 */ /* 0x000fe80000100a00 */
[----:B------:R3:W-:Y:S01]  /*367e0*/  STL.64 [R1+0x850], R12 ;  /* 0x0008500c01007387 */ /* 0x0007e20000100a00 */
[----:B------:R-:W-:-:S03]  /*367f0*/  IMAD.WIDE R10, R83, 0x4, R246 ;  /* 0x00000004530a7825 */ /* 0x000fc600078e02f6 */
[----:B------:R-:W-:Y:S01]  /*36800*/  STL.64 [R1+0xe38], R236 ;  /* 0x000e38ec01007387 */ /* 0x000fe20000100a00 */
[----:B-1----:R-:W-:-:S03]  /*36810*/  IMAD.WIDE R14, R83, 0x4, R16 ;  /* 0x00000004530e7825 */ /* 0x002fc600078e0210 */
[----:B------:R1:W-:Y:S01]  /*36820*/  STL.64 [R1+0x858], R10 ;  /* 0x0008580a01007387 */ /* 0x0003e20000100a00 */
[----:B---3--:R-:W-:-:S03]  /*36830*/  IMAD.WIDE R12, R83, 0x4, R18 ;  /* 0x00000004530c7825 */ /* 0x008fc600078e0212 */
[----:B-1----:R-:W3:Y:S04]  /*36840*/  LDL.LU.64 R10, [R1+0x3e8] ;  /* 0x0003e800010a7983 */ /* 0x002ee80000300a00 */
[----:B------:R1:W-:Y:S04]  /*36850*/  STL.64 [R1+0x860], R14 ;  /* 0x0008600e01007387 */ /* 0x0003e80000100a00 */
[----:B------:R-:W4:Y:S04]  /*36860*/  LDL.LU.64 R246, [R1+0x2f0] ;  /* 0x0002f00001f67983 */ /* 0x000f280000300a00 */
[----:B------:R1:W-:Y:S04]  /*36870*/  STL.64 [R1+0x868], R12 ;  /* 0x0008680c01007387 */ /* 0x0003e80000100a00 */
[----:B------:R-:W4:Y:S01]  /*36880*/  LDL.LU.64 R248, [R1+0x1f8] ;  /* 0x0001f80001f87983 */ /* 0x000f220000300a00 */
[----:B-1----:R-:W-:-:S04]  /*36890*/  IMAD.WIDE R14, R83, 0x4, R100 ;  /* 0x00000004530e7825 */ /* 0x002fc800078e0264 */
[C---:B------:R-:W-:Y:S01]  /*368a0*/  IMAD.WIDE R12, R83.reuse, 0x4, R142 ;  /* 0x00000004530c7825 */ /* 0x040fe200078e028e */
[----:B------:R1:W-:Y:S04]  /*368b0*/  STL.64 [R1+0x870], R14 ;  /* 0x0008700e01007387 */ /* 0x0003e80000100a00 */
[----:B------:R2:W-:Y:S01]  /*368c0*/  STL.64 [R1+0x878], R12 ;  /* 0x0008780c01007387 */ /* 0x0005e20000100a00 */
[----:B-1----:R-:W-:-:S05]  /*368d0*/  IMAD.WIDE R14, R83, 0x4, R232 ;  /* 0x00000004530e7825 */ /* 0x002fca00078e02e8 */
[----:B------:R1:W-:Y:S04]  /*368e0*/  STL.64 [R1+0x3f8], R14 ;  /* 0x0003f80e01007387 */ /* 0x0003e80000100a00 */
[----:B------:R-:W-:Y:S01]  /*368f0*/  STL.64 [R1+0x880], R234 ;  /* 0x000880ea01007387 */ /* 0x000fe20000100a00 */
[----:B--2---:R-:W-:-:S05]  /*36900*/  IMAD.WIDE R12, R83, 0x4, R2 ;  /* 0x00000004530c7825 */ /* 0x004fca00078e0202 */
[----:B------:R-:W-:Y:S01]  /*36910*/  STL.64 [R1+0x888], R12 ;  /* 0x0008880c01007387 */ /* 0x000fe20000100a00 */
[----:B------:R-:W-:-:S03]  /*36920*/  IMAD.WIDE R2, R83, 0x4, R244 ;  /* 0x0000000453027825 */ /* 0x000fc600078e02f4 */
[----:B------:R-:W-:Y:S04]  /*36930*/  STL.64 [R1+0xe40], R234 ;  /* 0x000e40ea01007387 */ /* 0x000fe80000100a00 */
[----:B------:R2:W-:Y:S01]  /*36940*/  STL.64 [R1+0x890], R2 ;  /* 0x0008900201007387 */ /* 0x0005e20000100a00 */
[----:B-1----:R-:W-:-:S04]  /*36950*/  IMAD.WIDE R14, R83, 0x4, R22 ;  /* 0x00000004530e7825 */ /* 0x002fc800078e0216 */
[----:B--2---:R-:W-:-:S05]  /*36960*/  IMAD.WIDE R2, R83, 0x4, R20 ;  /* 0x0000000453027825 */ /* 0x004fca00078e0214 */
[----:B------:R1:W-:Y:S04]  /*36970*/  STL.64 [R1+0x898], R2 ;  /* 0x0008980201007387 */ /* 0x0003e80000100a00 */
[----:B------:R-:W-:Y:S04]  /*36980*/  STL.64 [R1+0x8a0], R14 ;  /* 0x0008a00e01007387 */ /* 0x000fe80000100a00 */
[----:B------:R-:W2:Y:S01]  /*36990*/  LDL.LU.64 R244, [R1+0x3e0] ;  /* 0x0003e00001f47983 */ /* 0x000ea20000300a00 */
[----:B------:R-:W-:-:S04]  /*369a0*/  IMAD.WIDE R12, R83, 0x4, R102 ;  /* 0x00000004530c7825 */ /* 0x000fc800078e0266 */
[C---:B-1----:R-:W-:Y:S01]  /*369b0*/  IMAD.WIDE R2, R83.reuse, 0x4, R144 ;  /* 0x0000000453027825 */ /* 0x042fe200078e0290 */
[----:B------:R-:W-:Y:S04]  /*369c0*/  STL.64 [R1+0x8a8], R12 ;  /* 0x0008a80c01007387 */ /* 0x000fe80000100a00 */
[----:B------:R1:W-:Y:S01]  /*369d0*/  STL.64 [R1+0x8b0], R2 ;  /* 0x0008b00201007387 */ /* 0x0003e20000100a00 */
[----:B------:R-:W-:-:S04]  /*369e0*/  IMAD.WIDE R228, R83, 0x4, R186 ;  /* 0x0000000453e47825 */ /* 0x000fc800078e02ba */
[C---:B------:R-:W-:Y:S01]  /*369f0*/  IMAD.WIDE R6, R83.reuse, 0x4, R6 ;  /* 0x0000000453067825 */ /* 0x040fe200078e0206 */
[----:B-1----:R-:W2:Y:S04]  /*36a00*/  LDL.LU.64 R2, [R1+0x2e8] ;  /* 0x0002e80001027983 */ /* 0x002ea80000300a00 */
[----:B------:R1:W-:Y:S01]  /*36a10*/  STL.64 [R1+0x3f0], R6 ;  /* 0x0003f00601007387 */ /* 0x0003e20000100a00 */
[----:B------:R-:W-:-:S03]  /*36a20*/  IMAD.WIDE R12, R83, 0x4, R8 ;  /* 0x00000004530c7825 */ /* 0x000fc600078e0208 */
[----:B------:R-:W2:Y:S01]  /*36a30*/  LDL.LU.64 R8, [R1+0x1f0] ;  /* 0x0001f00001087983 */ /* 0x000ea20000300a00 */
[----:B-1----:R-:W-:-:S03]  /*36a40*/  IMAD.WIDE R6, R83, 0x4, R250 ;  /* 0x0000000453067825 */ /* 0x002fc600078e02fa */
[----:B------:R1:W-:Y:S04]  /*36a50*/  STL.64 [R1+0x8c0], R12 ;  /* 0x0008c00c01007387 */ /* 0x0003e80000100a00 */
[----:B------:R-:W-:Y:S01]  /*36a60*/  STL.64 [R1+0x8b8], R228 ;  /* 0x0008b8e401007387 */ /* 0x000fe20000100a00 */
[----:B------:R-:W-:-:S03]  /*36a70*/  IMAD.WIDE R14, R83, 0x4, R26 ;  /* 0x00000004530e7825 */ /* 0x000fc600078e021a */
[----:B------:R1:W-:Y:S04]  /*36a80*/  STL.64 [R1+0x8c8], R6 ;  /* 0x0008c80601007387 */ /* 0x0003e80000100a00 */
[----:B------:R1:W-:Y:S02]  /*36a90*/  STL.64 [R1+0xe48], R228 ;  /* 0x000e48e401007387 */ /* 0x0003e40000100a00 */
[----:B-1----:R-:W-:-:S04]  /*36aa0*/  IMAD.WIDE R12, R83, 0x4, R104 ;  /* 0x00000004530c7825 */ /* 0x002fc800078e0268 */
[----:B------:R-:W-:-:S05]  /*36ab0*/  IMAD.WIDE R6, R83, 0x4, R24 ;  /* 0x0000000453067825 */ /* 0x000fca00078e0218 */
[----:B------:R1:W-:Y:S01]  /*36ac0*/  STL.64 [R1+0x8d0], R6 ;  /* 0x0008d00601007387 */ /* 0x0003e20000100a00 */
[----:B------:R-:W-:-:S03]  /*36ad0*/  IMAD.WIDE R228, R83, 0x4, R146 ;  /* 0x0000000453e47825 */ /* 0x000fc600078e0292 */
[----:B-1----:R-:W2:Y:S04]  /*36ae0*/  LDL.LU.64 R6, [R1+0x3d8] ;  /* 0x0003d80001067983 */ /* 0x002ea80000300a00 */
[----:B------:R1:W-:Y:S04]  /*36af0*/  STL.64 [R1+0x8d8], R14 ;  /* 0x0008d80e01007387 */ /* 0x0003e80000100a00 */
[----:B------:R-:W2:Y:S04]  /*36b00*/  LDL.LU.64 R250, [R1+0x2e0] ;  /* 0x0002e00001fa7983 */ /* 0x000ea80000300a00 */
[----:B------:R3:W-:Y:S01]  /*36b10*/  STL.64 [R1+0x8e0], R12 ;  /* 0x0008e00c01007387 */ /* 0x0007e20000100a00 */
[----:B------:R-:W-:-:S04]  /*36b20*/  IMAD.WIDE R226, R83, 0x4, R188 ;  /* 0x0000000453e27825 */ /* 0x000fc800078e02bc */
[----:B-1----:R-:W-:-:S04]  /*36b30*/  IMAD.WIDE R14, R83, 0x4, R30 ;  /* 0x00000004530e7825 */ /* 0x002fc800078e021e */
[----:B------:R-:W-:-:S04]  /*36b40*/  IMAD.WIDE R190, R83, 0x4, R190 ;  /* 0x0000000453be7825 */ /* 0x000fc800078e02be */
[----:B---3--:R-:W-:-:S04]  /*36b50*/  IMAD.WIDE R12, R83, 0x4, R10 ;  /* 0x00000004530c7825 */ /* 0x008fc800078e020a */
[C---:B----4-:R-:W-:Y:S02]  /*36b60*/  IMAD.WIDE R10, R83.reuse, 0x4, R246 ;  /* 0x00000004530a7825 */ /* 0x050fe400078e02f6 */
[----:B------:R-:W3:Y:S04]  /*36b70*/  LDL.LU.64 R246, [R1+0x1e8] ;  /* 0x0001e80001f67983 */ /* 0x000ee80000300a00 */
[----:B------:R-:W-:Y:S04]  /*36b80*/  STL.64 [R1+0x8f8], R12 ;  /* 0x0008f80c01007387 */ /* 0x000fe80000100a00 */
[----:B------:R-:W-:Y:S04]  /*36b90*/  STL.64 [R1+0x8e8], R228 ;  /* 0x0008e8e401007387 */ /* 0x000fe80000100a00 */
[----:B------:R1:W-:Y:S04]  /*36ba0*/  STL.64 [R1+0x900], R10 ;  /* 0x0009000a01007387 */ /* 0x0003e80000100a00 */
[----:B------:R-:W-:Y:S04]  /*36bb0*/  STL.64 [R1+0xe50], R228 ;  /* 0x000e50e401007387 */ /* 0x000fe80000100a00 */
[----:B------:R-:W-:Y:S01]  /*36bc0*/  STL.64 [R1+0x8f0], R226 ;  /* 0x0008f0e201007387 */ /* 0x000fe20000100a00 */
[----:B-1----:R-:W-:-:S03]  /*36bd0*/  IMAD.WIDE R10, R83, 0x4, R248 ;  /* 0x00000004530a7825 */ /* 0x002fc600078e02f8 */
[----:B------:R-:W-:Y:S04]  /*36be0*/  STL.64 [R1+0xe58], R226 ;  /* 0x000e58e201007387 */ /* 0x000fe80000100a00 */
[----:B------:R1:W-:Y:S02]  /*36bf0*/  STL.64 [R1+0x908], R10 ;  /* 0x0009080a01007387 */ /* 0x0003e40000100a00 */
[----:B-1----:R-:W-:-:S05]  /*36c00*/  IMAD.WIDE R10, R83, 0x4, R28 ;  /* 0x00000004530a7825 */ /* 0x002fca00078e021c */
[----:B------:R1:W-:Y:S01]  /*36c10*/  STL.64 [R1+0x910], R10 ;  /* 0x0009100a01007387 */ /* 0x0003e20000100a00 */
[----:B------:R-:W-:-:S03]  /*36c20*/  IMAD.WIDE R12, R83, 0x4, R106 ;  /* 0x00000004530c7825 */ /* 0x000fc600078e026a */
[----:B-1----:R-:W4:Y:S04]  /*36c30*/  LDL.LU.64 R10, [R1+0x3d0] ;  /* 0x0003d000010a7983 */ /* 0x002f280000300a00 */
[----:B------:R-:W-:Y:S04]  /*36c40*/  STL.64 [R1+0x918], R14 ;  /* 0x0009180e01007387 */ /* 0x000fe80000100a00 */
[----:B------:R-:W4:Y:S04]  /*36c50*/  LDL.LU.64 R248, [R1+0x2d8] ;  /* 0x0002d80001f87983 */ /* 0x000f280000300a00 */
[----:B------:R2:W-:Y:S04]  /*36c60*/  STL.64 [R1+0x920], R12 ;  /* 0x0009200c01007387 */ /* 0x0005e80000100a00 */
[----:B------:R-:W-:Y:S01]  /*36c70*/  STL.64 [R1+0xe60], R190 ;  /* 0x000e60be01007387 */ /* 0x000fe20000100a00 */
[----:B--2---:R-:W-:-:S03]  /*36c80*/  IMAD.WIDE R12, R83, 0x4, R244 ;  /* 0x00000004530c7825 */ /* 0x004fc600078e02f4 */
[----:B------:R-:W2:Y:S01]  /*36c90*/  LDL.LU.64 R244, [R1+0x1e0] ;  /* 0x0001e00001f47983 */ /* 0x000ea20000300a00 */
[----:B------:R-:W-:-:S03]  /*36ca0*/  IMAD.WIDE R234, R83, 0x4, R148 ;  /* 0x0000000453ea7825 */ /* 0x000fc600078e0294 */
[----:B------:R1:W-:Y:S04]  /*36cb0*/  STL.64 [R1+0x930], R12 ;  /* 0x0009300c01007387 */ /* 0x0003e80000100a00 */
[----:B------:R-:W-:Y:S04]  /*36cc0*/  STL.64 [R1+0x928], R234 ;  /* 0x000928ea01007387 */ /* 0x000fe80000100a00 */
[----:B------:R-:W-:Y:S01]  /*36cd0*/  STL.64 [R1+0xe68], R234 ;  /* 0x000e68ea01007387 */ /* 0x000fe20000100a00 */
[----:B------:R-:W-:-:S05]  /*36ce0*/  IMAD.WIDE R2, R83, 0x4, R2 ;  /* 0x0000000453027825 */ /* 0x000fca00078e0202 */
[----:B------:R1:W-:Y:S02]  /*36cf0*/  STL.64 [R1+0x938], R2 ;  /* 0x0009380201007387 */ /* 0x0003e40000100a00 */
[----:B-1----:R-:W-:-:S04]  /*36d00*/  IMAD.WIDE R12, R83, 0x4, R34 ;  /* 0x00000004530c7825 */ /* 0x002fc800078e0222 */
[----:B------:R-:W-:-:S04]  /*36d10*/  IMAD.WIDE R2, R83, 0x4, R8 ;  /* 0x0000000453027825 */ /* 0x000fc800078e0208 */
[C---:B------:R-:W-:Y:S01]  /*36d20*/  IMAD.WIDE R8, R83.reuse, 0x4, R32 ;  /* 0x0000000453087825 */ /* 0x040fe200078e0220 */
[----:B------:R1:W-:Y:S04]  /*36d30*/  STL.64 [R1+0x940], R2 ;  /* 0x0009400201007387 */ /* 0x0003e80000100a00 */
[----:B------:R1:W-:Y:S01]  /*36d40*/  STL.64 [R1+0x948], R8 ;  /* 0x0009480801007387 */ /* 0x0003e20000100a00 */
[----:B------:R-:W-:-:S04]  /*36d50*/  IMAD.WIDE R236, R83, 0x4, R150 ;  /* 0x0000000453ec7825 */ /* 0x000fc800078e0296 */
[C---:B-1----:R-:W-:Y:S01]  /*36d60*/  IMAD.WIDE R2, R83.reuse, 0x4, R108 ;  /* 0x0000000453027825 */ /* 0x042fe200078e026c */
[----:B------:R-:W2:Y:S04]  /*36d70*/  LDL.LU.64 R8, [R1+0x3c8] ;  /* 0x0003c80001087983 */ /* 0x000ea80000300a00 */
[----:B------:R-:W-:Y:S04]  /*36d80*/  STL.64 [R1+0x950], R12 ;  /* 0x0009500c01007387 */ /* 0x000fe80000100a00 */
[----:B------:R1:W-:Y:S01]  /*36d90*/  STL.64 [R1+0x958], R2 ;  /* 0x0009580201007387 */ /* 0x0003e20000100a00 */
[----:B------:R-:W-:-:S04]  /*36da0*/  IMAD.WIDE R6, R83, 0x4, R6 ;  /* 0x0000000453067825 */ /* 0x000fc800078e0206 */
[C---:B-1----:R-:W-:Y:S02]  /*36db0*/  IMAD.WIDE R2, R83.reuse, 0x4, R250 ;  /* 0x0000000453027825 */ /* 0x042fe400078e02fa */
[----:B------:R-:W2:Y:S04]  /*36dc0*/  LDL.LU.64 R250, [R1+0x2d0] ;  /* 0x0002d00001fa7983 */ /* 0x000ea80000300a00 */
[----:B------:R1:W-:Y:S01]  /*36dd0*/  STL.64 [R1+0x970], R6 ;  /* 0x0009700601007387 */ /* 0x0003e20000100a00 */
[----:B------:R-:W-:-:S03]  /*36de0*/  IMAD.WIDE R188, R83, 0x4, R192 ;  /* 0x0000000453bc7825 */ /* 0x000fc600078e02c0 */
[----:B------:R-:W-:Y:S04]  /*36df0*/  STL.64 [R1+0x960], R236 ;  /* 0x000960ec01007387 */ /* 0x000fe80000100a00 */
[----:B------:R3:W-:Y:S04]  /*36e00*/  STL.64 [R1+0x978], R2 ;  /* 0x0009780201007387 */ /* 0x0007e80000100a00 */
[----:B------:R-:W-:Y:S01]  /*36e10*/  STL.64 [R1+0xe70], R236 ;  /* 0x000e70ec01007387 */ /* 0x000fe20000100a00 */
[----:B------:R-:W-:-:S04]  /*36e20*/  IMAD.WIDE R12, R83, 0x4, R36 ;  /* 0x00000004530c7825 */ /* 0x000fc800078e0224 */
[----:B-1----:R-:W-:-:S04]  /*36e30*/  IMAD.WIDE R6, R83, 0x4, R38 ;  /* 0x0000000453067825 */ /* 0x002fc800078e0226 */
[----:B------:R-:W-:-:S04]  /*36e40*/  IMAD.WIDE R238, R83, 0x4, R152 ;  /* 0x0000000453ee7825 */ /* 0x000fc800078e0298 */
[C---:B---3--:R-:W-:Y:S02]  /*36e50*/  IMAD.WIDE R2, R83.reuse, 0x4, R246 ;  /* 0x0000000453027825 */ /* 0x048fe400078e02f6 */
[----:B------:R-:W3:Y:S04]  /*36e60*/  LDL.LU.64 R246, [R1+0x1d8] ;  /* 0x0001d80001f67983 */ /* 0x000ee80000300a00 */
[----:B------:R-:W-:Y:S04]  /*36e70*/  STL.64 [R1+0x968], R188 ;  /* 0x000968bc01007387 */ /* 0x000fe80000100a00 */
[----:B------:R1:W-:Y:S04]  /*36e80*/  STL.64 [R1+0x980], R2 ;  /* 0x0009800201007387 */ /* 0x0003e80000100a00 */
[----:B------:R-:W-:Y:S04]  /*36e90*/  STL.64 [R1+0xe78], R188 ;  /* 0x000e78bc01007387 */ /* 0x000fe80000100a00 */
[----:B------:R-:W-:Y:S01]  /*36ea0*/  STL.64 [R1+0x988], R12 ;  /* 0x0009880c01007387 */ /* 0x000fe20000100a00 */
[----:B-1----:R-:W-:-:S03]  /*36eb0*/  IMAD.WIDE R2, R83, 0x4, R110 ;  /* 0x0000000453027825 */ /* 0x002fc600078e026e */
[----:B------:R4:W-:Y:S04]  /*36ec0*/  STL.64 [R1+0x990], R6 ;  /* 0x0009900601007387 */ /* 0x0009e80000100a00 */
[----:B------:R1:W-:Y:S01]  /*36ed0*/  STL.64 [R1+0x998], R2 ;  /* 0x0009980201007387 */ /* 0x0003e20000100a00 */
[----:B----4-:R-:W-:-:S03]  /*36ee0*/  IMAD.WIDE R6, R83, 0x4, R10 ;  /* 0x0000000453067825 */ /* 0x010fc600078e020a */
[----:B------:R-:W4:Y:S04]  /*36ef0*/  LDL.LU.64 R10, [R1+0x3c0] ;  /* 0x0003c000010a7983 */ /* 0x000f280000300a00 */
[----:B------:R-:W-:Y:S01]  /*36f00*/  STL.64 [R1+0x9b0], R6 ;  /* 0x0009b00601007387 */ /* 0x000fe20000100a00 */
[----:B-1----:R-:W-:-:S03]  /*36f10*/  IMAD.WIDE R2, R83, 0x4, R248 ;  /* 0x0000000453027825 */ /* 0x002fc600078e02f8 */
[----:B------:R-:W4:Y:S04]  /*36f20*/  LDL.LU.64 R248, [R1+0x2c8] ;  /* 0x0002c80001f87983 */ /* 0x000f280000300a00 */
[----:B------:R-:W-:Y:S04]  /*36f30*/  STL.64 [R1+0x9a0], R238 ;  /* 0x0009a0ee01007387 */ /* 0x000fe80000100a00 */
[----:B------:R2:W-:Y:S04]  /*36f40*/  STL.64 [R1+0x9b8], R2 ;  /* 0x0009b80201007387 */ /* 0x0005e80000100a00 */
[----:B------:R-:W-:Y:S01]  /*36f50*/  STL.64 [R1+0xe80], R238 ;  /* 0x000e80ee01007387 */ /* 0x000fe20000100a00 */
[----:B--2---:R-:W-:-:S03]  /*36f60*/  IMAD.WIDE R2, R83, 0x4, R244 ;  /* 0x0000000453027825 */ /* 0x004fc600078e02f4 */
[----:B------:R-:W2:Y:S01]  /*36f70*/  LDL.LU.64 R244, [R1+0x1d0] ;  /* 0x0001d00001f47983 */ /* 0x000ea20000300a00 */
[----:B------:R-:W-:-:S04]  /*36f80*/  IMAD.WIDE R186, R83, 0x4, R194 ;  /* 0x0000000453ba7825 */ /* 0x000fc800078e02c2 */
[C---:B------:R-:W-:Y:S01]  /*36f90*/  IMAD.WIDE R6, R83.reuse, 0x4, R40 ;  /* 0x0000000453067825 */ /* 0x040fe200078e0228 */
[----:B------:R-:W-:Y:S04]  /*36fa0*/  STL.64 [R1+0x9a8], R186 ;  /* 0x0009a8ba01007387 */ /* 0x000fe80000100a00 */
[----:B------:R1:W-:Y:S04]  /*36fb0*/  STL.64 [R1+0x9c0], R2 ;  /* 0x0009c00201007387 */ /* 0x0003e80000100a00 */
[----:B------:R1:W-:Y:S04]  /*36fc0*/  STL.64 [R1+0xe88], R186 ;  /* 0x000e88ba01007387 */ /* 0x0003e80000100a00 */
[----:B------:R1:W-:Y:S02]  /*36fd0*/  STL.64 [R1+0x9c8], R6 ;  /* 0x0009c80601007387 */ /* 0x0003e40000100a00 */
[----:B-1----:R-:W-:-:S04]  /*36fe0*/  IMAD.WIDE R2, R83, 0x4, R42 ;  /* 0x0000000453027825 */ /* 0x002fc800078e022a */
[C---:B------:R-:W-:Y:S01]  /*36ff0*/  IMAD.WIDE R186, R83.reuse, 0x4, R112 ;  /* 0x0000000453ba7825 */ /* 0x040fe200078e0270 */
[----:B------:R1:W-:Y:S04]  /*37000*/  STL.64 [R1+0x9d0], R2 ;  /* 0x0009d00201007387 */ /* 0x0003e80000100a00 */
[----:B------:R-:W2:Y:S01]  /*37010*/  LDL.LU.64 R6, [R1+0x3b8] ;  /* 0x0003b80001067983 */ /* 0x000ea20000300a00 */
[----:B------:R-:W-:-:S03]  /*37020*/  IMAD.WIDE R240, R83, 0x4, R154 ;  /* 0x0000000453f07825 */ /* 0x000fc600078e029a */
[----:B------:R-:W-:Y:S01]  /*37030*/  STL.64 [R1+0x9d8], R186 ;  /* 0x0009d8ba01007387 */ /* 0x000fe20000100a00 */
[----:B------:R-:W-:-:S04]  /*37040*/  IMAD.WIDE R184, R83, 0x4, R196 ;  /* 0x0000000453b87825 */ /* 0x000fc800078e02c4 */
[----:B-1----:R-:W-:-:S05]  /*37050*/  IMAD.WIDE R2, R83, 0x4, R8 ;  /* 0x0000000453027825 */ /* 0x002fca00078e0208 */
[----:B------:R1:W-:Y:S04]  /*37060*/  STL.64 [R1+0x9f0], R2 ;  /* 0x0009f00201007387 */ /* 0x0003e80000100a00 */
[----:B------:R-:W-:Y:S04]  /*37070*/  STL.64 [R1+0xe90], R186 ;  /* 0x000e90ba01007387 */ /* 0x000fe80000100a00 */
[----:B------:R-:W2:Y:S04]  /*37080*/  LDL.LU.64 R8, [R1+0x2c0] ;  /* 0x0002c00001087983 */ /* 0x000ea80000300a00 */
[----:B------:R-:W-:Y:S01]  /*37090*/  STL.64 [R1+0x9e0], R240 ;  /* 0x0009e0f001007387 */ /* 0x000fe20000100a00 */
[----:B-1----:R-:W-:-:S05]  /*370a0*/  IMAD.WIDE R2, R83, 0x4, R250 ;  /* 0x0000000453027825 */ /* 0x002fca00078e02fa */
[----:B------:R3:W-:Y:S01]  /*370b0*/  STL.64 [R1+0x9f8], R2 ;  /* 0x0009f80201007387 */ /* 0x0007e20000100a00 */
[----:B------:R-:W-:-:S03]  /*370c0*/  IMAD.WIDE R12, R83, 0x4, R44 ;  /* 0x00000004530c7825 */ /* 0x000fc600078e022c */
[----:B------:R-:W-:Y:S01]  /*370d0*/  STL.64 [R1+0xe98], R240 ;  /* 0x000e98f001007387 */ /* 0x000fe20000100a00 */
[----:B------:R-:W-:-:S04]  /*370e0*/  IMAD.WIDE R238, R83, 0x4, R114 ;  /* 0x0000000453ee7825 */ /* 0x000fc800078e0272 */
[----:B------:R-:W-:-:S04]  /*370f0*/  IMAD.WIDE R250, R83, 0x4, R156 ;  /* 0x0000000453fa7825 */ /* 0x000fc800078e029c */
[C---:B---3--:R-:W-:Y:S02]  /*37100*/  IMAD.WIDE R2, R83.reuse, 0x4, R246 ;  /* 0x0000000453027825 */ /* 0x048fe400078e02f6 */
[----:B------:R-:W3:Y:S04]  /*37110*/  LDL.LU.64 R246, [R1+0x1c8] ;  /* 0x0001c80001f67983 */ /* 0x000ee80000300a00 */
[----:B------:R-:W-:Y:S04]  /*37120*/  STL.64 [R1+0x9e8], R184 ;  /* 0x0009e8b801007387 */ /* 0x000fe80000100a00 */
[----:B------:R1:W-:Y:S04]  /*37130*/  STL.64 [R1+0xa00], R2 ;  /* 0x000a000201007387 */ /* 0x0003e80000100a00 */
[----:B------:R-:W-:Y:S04]  /*37140*/  STL.64 [R1+0xea0], R184 ;  /* 0x000ea0b801007387 */ /* 0x000fe80000100a00 */
[----:B------:R-:W-:Y:S01]  /*37150*/  STL.64 [R1+0xa08], R12 ;  /* 0x000a080c01007387 */ /* 0x000fe20000100a00 */
[----:B-1----:R-:W-:-:S05]  /*37160*/  IMAD.WIDE R2, R83, 0x4, R46 ;  /* 0x0000000453027825 */ /* 0x002fca00078e022e */
[----:B------:R4:W-:Y:S04]  /*37170*/  STL.64 [R1+0xa10], R2 ;  /* 0x000a100201007387 */ /* 0x0009e80000100a00 */
[----:B------:R-:W-:Y:S04]  /*37180*/  STL.64 [R1+0xa18], R238 ;  /* 0x000a18ee01007387 */ /* 0x000fe80000100a00 */
[----:B------:R-:W-:Y:S01]  /*37190*/  STL.64 [R1+0xeb0], R238 ;  /* 0x000eb0ee01007387 */ /* 0x000fe20000100a00 */
[----:B----4-:R-:W-:-:S05]  /*371a0*/  IMAD.WIDE R2, R83, 0x4, R10 ;  /* 0x0000000453027825 */ /* 0x010fca00078e020a */
[----:B------:R1:W-:Y:S04]  /*371b0*/  STL.64 [R1+0xa30], R2 ;  /* 0x000a300201007387 */ /* 0x0003e80000100a00 */
[----:B------:R-:W4:Y:S04]  /*371c0*/  LDL.LU.64 R10, [R1+0x3b0] ;  /* 0x0003b000010a7983 */ /* 0x000f280000300a00 */
[----:B------:R-:W-:Y:S01]  /*371d0*/  STL.64 [R1+0xa20], R250 ;  /* 0x000a20fa01007387 */ /* 0x000fe20000100a00 */
[----:B-1----:R-:W-:-:S05]  /*371e0*/  IMAD.WIDE R2, R83, 0x4, R248 ;  /* 0x0000000453027825 */ /* 0x002fca00078e02f8 */
[----:B------:R2:W-:Y:S04]  /*371f0*/  STL.64 [R1+0xa38], R2 ;  /* 0x000a380201007387 */ /* 0x0005e80000100a00 */
[----:B------:R-:W-:Y:S04]  /*37200*/  STL.64 [R1+0xeb8], R250 ;  /* 0x000eb8fa01007387 */ /* 0x000fe80000100a00 */
[----:B------:R-:W4:Y:S01]  /*37210*/  LDL.LU.64 R248, [R1+0x2b0] ;  /* 0x0002b00001f87983 */ /* 0x000f220000300a00 */
[----:B--2---:R-:W-:-:S03]  /*37220*/  IMAD.WIDE R2, R83, 0x4, R244 ;  /* 0x0000000453027825 */ /* 0x004fc600078e02f4 */
[----:B------:R-:W2:Y:S01]  /*37230*/  LDL.LU.64 R244, [R1+0x1c0] ;  /* 0x0001c00001f47983 */ /* 0x000ea20000300a00 */
[----:B------:R-:W-:-:S03]  /*37240*/  IMAD.WIDE R182, R83, 0x4, R198 ;  /* 0x0000000453b67825 */ /* 0x000fc600078e02c6 */
        /* <DEDUP_REMOVED lines=11> */
[----:B-1----:R-:W-:-:S05]  /*37300*/  IMAD.WIDE R2, R83, 0x4, R6 ;  /* 0x0000000453027825 */ /* 0x002fca00078e0206 */
[----:B------:R1:W-:Y:S04]  /*37310*/  STL.64 [R1+0xa70], R2 ;  /* 0x000a700201007387 */ /* 0x0003e80000100a00 */
[----:B------:R-:W-:Y:S04]  /*37320*/  STL.64 [R1+0xa60], R196 ;  /* 0x000a60c401007387 */ /* 0x000fe80000100a00 */
[----:B------:R-:W-:Y:S01]  /*37330*/  STL.64 [R1+0xed0], R196 ;  /* 0x000ed0c401007387 */ /* 0x000fe20000100a00 */
[----:B------:R-:W-:-:S04]  /*37340*/  IMAD.WIDE R180, R83, 0x4, R200 ;  /* 0x0000000453b47825 */ /* 0x000fc800078e02c8 */
[----:B-1----:R-:W-:-:S05]  /*37350*/  IMAD.WIDE R2, R83, 0x4, R8 ;  /* 0x0000000453027825 */ /* 0x002fca00078e0208 */
[----:B------:R3:W-:Y:S04]  /*37360*/  STL.64 [R1+0xa78], R2 ;  /* 0x000a780201007387 */ /* 0x0007e80000100a00 */
[----:B------:R-:W2:Y:S04]  /*37370*/  LDL.LU.64 R6, [R1+0x3a8] ;  /* 0x0003a80001067983 */ /* 0x000ea80000300a00 */
[----:B------:R-:W2:Y:S01]  /*37380*/  LDL.LU.64 R8, [R1+0x2a8] ;  /* 0x0002a80001087983 */ /* 0x000ea20000300a00 */
[----:B------:R-:W-:-:S04]  /*37390*/  IMAD.WIDE R182, R83, 0x4, R54 ;  /* 0x0000000453b67825 */ /* 0x000fc800078e0236 */
[----:B------:R-:W-:-:S04]  /*373a0*/  IMAD.WIDE R236, R83, 0x4, R118 ;  /* 0x0000000453ec7825 */ /* 0x000fc800078e0276 */
[----:B------:R-:W-:-:S04]  /*373b0*/  IMAD.WIDE R158, R83, 0x4, R160 ;  /* 0x00000004539e7825 */ /* 0x000fc800078e02a0 */
[----:B---3--:R-:W-:-:S05]  /*373c0*/  IMAD.WIDE R2, R83, 0x4, R246 ;  /* 0x0000000453027825 */ /* 0x008fca00078e02f6 */
[----:B------:R1:W-:Y:S04]  /*373d0*/  STL.64 [R1+0xa80], R2 ;  /* 0x000a800201007387 */ /* 0x0003e80000100a00 */
[----:B------:R-:W-:Y:S04]  /*373e0*/  STL.64 [R1+0xa68], R180 ;  /* 0x000a68b401007387 */ /* 0x000fe80000100a00 */
[----:B------:R-:W-:Y:S01]  /*373f0*/  STL.64 [R1+0xed8], R180 ;  /* 0x000ed8b401007387 */ /* 0x000fe20000100a00 */
[----:B-1----:R-:W-:-:S03]  /*37400*/  IMAD.WIDE R2, R83, 0x4, R52 ;  /* 0x0000000453027825 */ /* 0x002fc600078e0234 */
[----:B------:R-:W3:Y:S04]  /*37410*/  LDL.LU.64 R246, [R1+0x1b8] ;  /* 0x0001b80001f67983 */ /* 0x000ee80000300a00 */
[----:B------:R4:W-:Y:S04]  /*37420*/  STL.64 [R1+0xa88], R2 ;  /* 0x000a880201007387 */ /* 0x0009e80000100a00 */
[----:B------:R-:W-:Y:S04]  /*37430*/  STL.64 [R1+0xa90], R182 ;  /* 0x000a90b601007387 */ /* 0x000fe80000100a00 */
[----:B------:R-:W-:Y:S04]  /*37440*/  STL.64 [R1+0xee0], R182 ;  /* 0x000ee0b601007387 */ /* 0x000fe80000100a00 */
[----:B------:R-:W-:Y:S04]  /*37450*/  STL.64 [R1+0xa98], R236 ;  /* 0x000a98ec01007387 */ /* 0x000fe80000100a00 */
[----:B------:R-:W-:Y:S01]  /*37460*/  STL.64 [R1+0xee8], R236 ;  /* 0x000ee8ec01007387 */ /* 0x000fe20000100a00 */
[----:B----4-:R-:W-:-:S05]  /*37470*/  IMAD.WIDE R2, R83, 0x4, R10 ;  /* 0x0000000453027825 */ /* 0x010fca00078e020a */
[----:B------:R1:W-:Y:S04]  /*37480*/  STL.64 [R1+0xab0], R2 ;  /* 0x000ab00201007387 */ /* 0x0003e80000100a00 */
[----:B------:R-:W-:Y:S04]  /*37490*/  STL.64 [R1+0xaa0], R158 ;  /* 0x000aa09e01007387 */ /* 0x000fe80000100a00 */
[----:B------:R-:W-:Y:S01]  /*374a0*/  STL.64 [R1+0xef0], R158 ;  /* 0x000ef09e01007387 */ /* 0x000fe20000100a00 */
[----:B-1----:R-:W-:-:S05]  /*374b0*/  IMAD.WIDE R2, R83, 0x4, R248 ;  /* 0x0000000453027825 */ /* 0x002fca00078e02f8 */
[----:B------:R2:W-:Y:S02]  /*374c0*/  STL.64 [R1+0xab8], R2 ;  /* 0x000ab80201007387 */ /* 0x0005e40000100a00 */
[C---:B--2---:R-:W-:Y:S02]  /*374d0*/  IMAD.WIDE R2, R83.reuse, 0x4, R244 ;  /* 0x0000000453027825 */ /* 0x044fe400078e02f4 */
[----:B------:R-:W2:Y:S02]  /*374e0*/  LDL.LU.64 R244, [R1+0x3a0] ;  /* 0x0003a00001f47983 */ /* 0x000ea40000300a00 */
[----:B------:R-:W-:-:S05]  /*374f0*/  IMAD.WIDE R156, R83, 0x4, R202 ;  /* 0x00000004539c7825 */ /* 0x000fca00078e02ca */
[----:B------:R-:W-:Y:S01]  /*37500*/  STL.64 [R1+0xaa8], R156 ;  /* 0x000aa89c01007387 */ /* 0x000fe20000100a00 */
[----:B------:R-:W-:-:S03]  /*37510*/  IMAD.WIDE R250, R83, 0x4, R58 ;  /* 0x0000000453fa7825 */ /* 0x000fc600078e023a */
[----:B------:R1:W-:Y:S01]  /*37520*/  STL.64 [R1+0xac0], R2 ;  /* 0x000ac00201007387 */ /* 0x0003e20000100a00 */
[----:B------:R-:W-:-:S03]  /*37530*/  IMAD.WIDE R234, R83, 0x4, R120 ;  /* 0x0000000453ea7825 */ /* 0x000fc600078e0278 */
[----:B------:R-:W-:Y:S04]  /*37540*/  STL.64 [R1+0xef8], R156 ;  /* 0x000ef89c01007387 */ /* 0x000fe80000100a00 */
[----:B------:R-:W4:Y:S01]  /*37550*/  LDL.LU.64 R10, [R1+0x2a0] ;  /* 0x0002a000010a7983 */ /* 0x000f220000300a00 */
[----:B-1----:R-:W-:-:S03]  /*37560*/  IMAD.WIDE R2, R83, 0x4, R56 ;  /* 0x0000000453027825 */ /* 0x002fc600078e0238 */
[----:B------:R-:W4:Y:S04]  /*37570*/  LDL.LU.64 R248, [R1+0x1b0] ;  /* 0x0001b00001f87983 */ /* 0x000f280000300a00 */
[----:B------:R-:W-:Y:S01]  /*37580*/  STL.64 [R1+0xac8], R2 ;  /* 0x000ac80201007387 */ /* 0x000fe20000100a00 */
[----:B------:R-:W-:-:S03]  /*37590*/  IMAD.WIDE R194, R83, 0x4, R162 ;  /* 0x0000000453c27825 */ /* 0x000fc600078e02a2 */
[----:B------:R-:W-:Y:S04]  /*375a0*/  STL.64 [R1+0xad0], R250 ;  /* 0x000ad0fa01007387 */ /* 0x000fe80000100a00 */
[----:B------:R1:W-:Y:S04]  /*375b0*/  STL.64 [R1+0xf00], R250 ;  /* 0x000f00fa01007387 */ /* 0x0003e80000100a00 */
[----:B------:R-:W-:Y:S04]  /*375c0*/  STL.64 [R1+0xad8], R234 ;  /* 0x000ad8ea01007387 */ /* 0x000fe80000100a00 */
[----:B------:R-:W-:Y:S01]  /*375d0*/  STL.64 [R1+0xf08], R234 ;  /* 0x000f08ea01007387 */ /* 0x000fe20000100a00 */
[----:B------:R-:W-:-:S04]  /*375e0*/  IMAD.WIDE R154, R83, 0x4, R204 ;  /* 0x00000004539a7825 */ /* 0x000fc800078e02cc */
[----:B-1----:R-:W-:-:S04]  /*375f0*/  IMAD.WIDE R250, R83, 0x4, R60 ;  /* 0x0000000453fa7825 */ /* 0x002fc800078e023c */
[----:B------:R-:W-:-:S04]  /*37600*/  IMAD.WIDE R238, R83, 0x4, R62 ;  /* 0x0000000453ee7825 */ /* 0x000fc800078e023e */
[----:B------:R-:W-:-:S05]  /*37610*/  IMAD.WIDE R2, R83, 0x4, R6 ;  /* 0x0000000453027825 */ /* 0x000fca00078e0206 */
[----:B------:R1:W-:Y:S04]  /*37620*/  STL.64 [R1+0xaf0], R2 ;  /* 0x000af00201007387 */ /* 0x0003e80000100a00 */
[----:B------:R-:W-:Y:S04]  /*37630*/  STL.64 [R1+0xae0], R194 ;  /* 0x000ae0c201007387 */ /* 0x000fe80000100a00 */
[----:B------:R-:W-:Y:S01]  /*37640*/  STL.64 [R1+0xf10], R194 ;  /* 0x000f10c201007387 */ /* 0x000fe20000100a00 */
[----:B-1----:R-:W-:-:S05]  /*37650*/  IMAD.WIDE R2, R83, 0x4, R8 ;  /* 0x0000000453027825 */ /* 0x002fca00078e0208 */
[----:B------:R3:W-:Y:S04]  /*37660*/  STL.64 [R1+0xaf8], R2 ;  /* 0x000af80201007387 */ /* 0x0007e80000100a00 */
[----:B------:R-:W4:Y:S04]  /*37670*/  LDL.LU.64 R232, [R1+0x398] ;  /* 0x0003980001e87983 */ /* 0x000f280000300a00 */
[----:B------:R-:W-:Y:S01]  /*37680*/  STL.64 [R1+0xae8], R154 ;  /* 0x000ae89a01007387 */ /* 0x000fe20000100a00 */
[----:B------:R-:W-:-:S04]  /*37690*/  IMAD.WIDE R190, R83, 0x4, R122 ;  /* 0x0000000453be7825 */ /* 0x000fc800078e027a */
[----:B------:R-:W-:-:S04]  /*376a0*/  IMAD.WIDE R192, R83, 0x4, R164 ;  /* 0x0000000453c07825 */ /* 0x000fc800078e02a4 */
[----:B---3--:R-:W-:-:S05]  /*376b0*/  IMAD.WIDE R2, R83, 0x4, R246 ;  /* 0x0000000453027825 */ /* 0x008fca00078e02f6 */
[----:B------:R-:W-:Y:S04]  /*376c0*/  STL.64 [R1+0xb00], R2 ;  /* 0x000b000201007387 */ /* 0x000fe80000100a00 */
[----:B------:R-:W-:Y:S04]  /*376d0*/  STL.64 [R1+0xf18], R154 ;  /* 0x000f189a01007387 */ /* 0x000fe80000100a00 */
[----:B------:R-:W-:Y:S04]  /*376e0*/  STL.64 [R1+0xb08], R250 ;  /* 0x000b08fa01007387 */ /* 0x000fe80000100a00 */
[----:B------:R-:W-:Y:S04]  /*376f0*/  STL.64 [R1+0xf20], R250 ;  /* 0x000f20fa01007387 */ /* 0x000fe80000100a00 */
[----:B------:R-:W-:Y:S04]  /*37700*/  STL.64 [R1+0xb10], R238 ;  /* 0x000b10ee01007387 */ /* 0x000fe80000100a00 */
[----:B------:R1:W-:Y:S04]  /*37710*/  STL.64 [R1+0xf30], R238 ;  /* 0x000f30ee01007387 */ /* 0x0003e80000100a00 */
[----:B------:R-:W3:Y:S04]  /*37720*/  LDL.LU.64 R6, [R1+0x298] ;  /* 0x0002980001067983 */ /* 0x000ee80000300a00 */
[----:B------:R-:W3:Y:S04]  /*37730*/  LDL.LU.64 R246, [R1+0x1a8] ;  /* 0x0001a80001f67983 */ /* 0x000ee80000300a00 */
[----:B------:R-:W-:Y:S04]  /*37740*/  STL.64 [R1+0xb18], R190 ;  /* 0x000b18be01007387 */ /* 0x000fe80000100a00 */
[----:B------:R-:W-:Y:S01]  /*37750*/  STL.64 [R1+0xf38], R190 ;  /* 0x000f38be01007387 */ /* 0x000fe20000100a00 */
[----:B--2---:R-:W-:-:S05]  /*37760*/  IMAD.WIDE R244, R83, 0x4, R244 ;  /* 0x0000000453f47825 */ /* 0x004fca00078e02f4 */
[----:B------:R-:W-:Y:S04]  /*37770*/  STL.64 [R1+0xb30], R244 ;  /* 0x000b30f401007387 */ /* 0x000fe80000100a00 */
[----:B------:R-:W-:Y:S04]  /*37780*/  STL.64 [R1+0xfa0], R244 ;  /* 0x000fa0f401007387 */ /* 0x000fe80000100a00 */
[----:B------:R-:W-:Y:S04]  /*37790*/  STL.64 [R1+0xb20], R192 ;  /* 0x000b20c001007387 */ /* 0x000fe80000100a00 */
[----:B------:R-:W-:Y:S04]  /*377a0*/  STL.64 [R1+0xf40], R192 ;  /* 0x000f40c001007387 */ /* 0x000fe80000100a00 */
[----:B------:R-:W2:Y:S04]  /*377b0*/  LDL.LU.64 R224, [R1+0x390] ;  /* 0x0003900001e07983 */ /* 0x000ea80000300a00 */
[----:B------:R-:W2:Y:S01]  /*377c0*/  LDL.LU.64 R8, [R1+0x290] ;  /* 0x0002900001087983 */ /* 0x000ea20000300a00 */
[----:B----4-:R-:W-:-:S03]  /*377d0*/  IMAD.WIDE R194, R83, 0x4, R10 ;  /* 0x0000000453c27825 */ /* 0x010fc600078e020a */
[----:B------:R-:W4:Y:S01]  /*377e0*/  LDL.LU.64 R10, [R1+0x1a0] ;  /* 0x0001a000010a7983 */ /* 0x000f220000300a00 */
[----:B------:R-:W-:-:S03]  /*377f0*/  IMAD.WIDE R152, R83, 0x4, R206 ;  /* 0x0000000453987825 */ /* 0x000fc600078e02ce */
[----:B------:R-:W-:Y:S01]  /*37800*/  STL.64 [R1+0xb38], R194 ;  /* 0x000b38c201007387 */ /* 0x000fe20000100a00 */
[----:B-1----:R-:W-:-:S03]  /*37810*/  IMAD.WIDE R238, R83, 0x4, R248 ;  /* 0x0000000453ee7825 */ /* 0x002fc600078e02f8 */
[----:B------:R-:W-:Y:S01]  /*37820*/  STL.64 [R1+0xf70], R194 ;  /* 0x000f70c201007387 */ /* 0x000fe20000100a00 */
[----:B------:R-:W-:-:S03]  /*37830*/  IMAD.WIDE R156, R83, 0x4, R64 ;  /* 0x00000004539c7825 */ /* 0x000fc600078e0240 */
[----:B------:R-:W-:Y:S01]  /*37840*/  STL.64 [R1+0xb28], R152 ;  /* 0x000b289801007387 */ /* 0x000fe20000100a00 */
[----:B------:R-:W-:-:S03]  /*37850*/  IMAD.WIDE R248, R83, 0x4, R66 ;  /* 0x0000000453f87825 */ /* 0x000fc600078e0242 */
[----:B------:R-:W-:Y:S01]  /*37860*/  STL.64 [R1+0xf48], R152 ;  /* 0x000f489801007387 */ /* 0x000fe20000100a00 */
[----:B------:R-:W-:-:S03]  /*37870*/  IMAD.WIDE R226, R83, 0x4, R124 ;  /* 0x0000000453e27825 */ /* 0x000fc600078e027c */
[----:B------:R-:W-:Y:S01]  /*37880*/  STL.64 [R1+0xb40], R238 ;  /* 0x000b40ee01007387 */ /* 0x000fe20000100a00 */
[----:B------:R-:W-:-:S03]  /*37890*/  IMAD.WIDE R2, R83, 0x4, R166 ;  /* 0x0000000453027825 */ /* 0x000fc600078e02a6 */
[----:B------:R-:W-:Y:S04]  /*378a0*/  STL.64 [R1+0xf50], R238 ;  /* 0x000f50ee01007387 */ /* 0x000fe80000100a00 */
[----:B------:R-:W-:Y:S04]  /*378b0*/  STL.64 [R1+0xb48], R156 ;  /* 0x000b489c01007387 */ /* 0x000fe80000100a00 */
[----:B------:R-:W-:Y:S04]  /*378c0*/  STL.64 [R1+0xf58], R156 ;  /* 0x000f589c01007387 */ /* 0x000fe80000100a00 */
[----:B------:R-:W-:Y:S04]  /*378d0*/  STL.64 [R1+0xb50], R248 ;  /* 0x000b50f801007387 */ /* 0x000fe80000100a00 */
[----:B------:R-:W-:Y:S04]  /*378e0*/  STL.64 [R1+0xf60], R248 ;  /* 0x000f60f801007387 */ /* 0x000fe80000100a00 */
[----:B------:R-:W-:Y:S04]  /*378f0*/  STL.64 [R1+0xb58], R226 ;  /* 0x000b58e201007387 */ /* 0x000fe80000100a00 */
[----:B------:R-:W-:Y:S01]  /*37900*/  STL.64 [R1+0xf68], R226 ;  /* 0x000f68e201007387 */ /* 0x000fe20000100a00 */
[----:B------:R-:W-:-:S04]  /*37910*/  IMAD.WIDE R22, R83, 0x4, R208 ;  /* 0x0000000453167825 */ /* 0x000fc800078e02d0 */
[----:B------:R-:W-:-:S04]  /*37920*/  IMAD.WIDE R158, R83, 0x4, R68 ;  /* 0x00000004539e7825 */ /* 0x000fc800078e0244 */
[----:B------:R-:W-:-:S04]  /*37930*/  IMAD.WIDE R186, R83, 0x4, R70 ;  /* 0x0000000453ba7825 */ /* 0x000fc800078e0246 */
[----:B------:R-:W-:-:S05]  /*37940*/  IMAD.WIDE R12, R83, 0x4, R232 ;  /* 0x00000004530c7825 */ /* 0x000fca00078e02e8 */
[----:B------:R-:W-:Y:S04]  /*37950*/  STL.64 [R1+0xb70], R12 ;  /* 0x000b700c01007387 */ /* 0x000fe80000100a00 */
[----:B------:R-:W-:Y:S04]  /*37960*/  STL.64 [R1+0xb60], R2 ;  /* 0x000b600201007387 */ /* 0x000fe80000100a00 */
[----:B------:R-:W-:Y:S01]  /*37970*/  STL.64 [R1+0xf78], R2 ;  /* 0x000f780201007387 */ /* 0x000fe20000100a00 */
[----:B------:R-:W-:-:S04]  /*37980*/  IMAD.WIDE R202, R83, 0x4, R126 ;  /* 0x0000000453ca7825 */ /* 0x000fc800078e027e */
[----:B------:R-:W-:-:S04]  /*37990*/  IMAD.WIDE R206, R83, 0x4, R168 ;  /* 0x0000000453ce7825 */ /* 0x000fc800078e02a8 */
[----:B---3--:R-:W-:-:S05]  /*379a0*/  IMAD.WIDE R6, R83, 0x4, R6 ;  /* 0x0000000453067825 */ /* 0x008fca00078e0206 */
[----:B------:R1:W-:Y:S01]  /*379b0*/  STL.64 [R1+0xb78], R6 ;  /* 0x000b780601007387 */ /* 0x0003e20000100a00 */
[----:B------:R-:W-:-:S03]  /*379c0*/  IMAD.WIDE R246, R83, 0x4, R246 ;  /* 0x0000000453f67825 */ /* 0x000fc600078e02f6 */
[----:B------:R-:W3:Y:S04]  /*379d0*/  LDL.LU.64 R230, [R1+0x388] ;  /* 0x0003880001e67983 */ /* 0x000ee80000300a00 */
[----:B------:R-:W3:Y:S04]  /*379e0*/  LDL.LU.64 R232, [R1+0x288] ;  /* 0x0002880001e87983 */ /* 0x000ee80000300a00 */
[----:B-1----:R-:W3:Y:S04]  /*379f0*/  LDL.LU.64 R6, [R1+0x188] ;  /* 0x0001880001067983 */ /* 0x002ee80000300a00 */
[----:B------:R-:W-:Y:S04]  /*37a00*/  STL.64 [R1+0xb68], R22 ;  /* 0x000b681601007387 */ /* 0x000fe80000100a00 */
[----:B------:R-:W-:Y:S04]  /*37a10*/  STL.64 [R1+0xf80], R22 ;  /* 0x000f801601007387 */ /* 0x000fe80000100a00 */
[----:B------:R-:W-:Y:S04]  /*37a20*/  STL.64 [R1+0xb80], R246 ;  /* 0x000b80f601007387 */ /* 0x000fe80000100a00 */
[----:B------:R-:W-:Y:S04]  /*37a30*/  STL.64 [R1+0xf88], R246 ;  /* 0x000f88f601007387 */ /* 0x000fe80000100a00 */
[----:B------:R-:W-:Y:S04]  /*37a40*/  STL.64 [R1+0xb88], R158 ;  /* 0x000b889e01007387 */ /* 0x000fe80000100a00 */
[----:B------:R1:W-:Y:S04]  /*37a50*/  STL.64 [R1+0xf90], R158 ;  /* 0x000f909e01007387 */ /* 0x0003e80000100a00 */
[----:B------:R-:W-:Y:S04]  /*37a60*/  STL.64 [R1+0xb90], R186 ;  /* 0x000b90ba01007387 */ /* 0x000fe80000100a00 */
[----:B------:R-:W-:Y:S04]  /*37a70*/  STL.64 [R1+0xfa8], R186 ;  /* 0x000fa8ba01007387 */ /* 0x000fe80000100a00 */
[----:B------:R-:W-:Y:S04]  /*37a80*/  STL.64 [R1+0xb98], R202 ;  /* 0x000b98ca01007387 */ /* 0x000fe80000100a00 */
[----:B------:R-:W-:Y:S01]  /*37a90*/  STL.64 [R1+0xfb0], R202 ;  /* 0x000fb0ca01007387 */ /* 0x000fe20000100a00 */
[----:B--2---:R-:W-:-:S05]  /*37aa0*/  IMAD.WIDE R2, R83, 0x4, R224 ;  /* 0x0000000453027825 */ /* 0x004fca00078e02e0 */
[----:B------:R-:W-:Y:S01]  /*37ab0*/  STL.64 [R1+0xbb0], R2 ;  /* 0x000bb00201007387 */ /* 0x000fe20000100a00 */
[----:B------:R-:W-:-:S03]  /*37ac0*/  IMAD.WIDE R234, R83, 0x4, R8 ;  /* 0x0000000453ea7825 */ /* 0x000fc600078e0208 */
[----:B------:R-:W-:Y:S04]  /*37ad0*/  STL.64 [R1+0xba0], R206 ;  /* 0x000ba0ce01007387 */ /* 0x000fe80000100a00 */
[----:B------:R2:W-:Y:S04]  /*37ae0*/  STL.64 [R1+0xfb8], R206 ;  /* 0x000fb8ce01007387 */ /* 0x0005e80000100a00 */
[----:B------:R-:W1:Y:S01]  /*37af0*/  LDL.LU.64 R8, [R1+0x380] ;  /* 0x0003800001087983 */ /* 0x000e620000300a00 */
[----:B------:R-:W-:-:S04]  /*37b00*/  IMAD.WIDE R20, R83, 0x4, R210 ;  /* 0x0000000453147825 */ /* 0x000fc800078e02d2 */
[C---:B----4-:R-:W-:Y:S02]  /*37b10*/  IMAD.WIDE R250, R83.reuse, 0x4, R10 ;  /* 0x0000000453fa7825 */ /* 0x050fe400078e020a */
[----:B------:R-:W4:Y:S02]  /*37b20*/  LDL.LU.64 R10, [R1+0x280] ;  /* 0x00028000010a7983 */ /* 0x000f240000300a00 */
[C---:B------:R-:W-:Y:S02]  /*37b30*/  IMAD.WIDE R236, R83.reuse, 0x4, R72 ;  /* 0x0000000453ec7825 */ /* 0x040fe400078e0248 */
[----:B------:R-:W2:Y:S02]  /*37b40*/  LDL.LU.64 R14, [R1+0x180] ;  /* 0x00018000010e7983 */ /* 0x000ea40000300a00 */
[C---:B------:R-:W-:Y:S02]  /*37b50*/  IMAD.WIDE R184, R83.reuse, 0x4, R74 ;  /* 0x0000000453b87825 */ /* 0x040fe400078e024a */
[----:B------:R-:W-:Y:S02]  /*37b60*/  STL.64 [R1+0xba8], R20 ;  /* 0x000ba81401007387 */ /* 0x000fe40000100a00 */
[----:B------:R-:W-:-:S02]  /*37b70*/  IMAD.WIDE R200, R83, 0x4, R128 ;  /* 0x0000000453c87825 */ /* 0x000fc400078e0280 */
[----:B------:R-:W-:Y:S02]  /*37b80*/  STL.64 [R1+0xbb8], R234 ;  /* 0x000bb8ea01007387 */ /* 0x000fe40000100a00 */
[C---:B------:R-:W-:Y:S02]  /*37b90*/  IMAD.WIDE R204, R83.reuse, 0x4, R170 ;  /* 0x0000000453cc7825 */ /* 0x040fe400078e02aa */
[----:B------:R-:W-:Y:S04]  /*37ba0*/  STL.64 [R1+0xbc0], R250 ;  /* 0x000bc0fa01007387 */ /* 0x000fe80000100a00 */
[----:B------:R-:W-:Y:S01]  /*37bb0*/  STL.64 [R1+0xbc8], R236 ;  /* 0x000bc8ec01007387 */ /* 0x000fe20000100a00 */
[----:B------:R-:W-:-:S03]  /*37bc0*/  IMAD.WIDE R18, R83, 0x4, R212 ;  /* 0x0000000453127825 */ /* 0x000fc600078e02d4 */
[----:B------:R-:W-:Y:S04]  /*37bd0*/  STL.64 [R1+0xbd0], R184 ;  /* 0x000bd0b801007387 */ /* 0x000fe80000100a00 */
[----:B------:R-:W-:Y:S04]  /*37be0*/  STL.64 [R1+0xbd8], R200 ;  /* 0x000bd8c801007387 */ /* 0x000fe80000100a00 */
[----:B------:R-:W-:Y:S01]  /*37bf0*/  STL.64 [R1+0xbe0], R204 ;  /* 0x000be0cc01007387 */ /* 0x000fe20000100a00 */
[----:B------:R-:W-:-:S04]  /*37c00*/  IMAD.WIDE R208, R83, 0x4, R76 ;  /* 0x0000000453d07825 */ /* 0x000fc800078e024c */
[----:B------:R-:W-:-:S04]  /*37c10*/  IMAD.WIDE R240, R83, 0x4, R78 ;  /* 0x0000000453f07825 */ /* 0x000fc800078e024e */
[----:B------:R-:W-:-:S04]  /*37c20*/  IMAD.WIDE R162, R83, 0x4, R130 ;  /* 0x0000000453a27825 */ /* 0x000fc800078e0282 */
[----:B---3--:R-:W-:-:S04]  /*37c30*/  IMAD.WIDE R238, R83, 0x4, R230 ;  /* 0x0000000453ee7825 */ /* 0x008fc800078e02e6 */
[C---:B------:R-:W-:Y:S01]  /*37c40*/  IMAD.WIDE R226, R83.reuse, 0x4, R232 ;  /* 0x0000000453e27825 */ /* 0x040fe200078e02e8 */
[----:B------:R3:W-:Y:S03]  /*37c50*/  STL.64 [R1+0xbf0], R238 ;  /* 0x000bf0ee01007387 */ /* 0x0007e60000100a00 */
[C---:B------:R-:W-:Y:S01]  /*37c60*/  IMAD.WIDE R188, R83.reuse, 0x4, R6 ;  /* 0x0000000453bc7825 */ /* 0x040fe200078e0206 */
[----:B------:R-:W3:Y:S04]  /*37c70*/  LDL.LU.64 R12, [R1+0x378] ;  /* 0x00037800010c7983 */ /* 0x000ee80000300a00 */
[----:B------:R-:W3:Y:S04]  /*37c80*/  LDL.LU.64 R6, [R1+0x198] ;  /* 0x0001980001067983 */ /* 0x000ee80000300a00 */
[----:B------:R-:W-:Y:S04]  /*37c90*/  STL.64 [R1+0xbe8], R18 ;  /* 0x000be81201007387 */ /* 0x000fe80000100a00 */
[----:B------:R-:W-:Y:S04]  /*37ca0*/  STL.64 [R1+0xbf8], R226 ;  /* 0x000bf8e201007387 */ /* 0x000fe80000100a00 */
[----:B------:R-:W3:Y:S04]  /*37cb0*/  LDL.64 R222, [R1+0x558] ;  /* 0x0005580001de7983 */ /* 0x000ee80000100a00 */
[----:B------:R-:W3:Y:S04]  /*37cc0*/  LDL.64 R224, [R1+0x568] ;  /* 0x0005680001e07983 */ /* 0x000ee80000100a00 */
[----:B------:R-:W-:Y:S04]  /*37cd0*/  STL.64 [R1+0xc00], R188 ;  /* 0x000c00bc01007387 */ /* 0x000fe80000100a00 */
[----:B------:R-:W3:Y:S04]  /*37ce0*/  LDL.64 R230, [R1+0x608] ;  /* 0x0006080001e67983 */ /* 0x000ee80000100a00 */
[----:B------:R-:W3:Y:S04]  /*37cf0*/  LDL.64 R232, [R1+0x610] ;  /* 0x0006100001e87983 */ /* 0x000ee80000100a00 */
[----:B------:R-:W-:Y:S04]  /*37d00*/  STL.64 [R1+0xc08], R208 ;  /* 0x000c08d001007387 */ /* 0x000fe80000100a00 */
[----:B------:R-:W-:Y:S04]  /*37d10*/  STL.64 [R1+0xc10], R240 ;  /* 0x000c10f001007387 */ /* 0x000fe80000100a00 */
[----:B------:R-:W-:Y:S01]  /*37d20*/  STL.64 [R1+0xc18], R162 ;  /* 0x000c18a201007387 */ /* 0x000fe20000100a00 */
[----:B-1----:R-:W-:-:S03]  /*37d30*/  IMAD.WIDE R158, R83, 0x4, R8 ;  /* 0x00000004539e7825 */ /* 0x002fc600078e0208 */
[----:B------:R-:W3:Y:S01]  /*37d40*/  LDL.LU.64 R8, [R1+0x2b8] ;  /* 0x0002b80001087983 */ /* 0x000ee20000300a00 */
[----:B------:R-:W-:-:S04]  /*37d50*/  IMAD.WIDE R170, R83, 0x4, R172 ;  /* 0x0000000453aa7825 */ /* 0x000fc800078e02ac */
[----:B------:R-:W-:-:S04]  /*37d60*/  IMAD.WIDE R16, R83, 0x4, R214 ;  /* 0x0000000453107825 */ /* 0x000fc800078e02d6 */
[C---:B----4-:R-:W-:Y:S02]  /*37d70*/  IMAD.WIDE R248, R83.reuse, 0x4, R10 ;  /* 0x0000000453f87825 */ /* 0x050fe400078e020a */
[----:B------:R-:W4:Y:S02]  /*37d80*/  LDL.LU.64 R10, [R1+0x190] ;  /* 0x00019000010a7983 */ /* 0x000f240000300a00 */
[C---:B--2---:R-:W-:Y:S02]  /*37d90*/  IMAD.WIDE R212, R83.reuse, 0x4, R14 ;  /* 0x0000000453d47825 */ /* 0x044fe400078e020e */
[----:B------:R-:W-:Y:S02]  /*37da0*/  STL.64 [R1+0xc20], R170 ;  /* 0x000c20aa01007387 */ /* 0x000fe40000100a00 */
[C---:B------:R-:W-:Y:S02]  /*37db0*/  IMAD.WIDE R182, R83.reuse, 0x4, R80 ;  /* 0x0000000453b67825 */ /* 0x040fe400078e0250 */
[----:B------:R1:W-:Y:S02]  /*37dc0*/  STL.64 [R1+0xc30], R158 ;  /* 0x000c309e01007387 */ /* 0x0003e40000100a00 */
[----:B------:R-:W-:-:S02]  /*37dd0*/  IMAD.WIDE R214, R83, 0x4, R84 ;  /* 0x0000000453d67825 */ /* 0x000fc400078e0254 */
[----:B------:R-:W-:Y:S02]  /*37de0*/  STL.64 [R1+0xc28], R16 ;  /* 0x000c281001007387 */ /* 0x000fe40000100a00 */
[C---:B------:R-:W-:Y:S02]  /*37df0*/  IMAD.WIDE R160, R83.reuse, 0x4, R132 ;  /* 0x0000000453a07825 */ /* 0x040fe400078e0284 */
[----:B------:R-:W-:Y:S02]  /*37e00*/  STL.64 [R1+0xc38], R248 ;  /* 0x000c38f801007387 */ /* 0x000fe40000100a00 */
[C---:B------:R-:W-:Y:S02]  /*37e10*/  IMAD.WIDE R168, R83.reuse, 0x4, R174 ;  /* 0x0000000453a87825 */ /* 0x040fe400078e02ae */
[----:B------:R-:W-:Y:S02]  /*37e20*/  STL.64 [R1+0xc40], R212 ;  /* 0x000c40d401007387 */ /* 0x000fe40000100a00 */
        /* <DEDUP_REMOVED lines=8> */
[----:B------:R-:W-:-:S04]  /*37eb0*/  IMAD.WIDE R198, R83, 0x4, R134 ;  /* 0x0000000453c67825 */ /* 0x000fc800078e0286 */
[----:B---3--:R-:W-:-:S04]  /*37ec0*/  IMAD.WIDE R152, R83, 0x4, R12 ;  /* 0x0000000453987825 */ /* 0x008fc800078e020c */
[C---:B------:R-:W-:Y:S01]  /*37ed0*/  IMAD.WIDE R156, R83.reuse, 0x4, R6 ;  /* 0x00000004539c7825 */ /* 0x040fe200078e0206 */
[----:B------:R2:W-:Y:S04]  /*37ee0*/  STL.64 [R1+0xc70], R152 ;  /* 0x000c709801007387 */ /* 0x0005e80000100a00 */
[----:B------:R-:W-:Y:S04]  /*37ef0*/  STL.64 [R1+0xc68], R14 ;  /* 0x000c680e01007387 */ /* 0x000fe80000100a00 */
[----:B------:R-:W-:Y:S01]  /*37f00*/  STL.64 [R1+0xc78], R156 ;  /* 0x000c789c01007387 */ /* 0x000fe20000100a00 */
[----:B------:R-:W-:-:S03]  /*37f10*/  IMAD.WIDE R12, R83, 0x4, R218 ;  /* 0x00000004530c7825 */ /* 0x000fc600078e02da */
[----:B------:R-:W-:Y:S04]  /*37f20*/  STL.64 [R1+0xc80], R210 ;  /* 0x000c80d201007387 */ /* 0x000fe80000100a00 */
[----:B------:R-:W-:Y:S04]  /*37f30*/  STL.64 [R1+0xc88], R196 ;  /* 0x000c88c401007387 */ /* 0x000fe80000100a00 */
[----:B------:R-:W-:Y:S04]  /*37f40*/  STL.64 [R1+0xc90], R174 ;  /* 0x000c90ae01007387 */ /* 0x000fe80000100a00 */
[----:B------:R-:W-:Y:S04]  /*37f50*/  STL.64 [R1+0xc98], R198 ;  /* 0x000c98c601007387 */ /* 0x000fe80000100a00 */
[----:B------:R-:W3:Y:S04]  /*37f60*/  LDL.64 R6, [R1+0x6e0] ;  /* 0x0006e00001067983 */ /* 0x000ee80000100a00 */
[----:B------:R-:W2:Y:S04]  /*37f70*/  LDL.64 R194, [R1+0x4d8] ;  /* 0x0004d80001c27983 */ /* 0x000ea80000100a00 */
[----:B------:R-:W2:Y:S01]  /*37f80*/  LDL.64 R206, [R1+0x510] ;  /* 0x0005100001ce7983 */ /* 0x000ea20000100a00 */
[----:B------:R-:W-:Y:S01]  /*37f90*/  IMAD.WIDE R166, R83, 0x4, R176 ;  /* 0x0000000453a67825 */ /* 0x000fe200078e02b0 */
[----:B------:R-:W-:-:S02]  /*37fa0*/  ISETP.NE.U32.AND P4, PT, R5, RZ, PT ;  /* 0x000000ff0500720c */ /* 0x000fc40003f85070 */
[----:B------:R-:W2:Y:S01]  /*37fb0*/  LDL.64 R202, [R1+0x560] ;  /* 0x0005600001ca7983 */ /* 0x000ea20000100a00 */
[----:B------:R-:W-:-:S03]  /*37fc0*/  IMAD.WIDE R154, R83, 0x4, R92 ;  /* 0x00000004539a7825 */ /* 0x000fc600078e025c */
        /* <DEDUP_REMOVED lines=9> */
[----:B------:R-:W-:Y:S04]  /*38060*/  LDGSTS.E [R242+0xa000], desc[UR18][R222.64], P1 ;  /* 0x0a000000def27fae */ /* 0x000fe80008921852 */
[----:B------:R-:W-:Y:S01]  /*38070*/  LDGSTS.E [R242+0xa008], desc[UR18][R224.64], P3 ;  /* 0x0a008000e0f27fae */ /* 0x000fe20009921852 */
[----:B------:R-:W-:-:S03]  /*38080*/  IMAD.WIDE R218, R83, 0x4, R8 ;  /* 0x0000000453da7825 */ /* 0x000fc600078e0208 */
[----:B------:R-:W-:Y:S04]  /*38090*/  LDGSTS.E [R242+0xc000], desc[UR18][R230.64], P6 ;  /* 0x0c000000e6f27fae */ /* 0x000fe8000b121852 */
[----:B------:R-:W2:Y:S04]  /*380a0*/  LDL.64 R8, [R1+0x6f0] ;  /* 0x0006f00001087983 */ /* 0x000ea80000100a00 */
[----:B------:R-:W-:Y:S01]  /*380b0*/  STL.64 [R1+0xca0], R166 ;  /* 0x000ca0a601007387 */ /* 0x000fe20000100a00 */
[----:B----4-:R-:W-:-:S03]  /*380c0*/  IMAD.WIDE R176, R83, 0x4, R10 ;  /* 0x0000000453b07825 */ /* 0x010fc600078e020a */
[----:B------:R4:W-:Y:S04]  /*380d0*/  STL.64 [R1+0xcb0], R218 ;  /* 0x000cb0da01007387 */ /* 0x0009e80000100a00 */
[----:B------:R-:W-:Y:S01]  /*380e0*/  STL.64 [R1+0xca8], R12 ;  /* 0x000ca80c01007387 */ /* 0x000fe20000100a00 */
[----:B------:R-:W-:-:S03]  /*380f0*/  IMAD.WIDE R10, R83, 0x4, R220 ;  /* 0x00000004530a7825 */ /* 0x000fc600078e02dc */
[----:B------:R4:W-:Y:S01]  /*38100*/  STL.64 [R1+0xcb8], R176 ;  /* 0x000cb8b001007387 */ /* 0x0009e20000100a00 */
[----:B------:R-:W-:-:S03]  /*38110*/  VIADD R5, R243, 0x100000 ;  /* 0x00100000f3057836 */ /* 0x000fc60000000000 */
[----:B------:R4:W-:Y:S04]  /*38120*/  STL.64 [R1+0xcc0], R154 ;  /* 0x000cc09a01007387 */ /* 0x0009e80000100a00 */
[----:B------:R-:W-:Y:S04]  /*38130*/  LDGSTS.E [R242+0xc008], desc[UR18][R232.64], P5 ;  /* 0x0c008000e8f27fae */ /* 0x000fe8000a921852 */
[----:B------:R4:W-:Y:S04]  /*38140*/  STL.64 [R1+0xcc8], R180 ;  /* 0x000cc8b401007387 */ /* 0x0009e80000100a00 */
[----:B------:R4:W-:Y:S04]  /*38150*/  STL.64 [R1+0xcd0], R172 ;  /* 0x000cd0ac01007387 */ /* 0x0009e80000100a00 */
[----:B------:R4:W-:Y:S04]  /*38160*/  STL.64 [R1+0xcd8], R228 ;  /* 0x000cd8e401007387 */ /* 0x0009e80000100a00 */
[----:B------:R1:W-:Y:S04]  /*38170*/  STL.64 [R1+0xce8], R164 ;  /* 0x000ce8a401007387 */ /* 0x0003e80000100a00 */
[----:B------:R1:W-:Y:S04]  /*38180*/  STL.64 [R1+0xce0], R10 ;  /* 0x000ce00a01007387 */ /* 0x0003e80000100a00 */
[----:B------:R-:W4:Y:S04]  /*38190*/  LDL.64 R2, [R1+0x428] ;  /* 0x0004280001027983 */ /* 0x000f280000100a00 */
[----:B------:R-:W4:Y:S04]  /*381a0*/  LDL.64 R190, [R1+0x420] ;  /* 0x0004200001be7983 */ /* 0x000f280000100a00 */
[----:B------:R-:W4:Y:S04]  /*381b0*/  LDL.64 R178, [R1+0x400] ;  /* 0x0004000001b27983 */ /* 0x000f280000100a00 */
[----:B------:R-:W4:Y:S04]  /*381c0*/  LDL.64 R216, [R1+0x3f8] ;  /* 0x0003f80001d87983 */ /* 0x000f280000100a00 */
[----:B------:R-:W4:Y:S04]  /*381d0*/  LDL.64 R220, [R1+0x970] ;  /* 0x0009700001dc7983 */ /* 0x000f280000100a00 */
[----:B---3--:R-:W-:Y:S04]  /*381e0*/  LDGSTS.E [R242+0xe000], desc[UR18][R6.64], P0 ;  /* 0x0e00000006f27fae */ /* 0x008fe80008121852 */
[----:B--2---:R2:W-:Y:S04]  /*381f0*/  LDGSTS.E [R242+0xe008], desc[UR18][R8.64], P2 ;  /* 0x0e00800008f27fae */ /* 0x0045e80009121852 */
[----:B------:R-:W0:Y:S04]  /*38200*/  LDGDEPBAR ;  /* 0x00000000000079af */ /* 0x000e280000000000 */
[----:B------:R-:W-:Y:S01]  /*38210*/  LDGSTS.E [R5+-0x60000], desc[UR18][R194.64], P4 ;  /* 0xa0000000c2057fae */ /* 0x000fe2000a121852 */
[----:B--2---:R-:W-:-:S05]  /*38220*/  VIADD R8, R243, 0x100000 ;  /* 0x00100000f3087836 */ /* 0x004fca0000000000 */
[----:B------:R-:W-:Y:S04]  /*38230*/  LDGSTS.E [R8+-0x5fc00], desc[UR18][R206.64], P4 ;  /* 0xa0400000ce087fae */ /* 0x000fe8000a121852 */
[----:B------:R-:W2:Y:S04]  /*38240*/  LDL.64 R194, [R1+0x418] ;  /* 0x0004180001c27983 */ /* 0x000ea80000100a00 */
[----:B------:R-:W3:Y:S01]  /*38250*/  LDL.64 R206, [R1+0x410] ;  /* 0x0004100001ce7983 */ /* 0x000ee20000100a00 */
[C---:B------:R-:W-:Y:S02]  /*38260*/  VIADD R7, R243.reuse, 0x100000 ;  /* 0x00100000f3077836 */ /* 0x040fe40000000000 */
[----:B------:R-:W-:-:S03]  /*38270*/  VIADD R6, R243, 0x100000 ;  /* 0x00100000f3067836 */ /* 0x000fc60000000000 */
[----:B------:R-:W-:Y:S04]  /*38280*/  LDGSTS.E [R7+-0x5f800], desc[UR18][R202.64], P4 ;  /* 0xa0800000ca077fae */ /* 0x000fe8000a121852 */
[----:B------:R-:W-:Y:S04]  /*38290*/  LDGSTS.E [R6+-0x5f400], desc[UR18][R186.64], P4 ;  /* 0xa0c00000ba067fae */ /* 0x000fe8000a121852 */
[----:B------:R-:W-:Y:S04]  /*382a0*/  LDGSTS.E [R5+-0x5f000], desc[UR18][R246.64], P4 ;  /* 0xa1000000f6057fae */ /* 0x000fe8000a121852 */
[----:B------:R-:W-:Y:S04]  /*382b0*/  LDGSTS.E [R7+-0x5ec00], desc[UR18][R244.64], P4 ;  /* 0xa1400000f4077fae */ /* 0x000fe8000a121852 */
[----:B------:R-:W-:Y:S04]  /*382c0*/  LDGSTS.E [R6+-0x5e800], desc[UR18][R22.64], P4 ;  /* 0xa180000016067fae */ /* 0x000fe8000a121852 */
[----:B------:R-:W-:Y:S04]  /*382d0*/  LDGSTS.E [R5+-0x5e400], desc[UR18][R192.64], P4 ;  /* 0xa1c00000c0057fae */ /* 0x000fe8000a121852 */
[----:B----4-:R-:W-:Y:S04]  /*382e0*/  LDGSTS.E [R8+-0x5e000], desc[UR18][R2.64], P4 ;  /* 0xa200000002087fae */ /* 0x010fe8000a121852 */
[----:B------:R-:W-:Y:S04]  /*382f0*/  LDGSTS.E [R7+-0x5dc00], desc[UR18][R190.64], P4 ;  /* 0xa2400000be077fae */ /* 0x000fe8000a121852 */
        /* <DEDUP_REMOVED lines=8> */
[----:B--2---:R-:W-:Y:S04]  /*38380*/  LDGSTS.E [R5+-0x5d800], desc[UR18][R194.64], P4 ;  /* 0xa2800000c2057fae */ /* 0x004fe8000a121852 */
[----:B---3--:R-:W-:Y:S04]  /*38390*/  LDGSTS.E [R8+-0x5d400], desc[UR18][R206.64], P4 ;  /* 0xa2c00000ce087fae */ /* 0x008fe8000a121852 */
[----:B------:R-:W2:Y:S04]  /*383a0*/  LDL.64 R194, [R1+0xaf0] ;  /* 0x000af00001c27983 */ /* 0x000ea80000100a00 */
[----:B------:R-:W3:Y:S04]  /*383b0*/  LDL.LU.64 R206, [R1+0xfb8] ;  /* 0x000fb80001ce7983 */ /* 0x000ee80000300a00 */
[----:B------:R-:W2:Y:S04]  /*383c0*/  LDL.64 R8, [R1+0x3f0] ;  /* 0x0003f00001087983 */ /* 0x000ea80000100a00 */
[----:B----4-:R-:W-:Y:S04]  /*383d0*/  LDGSTS.E [R7+-0x5d000], desc[UR18][R202.64], P4 ;  /* 0xa3000000ca077fae */ /* 0x010fe8000a121852 */
[----:B------:R-:W-:Y:S04]  /*383e0*/  LDGSTS.E [R6+-0x5cc00], desc[UR18][R178.64], P4 ;  /* 0xa3400000b2067fae */ /* 0x000fe8000a121852 */
[----:B------:R-:W-:Y:S04]  /*383f0*/  LDGSTS.E [R5+-0x5c800], desc[UR18][R216.64], P4 ;  /* 0xa3800000d8057fae */ /* 0x000fe8000a121852 */
[----:B------:R-:W4:Y:S04]  /*38400*/  LDL.LU.64 R202, [R1+0xfb0] ;  /* 0x000fb00001ca7983 */ /* 0x000f280000300a00 */
[----:B------:R-:W3:Y:S04]  /*38410*/  LDL.64 R178, [R1+0xb70] ;  /* 0x000b700001b27983 */ /* 0x000ee80000100a00 */
[----:B------:R-:W4:Y:S04]  /*38420*/  LDL.64 R216, [R1+0xbb0] ;  /* 0x000bb00001d87983 */ /* 0x000f280000100a00 */
[----:B--2---:R2:W-:Y:S04]  /*38430*/  LDGSTS.E [R7+-0x5c400], desc[UR18][R8.64], P4 ;  /* 0xa3c0000008077fae */ /* 0x0045e8000a121852 */
[----:B------:R-:W-:Y:S04]  /*38440*/  LDGSTS.E [R6+-0x5c000], desc[UR18][R186.64], P4 ;  /* 0xa4000000ba067fae */ /* 0x000fe8000a121852 */
[----:B------:R-:W-:Y:S04]  /*38450*/  LDGSTS.E [R5+-0x5bc00], desc[UR18][R244.64], P4 ;  /* 0xa4400000f4057fae */ /* 0x000fe8000a121852 */
[----:B------:R-:W4:Y:S04]  /*38460*/  LDL.LU.64 R186, [R1+0xfa8] ;  /* 0x000fa80001ba7983 */ /* 0x000f280000300a00 */
[----:B------:R-:W3:Y:S01]  /*38470*/  LDL.LU.64 R244, [R1+0xfa0] ;  /* 0x000fa00001f47983 */ /* 0x000ee20000300a00 */
[----:B--2---:R-:W-:-:S05]  /*38480*/  VIADD R8, R243, 0x100000 ;  /* 0x00100000f3087836 */ /* 0x004fca0000000000 */
[----:B------:R-:W-:Y:S04]  /*38490*/  LDGSTS.E [R8+-0x5b800], desc[UR18][R220.64], P4 ;  /* 0xa4800000dc087fae */ /* 0x000fe8000a121852 */
[----:B------:R-:W-:Y:S04]  /*384a0*/  LDGSTS.E [R7+-0x5b400], desc[UR18][R246.64], P4 ;  /* 0xa4c00000f6077fae */ /* 0x000fe8000a121852 */
[----:B------:R-:W-:Y:S04]  /*384b0*/  LDGSTS.E [R5+-0x5b000], desc[UR18][R192.64], P4 ;  /* 0xa5000000c0057fae */ /* 0x000fe8000a121852 */
[----:B------:R-:W-:Y:S04]  /*384c0*/  LDGSTS.E [R8+-0x5ac00], desc[UR18][R22.64], P4 ;  /* 0xa540000016087fae */ /* 0x000fe8000a121852 */
[----:B------:R-:W-:Y:S04]  /*384d0*/  LDGSTS.E [R7+-0x5a800], desc[UR18][R190.64], P4 ;  /* 0xa5800000be077fae */ /* 0x000fe8000a121852 */
[----:B------:R-:W-:Y:S04]  /*384e0*/  LDGSTS.E [R6+-0x5a400], desc[UR18][R2.64], P4 ;  /* 0xa5c0000002067fae */ /* 0x000fe8000a121852 */
[----:B------:R-:W-:Y:S04]  /*384f0*/  LDGSTS.E [R5+-0x5a000], desc[UR18][R194.64], P4 ;  /* 0xa6000000c2057fae */ /* 0x000fe8000a121852 */
[----:B------:R-:W2:Y:S04]  /*38500*/  LDL.64 R192, [R1+0x370] ;  /* 0x0003700001c07983 */ /* 0x000ea80000100a00 */
[----:B------:R-:W2:Y:S04]  /*38510*/  LDL.64 R246, [R1+0x368] ;  /* 0x0003680001f67983 */ /* 0x000ea80000100a00 */
[----:B------:R-:W2:Y:S04]  /*38520*/  LDL.64 R190, [R1+0x360] ;  /* 0x0003600001be7983 */ /* 0x000ea80000100a00 */
[----:B------:R-:W2:Y:S04]  /*38530*/  LDL.64 R22, [R1+0x358] ;  /* 0x0003580001167983 */ /* 0x000ea80000100a00 */
[----:B---3--:R-:W-:Y:S01]  /*38540*/  LDGSTS.E [R7+-0x59c00], desc[UR18][R244.64], P4 ;  /* 0xa6400000f4077fae */ /* 0x008fe2000a121852 */
[----:B------:R-:W-:-:S03]  /*38550*/  VIADD R243, R243, 0x100000 ;  /* 0x00100000f3f37836 */ /* 0x000fc60000000000 */
[----:B------:R-:W-:Y:S04]  /*38560*/  LDGSTS.E [R6+-0x59800], desc[UR18][R178.64], P4 ;  /* 0xa6800000b2067fae */ /* 0x000fe8000a121852 */
[----:B----4-:R-:W-:Y:S04]  /*38570*/  LDGSTS.E [R5+-0x59400], desc[UR18][R216.64], P4 ;  /* 0xa6c00000d8057fae */ /* 0x010fe8000a121852 */
[----:B------:R-:W3:Y:S04]  /*38580*/  LDL.LU.64 R244, [R1+0xf98] ;  /* 0x000f980001f47983 */ /* 0x000ee80000300a00 */
[----:B------:R-:W-:Y:S04]  /*38590*/  LDGSTS.E [R8+-0x59000], desc[UR18][R238.64], P4 ;  /* 0xa7000000ee087fae */ /* 0x000fe8000a121852 */
[----:B------:R3:W-:Y:S04]  /*385a0*/  LDGSTS.E [R7+-0x58c00], desc[UR18][R158.64], P4 ;  /* 0xa74000009e077fae */ /* 0x0007e8000a121852 */
[----:B------:R-:W4:Y:S04]  /*385b0*/  LDL.64 R2, [R1+0x350] ;  /* 0x0003500001027983 */ /* 0x000f280000100a00 */
[----:B------:R-:W4:Y:S04]  /*385c0*/  LDL.64 R194, [R1+0x348] ;  /* 0x0003480001c27983 */ /* 0x000f280000100a00 */
[----:B------:R-:W4:Y:S04]  /*385d0*/  LDL.64 R216, [R1+0x340] ;  /* 0x0003400001d87983 */ /* 0x000f280000100a00 */
[----:B------:R-:W4:Y:S04]  /*385e0*/  LDL.64 R238, [R1+0x338] ;  /* 0x0003380001ee7983 */ /* 0x000f280000100a00 */
[----:B------:R2:W-:Y:S04]  /*385f0*/  LDGSTS.E [R5+-0x58800], desc[UR18][R152.64], P4 ;  /* 0xa780000098057fae */ /* 0x0005e8000a121852 */
[----:B-1----:R-:W4:Y:S04]  /*38600*/  LDL.LU.64 R158, [R1+0xf90] ;  /* 0x000f9000019e7983 */ /* 0x002f280000300a00 */
[----:B------:R-:W-:Y:S04]  /*38610*/  LDGSTS.E [R243+-0x58400], desc[UR18][R218.64], P4 ;  /* 0xa7c00000daf37fae */ /* 0x000fe8000a121852 */
[----:B------:R-:W4:Y:S04]  /*38620*/  LDL.64 R152, [R1+0x330] ;  /* 0x0003300001987983 */ /* 0x000f280000100a00 */
[----:B------:R-:W4:Y:S04]  /*38630*/  LDL.64 R220, [R1+0x978] ;  /* 0x0009780001dc7983 */ /* 0x000f280000100a00 */
[----:B------:R-:W4:Y:S04]  /*38640*/  LDL.64 R218, [R1+0x850] ;  /* 0x0008500001da7983 */ /* 0x000f280000100a00 */
[----:B------:R-:W4:Y:S04]  /*38650*/  LDL.64 R242, [R1+0x938] ;  /* 0x0009380001f27983 */ /* 0x000f280000100a00 */
[----:B------:R-:W4:Y:S01]  /*38660*/  LDL.64 R178, [R1+0x9b8] ;  /* 0x0009b80001b27983 */ /* 0x000f220000100a00 */
[----:B---3--:R-:W-:-:S05]  /*38670*/  VIADD R7, R244, 0x100000 ;  /* 0x00100000f4077836 */ /* 0x008fca0000000000 */
[----:B--2---:R-:W-:Y:S04]  /*38680*/  LDGSTS.E [R7+-0x5ff80], desc[UR18][R192.64], P4 ;  /* 0xa0080000c0077fae */ /* 0x004fe8000a121852 */
[----:B------:R-:W2:Y:S01]  /*38690*/  LDL.64 R192, [R1+0x328] ;  /* 0x0003280001c07983 */ /* 0x000ea20000100a00 */
[C---:B------:R-:W-:Y:S02]  /*386a0*/  VIADD R6, R244.reuse, 0x100000 ;  /* 0x00100000f4067836 */ /* 0x040fe40000000000 */
[C---:B------:R-:W-:Y:S02]  /*386b0*/  VIADD R5, R244.reuse, 0x100000 ;  /* 0x00100000f4057836 */ /* 0x040fe40000000000 */
[C---:B------:R-:W-:Y:S01]  /*386c0*/  VIADD R8, R244.reuse, 0x100000 ;  /* 0x00100000f4087836 */ /* 0x040fe20000000000 */
[----:B------:R-:W-:Y:S04]  /*386d0*/  LDGSTS.E [R6+-0x5fb80], desc[UR18][R246.64], P4 ;  /* 0xa0480000f6067fae */ /* 0x000fe8000a121852 */
[----:B------:R-:W-:Y:S04]  /*386e0*/  LDGSTS.E [R5+-0x5f780], desc[UR18][R190.64], P4 ;  /* 0xa0880000be057fae */ /* 0x000fe8000a121852 */
[----:B------:R-:W-:Y:S04]  /*386f0*/  LDGSTS.E [R7+-0x5f380], desc[UR18][R22.64], P4 ;  /* 0xa0c8000016077fae */ /* 0x000fe8000a121852 */
[----:B----4-:R-:W-:Y:S04]  /*38700*/  LDGSTS.E [R6+-0x5ef80], desc[UR18][R2.64], P4 ;  /* 0xa108000002067fae */ /* 0x010fe8000a121852 */
[----:B------:R-:W-:Y:S04]  /*38710*/  LDGSTS.E [R5+-0x5eb80], desc[UR18][R194.64], P4 ;  /* 0xa1480000c2057fae */ /* 0x000fe8000a121852 */
[----:B------:R-:W-:Y:S04]  /*38720*/  LDGSTS.E [R8+-0x5e780], desc[UR18][R216.64], P4 ;  /* 0xa1880000d8087fae */ /* 0x000fe8000a121852 */
[----:B------:R-:W-:Y:S04]  /*38730*/  LDGSTS.E [R7+-0x5e380], desc[UR18][R238.64], P4 ;  /* 0xa1c80000ee077fae */ /* 0x000fe8000a121852 */
[----:B------:R-:W-:Y:S04]  /*38740*/  LDGSTS.E [R5+-0x5df80], desc[UR18][R152.64], P4 ;  /* 0xa208000098057fae */ /* 0x000fe8000a121852 */
[----:B------:R-:W3:Y:S04]  /*38750*/  LDL.64 R246, [R1+0x320] ;  /* 0x0003200001f67983 */ /* 0x000ee80000100a00 */
        /* <DEDUP_REMOVED lines=8> */
[----:B------:R-:W2:Y:S04]  /*387e0*/  LDL.64 R8, [R1+0x318] ;  /* 0x0003180001087983 */ /* 0x000ea80000100a00 */
[----:B------:R-:W4:Y:S04]  /*387f0*/  LDL.64 R192, [R1+0xab8] ;  /* 0x000ab80001c07983 */ /* 0x000f280000100a00 */
[----:B---3--:R-:W-:Y:S04]  /*38800*/  LDGSTS.E [R7+-0x5d780], desc[UR18][R246.64], P4 ;  /* 0xa2880000f6077fae */ /* 0x008fe8000a121852 */
[----:B------:R-:W3:Y:S04]  /*38810*/  LDL.LU.64 R246, [R1+0xf88] ;  /* 0x000f880001f67983 */ /* 0x000ee80000300a00 */
[----:B--2---:R1:W-:Y:S04]  /*38820*/  LDGSTS.E [R6+-0x5d380], desc[UR18][R8.64], P4 ;  /* 0xa2c8000008067fae */ /* 0x0043e8000a121852 */
[----:B----4-:R-:W-:Y:S04]  /*38830*/  LDGSTS.E [R5+-0x5cf80], desc[UR18][R190.64], P4 ;  /* 0xa3080000be057fae */ /* 0x010fe8000a121852 */
[----:B------:R-:W-:Y:S01]  /*38840*/  LDGSTS.E [R7+-0x5cb80], desc[UR18][R218.64], P4 ;  /* 0xa3480000da077fae */ /* 0x000fe2000a121852 */
[----:B-1----:R-:W-:-:S03]  /*38850*/  VIADD R8, R244, 0x100000 ;  /* 0x00100000f4087836 */ /* 0x002fc60000000000 */
[----:B------:R-:W-:Y:S04]  /*38860*/  LDGSTS.E [R6+-0x5c780], desc[UR18][R22.64], P4 ;  /* 0xa388000016067fae */ /* 0x000fe8000a121852 */
[----:B------:R-:W2:Y:S04]  /*38870*/  LDL.64 R190, [R1+0xaf8] ;  /* 0x000af80001be7983 */ /* 0x000ea80000100a00 */
[----:B------:R-:W4:Y:S04]  /*38880*/  LDL.64 R218, [R1+0xb78] ;  /* 0x000b780001da7983 */ /* 0x000f280000100a00 */
[----:B------:R-:W3:Y:S04]  /*38890*/  LDL.LU.64 R22, [R1+0xf80] ;  /* 0x000f800001167983 */ /* 0x000ee80000300a00 */
[----:B------:R-:W-:Y:S04]  /*388a0*/  LDGSTS.E [R5+-0x5c380], desc[UR18][R2.64], P4 ;  /* 0xa3c8000002057fae */ /* 0x000fe8000a121852 */
[----:B------:R-:W-:Y:S04]  /*388b0*/  LDGSTS.E [R8+-0x5bf80], desc[UR18][R194.64], P4 ;  /* 0xa4080000c2087fae */ /* 0x000fe8000a121852 */
[----:B------:R-:W-:Y:S04]  /*388c0*/  LDGSTS.E [R7+-0x5bb80], desc[UR18][R242.64], P4 ;  /* 0xa4480000f2077fae */ /* 0x000fe8000a121852 */
[----:B------:R-:W3:Y:S04]  /*388d0*/  LDL.LU.64 R2, [R1+0xf78] ;  /* 0x000f780001027983 */ /* 0x000ee80000300a00 */
[----:B------:R-:W4:Y:S04]  /*388e0*/  LDL.LU.64 R194, [R1+0xf70] ;  /* 0x000f700001c27983 */ /* 0x000f280000300a00 */
[----:B------:R-:W-:Y:S04]  /*388f0*/  LDGSTS.E [R5+-0x5b780], desc[UR18][R220.64], P4 ;  /* 0xa4880000dc057fae */ /* 0x000fe8000a121852 */
[----:B------:R-:W-:Y:S04]  /*38900*/  LDGSTS.E [R8+-0x5b380], desc[UR18][R178.64], P4 ;  /* 0xa4c80000b2087fae */ /* 0x000fe8000a121852 */
[----:B------:R-:W-:Y:S04]  /*38910*/  LDGSTS.E [R7+-0x5af80], desc[UR18][R216.64], P4 ;  /* 0xa5080000d8077fae */ /* 0x000fe8000a121852 */
[----:B------:R-:W-:Y:S04]  /*38920*/  LDGSTS.E [R6+-0x5ab80], desc[UR18][R238.64], P4 ;  /* 0xa5480000ee067fae */ /* 0x000fe8000a121852 */
[----:B------:R-:W-:Y:S04]  /*38930*/  LDGSTS.E [R5+-0x5a780], desc[UR18][R152.64], P4 ;  /* 0xa588000098057fae */ /* 0x000fe8000a121852 */
[----:B------:R-:W-:Y:S04]  /*38940*/  LDGSTS.E [R7+-0x5a380], desc[UR18][R192.64], P4 ;  /* 0xa5c80000c0077fae */ /* 0x000fe8000a121852 */
[----:B------:R-:W3:Y:S04]  /*38950*/  LDL.64 R216, [R1+0x278] ;  /* 0x0002780001d87983 */ /* 0x000ee80000100a00 */
[----:B------:R-:W3:Y:S04]  /*38960*/  LDL.64 R238, [R1+0x270] ;  /* 0x0002700001ee7983 */ /* 0x000ee80000100a00 */
[----:B------:R-:W3:Y:S04]  /*38970*/  LDL.64 R152, [R1+0x268] ;  /* 0x0002680001987983 */ /* 0x000ee80000100a00 */
[----:B------:R-:W3:Y:S04]  /*38980*/  LDL.64 R192, [R1+0x260] ;  /* 0x0002600001c07983 */ /* 0x000ee80000100a00 */
[----:B--2---:R-:W-:Y:S04]  /*38990*/  LDGSTS.E [R6+-0x59f80], desc[UR18][R190.64], P4 ;  /* 0xa6080000be067fae */ /* 0x004fe8000a121852 */
[----:B------:R-:W2:Y:S04]  /*389a0*/  LDL.64 R190, [R1+0x258] ;  /* 0x0002580001be7983 */ /* 0x000ea80000100a00 */
[----:B----4-:R-:W-:Y:S04]  /*389b0*/  LDGSTS.E [R5+-0x59b80], desc[UR18][R194.64], P4 ;  /* 0xa6480000c2057fae */ /* 0x010fe8000a121852 */
[----:B------:R-:W-:Y:S04]  /*389c0*/  LDGSTS.E [R8+-0x59780], desc[UR18][R218.64], P4 ;  /* 0xa6880000da087fae */ /* 0x000fe8000a121852 */
[----:B------:R-:W-:Y:S04]  /*389d0*/  LDGSTS.E [R7+-0x59380], desc[UR18][R234.64], P4 ;  /* 0xa6c80000ea077fae */ /* 0x000fe8000a121852 */
[----:B------:R-:W4:Y:S04]  /*389e0*/  LDL.64 R194, [R1+0x250] ;  /* 0x0002500001c27983 */ /* 0x000f280000100a00 */
[----:B------:R1:W-:Y:S04]  /*389f0*/  LDGSTS.E [R5+-0x58f80], desc[UR18][R226.64], P4 ;  /* 0xa7080000e2057fae */ /* 0x0003e8000a121852 */
[----:B------:R-:W4:Y:S04]  /*38a00*/  LDL.64 R234, [R1+0x248] ;  /* 0x0002480001ea7983 */ /* 0x000f280000100a00 */
[----:B------:R3:W-:Y:S04]  /*38a10*/  LDGSTS.E [R7+-0x58b80], desc[UR18][R248.64], P4 ;  /* 0xa7480000f8077fae */ /* 0x0007e8000a121852 */
[----:B------:R-:W4:Y:S04]  /*38a20*/  LDL.LU.64 R226, [R1+0xf68] ;  /* 0x000f680001e27983 */ /* 0x000f280000300a00 */
[----:B------:R3:W-:Y:S04]  /*38a30*/  LDGSTS.E [R6+-0x58780], desc[UR18][R156.64], P4 ;  /* 0xa78800009c067fae */ /* 0x0007e8000a121852 */
[----:B------:R-:W4:Y:S01]  /*38a40*/  LDL.LU.64 R248, [R1+0xf60] ;  /* 0x000f600001f87983 */ /* 0x000f220000300a00 */
[----:B------:R-:W-:-:S02]  /*38a50*/  VIADD R244, R244, 0x100000 ;  /* 0x00100000f4f47836 */ /* 0x000fc40000000000 */
[C---:B-1----:R-:W-:Y:S01]  /*38a60*/  VIADD R5, R245.reuse, 0x100000 ;  /* 0x00100000f5057836 */ /* 0x042fe20000000000 */
[----:B------:R-:W4:Y:S04]  /*38a70*/  LDL.64 R218, [R1+0x738] ;  /* 0x0007380001da7983 */ /* 0x000f280000100a00 */
[----:B------:R-:W4:Y:S01]  /*38a80*/  LDL.64 R156, [R1+0x240] ;  /* 0x00024000019c7983 */ /* 0x000f220000100a00 */
[C---:B---3--:R-:W-:Y:S02]  /*38a90*/  VIADD R7, R245.reuse, 0x100000 ;  /* 0x00100000f5077836 */ /* 0x048fe40000000000 */
[C---:B------:R-:W-:Y:S01]  /*38aa0*/  VIADD R6, R245.reuse, 0x100000 ;  /* 0x00100000f5067836 */ /* 0x040fe20000000000 */
[----:B------:R-:W-:Y:S01]  /*38ab0*/  LDGSTS.E [R244+-0x58380], desc[UR18][R176.64], P4 ;  /* 0xa7c80000b0f47fae */ /* 0x000fe2000a121852 */
[----:B------:R-:W-:-:S03]  /*38ac0*/  VIADD R8, R245, 0x100000 ;  /* 0x00100000f5087836 */ /* 0x000fc60000000000 */
        /* <DEDUP_REMOVED lines=16> */
[----:B------:R-:W4:Y:S04]  /*38bd0*/  LDL.64 R194, [R1+0xa00] ;  /* 0x000a000001c27983 */ /* 0x000f280000100a00 */
[----:B------:R-:W4:Y:S04]  /*38be0*/  LDL.64 R234, [R1+0xa40] ;  /* 0x000a400001ea7983 */ /* 0x000f280000100a00 */
[----:B------:R-:W-:Y:S04]  /*38bf0*/  LDGSTS.E [R8+-0x5e300], desc[UR18][R156.64], P4 ;  /* 0xa1d000009c087fae */ /* 0x000fe8000a121852 */
[----:B------:R-:W-:Y:S04]  /*38c00*/  LDGSTS.E [R7+-0x5df00], desc[UR18][R218.64], P4 ;  /* 0xa2100000da077fae */ /* 0x000fe8000a121852 */
[----:B------:R-:W4:Y:S04]  /*38c10*/  LDL.LU.64 R156, [R1+0xf58] ;  /* 0x000f5800019c7983 */ /* 0x000f280000300a00 */
[----:B------:R-:W2:Y:S04]  /*38c20*/  LDL.64 R8, [R1+0x7c8] ;  /* 0x0007c80001087983 */ /* 0x000ea80000100a00 */
[----:B------:R-:W4:Y:S04]  /*38c30*/  LDL.64 R218, [R1+0xa80] ;  /* 0x000a800001da7983 */ /* 0x000f280000100a00 */
[----:B---3--:R-:W-:Y:S04]  /*38c40*/  LDGSTS.E [R6+-0x5db00], desc[UR18][R176.64], P4 ;  /* 0xa2500000b0067fae */ /* 0x008fe8000a121852 */
[----:B------:R-:W-:Y:S04]  /*38c50*/  LDGSTS.E [R5+-0x5d700], desc[UR18][R216.64], P4 ;  /* 0xa2900000d8057fae */ /* 0x000fe8000a121852 */
[----:B------:R-:W3:Y:S04]  /*38c60*/  LDL.64 R176, [R1+0xac0] ;  /* 0x000ac00001b07983 */ /* 0x000ee80000100a00 */
[----:B------:R-:W3:Y:S04]  /*38c70*/  LDL.64 R216, [R1+0xb00] ;  /* 0x000b000001d87983 */ /* 0x000ee80000100a00 */
[----:B--2---:R1:W-:Y:S04]  /*38c80*/  LDGSTS.E [R7+-0x5d300], desc[UR18][R8.64], P4 ;  /* 0xa2d0000008077fae */ /* 0x0043e8000a121852 */
[----:B------:R-:W-:Y:S04]  /*38c90*/  LDGSTS.E [R6+-0x5cf00], desc[UR18][R238.64], P4 ;  /* 0xa3100000ee067fae */ /* 0x000fe8000a121852 */
[----:B------:R-:W-:Y:S01]  /*38ca0*/  LDGSTS.E [R5+-0x5cb00], desc[UR18][R152.64], P4 ;  /* 0xa350000098057fae */ /* 0x000fe2000a121852 */
[----:B-1----:R-:W-:-:S03]  /*38cb0*/  VIADD R8, R245, 0x100000 ;  /* 0x00100000f5087836 */ /* 0x002fc60000000000 */
[----:B------:R-:W2:Y:S04]  /*38cc0*/  LDL.LU.64 R238, [R1+0xf50] ;  /* 0x000f500001ee7983 */ /* 0x000ea80000300a00 */
[----:B------:R-:W2:Y:S04]  /*38cd0*/  LDL.LU.64 R152, [R1+0xf48] ;  /* 0x000f480001987983 */ /* 0x000ea80000300a00 */
[----:B------:R-:W-:Y:S04]  /*38ce0*/  LDGSTS.E [R8+-0x5c700], desc[UR18][R192.64], P4 ;  /* 0xa3900000c0087fae */ /* 0x000fe8000a121852 */
[----:B------:R-:W2:Y:S04]  /*38cf0*/  LDL.LU.64 R192, [R1+0xf40] ;  /* 0x000f400001c07983 */ /* 0x000ea80000300a00 */
[----:B------:R-:W4:Y:S04]  /*38d00*/  LDL.64 R8, [R1+0x8c8] ;  /* 0x0008c80001087983 */ /* 0x000f280000100a00 */
[----:B----4-:R1:W-:Y:S04]  /*38d10*/  LDGSTS.E [R7+-0x5c300], desc[UR18][R8.64], P4 ;  /* 0xa3d0000008077fae */ /* 0x0103e8000a121852 */
[----:B------:R-:W-:Y:S01]  /*38d20*/  LDGSTS.E [R5+-0x5bf00], desc[UR18][R190.64], P4 ;  /* 0xa4100000be057fae */ /* 0x000fe2000a121852 */
[----:B-1----:R-:W-:-:S03]  /*38d30*/  VIADD R8, R245, 0x100000 ;  /* 0x00100000f5087836 */ /* 0x002fc60000000000 */
[----:B------:R-:W4:Y:S04]  /*38d40*/  LDL.LU.64 R190, [R1+0xf38] ;  /* 0x000f380001be7983 */ /* 0x000f280000300a00 */
[----:B------:R-:W-:Y:S04]  /*38d50*/  LDGSTS.E [R8+-0x5bb00], desc[UR18][R242.64], P4 ;  /* 0xa4500000f2087fae */ /* 0x000fe8000a121852 */
[----:B------:R-:W-:Y:S04]  /*38d60*/  LDGSTS.E [R7+-0x5b700], desc[UR18][R220.64], P4 ;  /* 0xa4900000dc077fae */ /* 0x000fe8000a121852 */
[----:B------:R-:W-:Y:S04]  /*38d70*/  LDGSTS.E [R6+-0x5b300], desc[UR18][R178.64], P4 ;  /* 0xa4d00000b2067fae */ /* 0x000fe8000a121852 */
[----:B------:R-:W-:Y:S04]  /*38d80*/  LDGSTS.E [R5+-0x5af00], desc[UR18][R194.64], P4 ;  /* 0xa5100000c2057fae */ /* 0x000fe8000a121852 */
[----:B------:R-:W-:Y:S04]  /*38d90*/  LDGSTS.E [R7+-0x5ab00], desc[UR18][R234.64], P4 ;  /* 0xa5500000ea077fae */ /* 0x000fe8000a121852 */
[----:B------:R-:W-:Y:S04]  /*38da0*/  LDGSTS.E [R6+-0x5a700], desc[UR18][R218.64], P4 ;  /* 0xa5900000da067fae */ /* 0x000fe8000a121852 */
[----:B---3--:R-:W-:Y:S04]  /*38db0*/  LDGSTS.E [R5+-0x5a300], desc[UR18][R176.64], P4 ;  /* 0xa5d00000b0057fae */ /* 0x008fe8000a121852 */
[----:B------:R-:W-:Y:S04]  /*38dc0*/  LDGSTS.E [R8+-0x59f00], desc[UR18][R216.64], P4 ;  /* 0xa6100000d8087fae */ /* 0x000fe8000a121852 */
[----:B------:R-:W3:Y:S04]  /*38dd0*/  LDL.64 R194, [R1+0x178] ;  /* 0x0001780001c27983 */ /* 0x000ee80000100a00 */
[----:B------:R-:W4:Y:S04]  /*38de0*/  LDL.64 R234, [R1+0x150] ;  /* 0x0001500001ea7983 */ /* 0x000f280000100a00 */
[----:B------:R-:W4:Y:S04]  /*38df0*/  LDL.64 R178, [R1+0x128] ;  /* 0x0001280001b27983 */ /* 0x000f280000100a00 */
[----:B------:R-:W4:Y:S04]  /*38e00*/  LDL.64 R218, [R1+0x5b8] ;  /* 0x0005b80001da7983 */ /* 0x000f280000100a00 */
[----:B--2---:R-:W-:Y:S04]  /*38e10*/  LDGSTS.E [R7+-0x59b00], desc[UR18][R238.64], P4 ;  /* 0xa6500000ee077fae */ /* 0x004fe8000a121852 */
[----:B------:R-:W-:Y:S04]  /*38e20*/  LDGSTS.E [R5+-0x59700], desc[UR18][R246.64], P4 ;  /* 0xa6900000f6057fae */ /* 0x000fe8000a121852 */
[----:B------:R-:W-:Y:S04]  /*38e30*/  LDGSTS.E [R8+-0x59300], desc[UR18][R250.64], P4 ;  /* 0xa6d00000fa087fae */ /* 0x000fe8000a121852 */
[----:B------:R-:W2:Y:S04]  /*38e40*/  LDL.LU.64 R238, [R1+0xf30] ;  /* 0x000f300001ee7983 */ /* 0x000ea80000300a00 */
[----:B------:R-:W2:Y:S04]  /*38e50*/  LDL.64 R176, [R1+0x618] ;  /* 0x0006180001b07983 */ /* 0x000ea80000100a00 */
[----:B------:R-:W3:Y:S04]  /*38e60*/  LDL.LU.64 R246, [R1+0xf28] ;  /* 0x000f280001f67983 */ /* 0x000ee80000300a00 */
[----:B------:R-:W2:Y:S04]  /*38e70*/  LDL.LU.64 R250, [R1+0xf20] ;  /* 0x000f200001fa7983 */ /* 0x000ea80000300a00 */
[----:B------:R-:W2:Y:S01]  /*38e80*/  LDL.64 R216, [R1+0x678] ;  /* 0x0006780001d87983 */ /* 0x000ea20000100a00 */
[----:B------:R-:W-:-:S03]  /*38e90*/  VIADD R245, R245, 0x100000 ;  /* 0x00100000f5f57836 */ /* 0x000fc60000000000 */
[----:B------:R-:W-:Y:S04]  /*38ea0*/  LDGSTS.E [R7+-0x58f00], desc[UR18][R188.64], P4 ;  /* 0xa7100000bc077fae */ /* 0x000fe8000a121852 */
[----:B------:R3:W-:Y:S04]  /*38eb0*/  LDGSTS.E [R6+-0x58b00], desc[UR18][R212.64], P4 ;  /* 0xa7500000d4067fae */ /* 0x0007e8000a121852 */
[----:B------:R1:W-:Y:S04]  /*38ec0*/  LDGSTS.E [R5+-0x58700], desc[UR18][R210.64], P4 ;  /* 0xa7900000d2057fae */ /* 0x0003e8000a121852 */
[----:B------:R-:W-:Y:S04]  /*38ed0*/  LDGSTS.E [R245+-0x58300], desc[UR18][R154.64], P4 ;  /* 0xa7d000009af57fae */ /* 0x000fe8000a121852 */
[----:B------:R-:W2:Y:S04]  /*38ee0*/  LDL.64 R188, [R1+0x6d8] ;  /* 0x0006d80001bc7983 */ /* 0x000ea80000100a00 */
[----:B------:R-:W2:Y:S04]  /*38ef0*/  LDL.64 R212, [R1+0x710] ;  /* 0x0007100001d47983 */ /* 0x000ea80000100a00 */
[----:B------:R-:W2:Y:S04]  /*38f00*/  LDL.64 R210, [R1+0x740] ;  /* 0x0007400001d27983 */ /* 0x000ea80000100a00 */
[----:B------:R-:W2:Y:S04]  /*38f10*/  LDL.64 R154, [R1+0x7a0] ;  /* 0x0007a000019a7983 */ /* 0x000ea80000100a00 */
[----:B------:R-:W2:Y:S04]  /*38f20*/  LDL.64 R244, [R1+0x898] ;  /* 0x0008980001f47983 */ /* 0x000ea80000100a00 */
[----:B------:R-:W2:Y:S04]  /*38f30*/  LDL.64 R242, [R1+0x8d0] ;  /* 0x0008d00001f27983 */ /* 0x000ea80000100a00 */
[----:B------:R-:W2:Y:S01]  /*38f40*/  LDL.64 R220, [R1+0x910] ;  /* 0x0009100001dc7983 */ /* 0x000ea20000100a00 */
[----:B---3--:R-:W-:-:S02]  /*38f50*/  VIADD R6, R246, 0x100000 ;  /* 0x00100000f6067836 */ /* 0x008fc40000000000 */
[C---:B-1----:R-:W-:Y:S02]  /*38f60*/  VIADD R5, R246.reuse, 0x100000 ;  /* 0x00100000f6057836 */ /* 0x042fe40000000000 */
[C---:B------:R-:W-:Y:S01]  /*38f70*/  VIADD R8, R246.reuse, 0x100000 ;  /* 0x00100000f6087836 */ /* 0x040fe20000000000 */
[----:B------:R-:W-:Y:S01]  /*38f80*/  LDGSTS.E [R6+-0x5fe80], desc[UR18][R194.64], P4 ;  /* 0xa0180000c2067fae */ /* 0x000fe2000a121852 */
[----:B------:R-:W-:-:S03]  /*38f90*/  VIADD R7, R246, 0x100000 ;  /* 0x00100000f6077836 */ /* 0x000fc60000000000 */
[----:B----4-:R-:W-:Y:S04]  /*38fa0*/  LDGSTS.E [R5+-0x5fa80], desc[UR18][R234.64], P4 ;  /* 0xa0580000ea057fae */ /* 0x010fe8000a121852 */
[----:B------:R-:W-:Y:S04]  /*38fb0*/  LDGSTS.E [R8+-0x5f680], desc[UR18][R178.64], P4 ;  /* 0xa0980000b2087fae */ /* 0x000fe8000a121852 */
[----:B------:R-:W-:Y:S04]  /*38fc0*/  LDGSTS.E [R7+-0x5f280], desc[UR18][R218.64], P4 ;  /* 0xa0d80000da077fae */ /* 0x000fe8000a121852 */
[----:B--2---:R-:W-:Y:S04]  /*38fd0*/  LDGSTS.E [R5+-0x5ee80], desc[UR18][R176.64], P4 ;  /* 0xa1180000b0057fae */ /* 0x004fe8000a121852 */
[----:B------:R-:W-:Y:S04]  /*38fe0*/  LDGSTS.E [R8+-0x5ea80], desc[UR18][R216.64], P4 ;  /* 0xa1580000d8087fae */ /* 0x000fe8000a121852 */
[----:B------:R-:W2:Y:S04]  /*38ff0*/  LDL.64 R194, [R1+0x7d0] ;  /* 0x0007d00001c27983 */ /* 0x000ea80000100a00 */
[----:B------:R-:W3:Y:S04]  /*39000*/  LDL.64 R234, [R1+0x808] ;  /* 0x0008080001ea7983 */ /* 0x000ee80000100a00 */
[----:B------:R-:W4:Y:S04]  /*39010*/  LDL.64 R8, [R1+0x770] ;  /* 0x0007700001087983 */ /* 0x000f280000100a00 */
        /* <DEDUP_REMOVED lines=10> */
[----:B----4-:R1:W-:Y:S04]  /*390c0*/  LDGSTS.E [R7+-0x5da80], desc[UR18][R8.64], P4 ;  /* 0xa258000008077fae */ /* 0x0103e8000a121852 */
[----:B------:R-:W-:Y:S04]  /*390d0*/  LDGSTS.E [R6+-0x5d680], desc[UR18][R154.64], P4 ;  /* 0xa29800009a067fae */ /* 0x000fe8000a121852 */
[----:B--2---:R-:W-:Y:S01]  /*390e0*/  LDGSTS.E [R5+-0x5d280], desc[UR18][R194.64], P4 ;  /* 0xa2d80000c2057fae */ /* 0x004fe2000a121852 */
[----:B-1----:R-:W-:-:S03]  /*390f0*/  VIADD R8, R246, 0x100000 ;  /* 0x00100000f6087836 */ /* 0x002fc60000000000 */
[----:B------:R-:W2:Y:S04]  /*39100*/  LDL.LU.64 R154, [R1+0xf18] ;  /* 0x000f1800019a7983 */ /* 0x000ea80000300a00 */
[----:B------:R-:W4:Y:S04]  /*39110*/  LDL.LU.64 R194, [R1+0xf10] ;  /* 0x000f100001c27983 */ /* 0x000f280000300a00 */
[----:B---3--:R-:W-:Y:S04]  /*39120*/  LDGSTS.E [R8+-0x5ce80], desc[UR18][R234.64], P4 ;  /* 0xa3180000ea087fae */ /* 0x008fe8000a121852 */
[----:B------:R-:W3:Y:S04]  /*39130*/  LDL.LU.64 R234, [R1+0xf08] ;  /* 0x000f080001ea7983 */ /* 0x000ee80000300a00 */
[----:B------:R-:W2:Y:S04]  /*39140*/  LDL.64 R8, [R1+0x860] ;  /* 0x0008600001087983 */ /* 0x000ea80000100a00 */
[----:B--2---:R1:W-:Y:S04]  /*39150*/  LDGSTS.E [R7+-0x5ca80], desc[UR18][R8.64], P4 ;  /* 0xa358000008077fae */ /* 0x0043e8000a121852 */
[----:B------:R-:W-:Y:S01]  /*39160*/  LDGSTS.E [R5+-0x5c680], desc[UR18][R244.64], P4 ;  /* 0xa3980000f4057fae */ /* 0x000fe2000a121852 */
[----:B-1----:R-:W-:-:S05]  /*39170*/  VIADD R8, R246, 0x100000 ;  /* 0x00100000f6087836 */ /* 0x002fca0000000000 */
[----:B------:R-:W-:Y:S04]  /*39180*/  LDGSTS.E [R8+-0x5c280], desc[UR18][R242.64], P4 ;  /* 0xa3d80000f2087fae */ /* 0x000fe8000a121852 */
        /* <DEDUP_REMOVED lines=9> */
[----:B------:R-:W4:Y:S04]  /*39220*/  LDL.64 R176, [R1+0x148] ;  /* 0x0001480001b07983 */ /* 0x000f280000100a00 */
[----:B------:R-:W3:Y:S04]  /*39230*/  LDL.64 R216, [R1+0x120] ;  /* 0x0001200001d87983 */ /* 0x000ee80000100a00 */
[----:B------:R-:W-:Y:S04]  /*39240*/  LDGSTS.E [R5+-0x59e80], desc[UR18][R250.64], P4 ;  /* 0xa6180000fa057fae */ /* 0x000fe8000a121852 */
[----:B------:R-:W-:Y:S04]  /*39250*/  LDGSTS.E [R8+-0x59a80], desc[UR18][R156.64], P4 ;  /* 0xa65800009c087fae */ /* 0x000fe8000a121852 */
[----:B------:R-:W-:Y:S04]  /*39260*/  LDGSTS.E [R7+-0x59680], desc[UR18][R158.64], P4 ;  /* 0xa69800009e077fae */ /* 0x000fe8000a121852 */
[----:B------:R-:W3:Y:S04]  /*39270*/  LDL.LU.64 R250, [R1+0xf00] ;  /* 0x000f000001fa7983 */ /* 0x000ee80000300a00 */
[----:B------:R-:W3:Y:S04]  /*39280*/  LDL.LU.64 R156, [R1+0xef8] ;  /* 0x000ef800019c7983 */ /* 0x000ee80000300a00 */
[----:B------:R-:W3:Y:S04]  /*39290*/  LDL.64 R212, [R1+0x5c8] ;  /* 0x0005c80001d47983 */ /* 0x000ee80000100a00 */
[----:B------:R-:W3:Y:S04]  /*392a0*/  LDL.LU.64 R158, [R1+0xef0] ;  /* 0x000ef000019e7983 */ /* 0x000ee80000300a00 */
[----:B------:R-:W3:Y:S04]  /*392b0*/  LDL.64 R210, [R1+0x628] ;  /* 0x0006280001d27983 */ /* 0x000ee80000100a00 */
[----:B------:R1:W-:Y:S04]  /*392c0*/  LDGSTS.E [R6+-0x59280], desc[UR18][R236.64], P4 ;  /* 0xa6d80000ec067fae */ /* 0x0003e8000a121852 */
[----:B------:R1:W-:Y:S01]  /*392d0*/  LDGSTS.E [R5+-0x58e80], desc[UR18][R208.64], P4 ;  /* 0xa7180000d0057fae */ /* 0x0003e2000a121852 */
[----:B------:R-:W-:-:S03]  /*392e0*/  VIADD R246, R246, 0x100000 ;  /* 0x00100000f6f67836 */ /* 0x000fc60000000000 */
[----:B------:R1:W-:Y:S04]  /*392f0*/  LDGSTS.E [R8+-0x58a80], desc[UR18][R182.64], P4 ;  /* 0xa7580000b6087fae */ /* 0x0003e8000a121852 */
[----:B------:R-:W3:Y:S04]  /*39300*/  LDL.LU.64 R236, [R1+0xee8] ;  /* 0x000ee80001ec7983 */ /* 0x000ee80000300a00 */
[----:B------:R-:W3:Y:S01]  /*39310*/  LDL.64 R208, [R1+0x688] ;  /* 0x0006880001d07983 */ /* 0x000ee20000100a00 */
[C---:B-1----:R-:W-:Y:S02]  /*39320*/  VIADD R6, R247.reuse, 0x100000 ;  /* 0x00100000f7067836 */ /* 0x042fe40000000000 */
[C---:B------:R-:W-:Y:S01]  /*39330*/  VIADD R5, R247.reuse, 0x100000 ;  /* 0x00100000f7057836 */ /* 0x040fe20000000000 */
[----:B------:R1:W-:Y:S01]  /*39340*/  LDGSTS.E [R7+-0x58680], desc[UR18][R196.64], P4 ;  /* 0xa7980000c4077fae */ /* 0x0003e2000a121852 */
[----:B------:R-:W-:-:S03]  /*39350*/  VIADD R8, R247, 0x100000 ;  /* 0x00100000f7087836 */ /* 0x000fc60000000000 */
[----:B------:R-:W-:Y:S04]  /*39360*/  LDGSTS.E [R246+-0x58280], desc[UR18][R180.64], P4 ;  /* 0xa7d80000b4f67fae */ /* 0x000fe8000a121852 */
[----:B------:R-:W3:Y:S01]  /*39370*/  LDL.64 R182, [R1+0x718] ;  /* 0x0007180001b67983 */ /* 0x000ee20000100a00 */
[----:B-1----:R-:W-:-:S03]  /*39380*/  VIADD R7, R247, 0x100000 ;  /* 0x00100000f7077836 */ /* 0x002fc60000000000 */
        /* <DEDUP_REMOVED lines=8> */
[----:B----4-:R-:W-:Y:S04]  /*39410*/  LDGSTS.E [R5+-0x5fa00], desc[UR18][R176.64], P4 ;  /* 0xa0600000b0057fae */ /* 0x010fe8000a121852 */
[----:B---3--:R-:W-:Y:S04]  /*39420*/  LDGSTS.E [R7+-0x5f600], desc[UR18][R216.64], P4 ;  /* 0xa0a00000d8077fae */ /* 0x008fe8000a121852 */
[----:B------:R-:W2:Y:S04]  /*39430*/  LDL.64 R188, [R1+0x7a8] ;  /* 0x0007a80001bc7983 */ /* 0x000ea80000100a00 */
[----:B------:R-:W3:Y:S04]  /*39440*/  LDL.64 R176, [R1+0x950] ;  /* 0x0009500001b07983 */ /* 0x000ee80000100a00 */
[----:B------:R-:W4:Y:S04]  /*39450*/  LDL.64 R216, [R1+0x990] ;  /* 0x0009900001d87983 */ /* 0x000f280000100a00 */
[----:B------:R-:W-:Y:S04]  /*39460*/  LDGSTS.E [R6+-0x5f200], desc[UR18][R212.64], P4 ;  /* 0xa0e00000d4067fae */ /* 0x000fe8000a121852 */
[----:B------:R-:W-:Y:S04]  /*39470*/  LDGSTS.E [R5+-0x5ee00], desc[UR18][R210.64], P4 ;  /* 0xa1200000d2057fae */ /* 0x000fe8000a121852 */
[----:B------:R-:W4:Y:S04]  /*39480*/  LDL.64 R212, [R1+0x9d0] ;  /* 0x0009d00001d47983 */ /* 0x000f280000100a00 */
[----:B------:R-:W4:Y:S04]  /*39490*/  LDL.64 R210, [R1+0xa10] ;  /* 0x000a100001d27983 */ /* 0x000f280000100a00 */
[----:B------:R-:W-:Y:S04]  /*394a0*/  LDGSTS.E [R8+-0x5ea00], desc[UR18][R208.64], P4 ;  /* 0xa1600000d0087fae */ /* 0x000fe8000a121852 */
[----:B------:R-:W2:Y:S04]  /*394b0*/  LDL.64 R8, [R1+0x6e8] ;  /* 0x0006e80001087983 */ /* 0x000ea80000100a00 */
[----:B------:R-:W4:Y:S04]  /*394c0*/  LDL.64 R208, [R1+0xa50] ;  /* 0x000a500001d07983 */ /* 0x000f280000100a00 */
[----:B--2---:R1:W-:Y:S04]  /*394d0*/  LDGSTS.E [R7+-0x5e600], desc[UR18][R8.64], P4 ;  /* 0xa1a0000008077fae */ /* 0x0043e8000a121852 */
[----:B------:R-:W-:Y:S01]  /*394e0*/  LDGSTS.E [R5+-0x5e200], desc[UR18][R182.64], P4 ;  /* 0xa1e00000b6057fae */ /* 0x000fe2000a121852 */
[----:B-1----:R-:W-:-:S03]  /*394f0*/  VIADD R8, R247, 0x100000 ;  /* 0x00100000f7087836 */ /* 0x002fc60000000000 */
[----:B------:R-:W2:Y:S04]  /*39500*/  LDL.LU.64 R182, [R1+0xee0] ;  /* 0x000ee00001b67983 */ /* 0x000ea80000300a00 */
[----:B------:R-:W-:Y:S04]  /*39510*/  LDGSTS.E [R8+-0x5de00], desc[UR18][R180.64], P4 ;  /* 0xa2200000b4087fae */ /* 0x000fe8000a121852 */
[----:B------:R-:W-:Y:S04]  /*39520*/  LDGSTS.E [R7+-0x5da00], desc[UR18][R196.64], P4 ;  /* 0xa2600000c4077fae */ /* 0x000fe8000a121852 */
[----:B------:R-:W-:Y:S04]  /*39530*/  LDGSTS.E [R6+-0x5d600], desc[UR18][R188.64], P4 ;  /* 0xa2a00000bc067fae */ /* 0x000fe8000a121852 */
[----:B------:R-:W2:Y:S04]  /*39540*/  LDL.LU.64 R180, [R1+0xed8] ;  /* 0x000ed80001b47983 */ /* 0x000ea80000300a00 */
[----:B------:R-:W3:Y:S04]  /*39550*/  LDL.64 R8, [R1+0x7d8] ;  /* 0x0007d80001087983 */ /* 0x000ee80000100a00 */
[----:B------:R-:W2:Y:S04]  /*39560*/  LDL.LU.64 R196, [R1+0xed0] ;  /* 0x000ed00001c47983 */ /* 0x000ea80000300a00 */
[----:B------:R-:W2:Y:S04]  /*39570*/  LDL.LU.64 R188, [R1+0xec8] ;  /* 0x000ec80001bc7983 */ /* 0x000ea80000300a00 */
[----:B---3--:R1:W-:Y:S04]  /*39580*/  LDGSTS.E [R5+-0x5d200], desc[UR18][R8.64], P4 ;  /* 0xa2e0000008057fae */ /* 0x0083e8000a121852 */
[----:B------:R-:W-:Y:S04]  /*39590*/  LDGSTS.E [R7+-0x5ce00], desc[UR18][R244.64], P4 ;  /* 0xa3200000f4077fae */ /* 0x000fe8000a121852 */
[----:B------:R-:W-:Y:S01]  /*395a0*/  LDGSTS.E [R6+-0x5ca00], desc[UR18][R242.64], P4 ;  /* 0xa3600000f2067fae */ /* 0x000fe2000a121852 */
[----:B-1----:R-:W-:-:S03]  /*395b0*/  VIADD R8, R247, 0x100000 ;  /* 0x00100000f7087836 */ /* 0x002fc60000000000 */
[----:B------:R-:W-:Y:S04]  /*395c0*/  LDGSTS.E [R5+-0x5c600], desc[UR18][R220.64], P4 ;  /* 0xa3a00000dc057fae */ /* 0x000fe8000a121852 */
[----:B------:R-:W-:Y:S04]  /*395d0*/  LDGSTS.E [R8+-0x5c200], desc[UR18][R178.64], P4 ;  /* 0xa3e00000b2087fae */ /* 0x000fe8000a121852 */
[----:B------:R-:W-:Y:S04]  /*395e0*/  LDGSTS.E [R7+-0x5be00], desc[UR18][R218.64], P4 ;  /* 0xa4200000da077fae */ /* 0x000fe8000a121852 */
[----:B------:R-:W-:Y:S04]  /*395f0*/  LDGSTS.E [R5+-0x5ba00], desc[UR18][R176.64], P4 ;  /* 0xa4600000b0057fae */ /* 0x000fe8000a121852 */
[----:B----4-:R-:W-:Y:S04]  /*39600*/  LDGSTS.E [R8+-0x5b600], desc[UR18][R216.64], P4 ;  /* 0xa4a00000d8087fae */ /* 0x010fe8000a121852 */
[----:B------:R-:W-:Y:S04]  /*39610*/  LDGSTS.E [R7+-0x5b200], desc[UR18][R212.64], P4 ;  /* 0xa4e00000d4077fae */ /* 0x000fe8000a121852 */
[----:B------:R-:W-:Y:S04]  /*39620*/  LDGSTS.E [R6+-0x5ae00], desc[UR18][R210.64], P4 ;  /* 0xa5200000d2067fae */ /* 0x000fe8000a121852 */
[----:B------:R-:W-:Y:S04]  /*39630*/  LDGSTS.E [R5+-0x5aa00], desc[UR18][R208.64], P4 ;  /* 0xa5600000d0057fae */ /* 0x000fe8000a121852 */
[----:B--2---:R-:W-:Y:S04]  /*39640*/  LDGSTS.E [R7+-0x5a600], desc[UR18][R182.64], P4 ;  /* 0xa5a00000b6077fae */ /* 0x004fe8000a121852 */
[----:B------:R-:W-:Y:S04]  /*39650*/  LDGSTS.E [R6+-0x5a200], desc[UR18][R250.64], P4 ;  /* 0xa5e00000fa067fae */ /* 0x000fe8000a121852 */
[----:B------:R-:W-:Y:S04]  /*39660*/  LDGSTS.E [R5+-0x59e00], desc[UR18][R238.64], P4 ;  /* 0xa6200000ee057fae */ /* 0x000fe8000a121852 */
[----:B------:R-:W2:Y:S04]  /*39670*/  LDL.LU.64 R182, [R1+0xec0] ;  /* 0x000ec00001b67983 */ /* 0x000ea80000300a00 */
[----:B------:R-:W3:Y:S04]  /*39680*/  LDL.64 R212, [R1+0x168] ;  /* 0x0001680001d47983 */ /* 0x000ee80000100a00 */
[----:B------:R-:W4:Y:S04]  /*39690*/  LDL.LU.64 R250, [R1+0xeb8] ;  /* 0x000eb80001fa7983 */ /* 0x000f280000300a00 */
[----:B------:R-:W2:Y:S04]  /*396a0*/  LDL.LU.64 R238, [R1+0xeb0] ;  /* 0x000eb00001ee7983 */ /* 0x000ea80000300a00 */
[----:B------:R-:W4:Y:S04]  /*396b0*/  LDL.64 R210, [R1+0x140] ;  /* 0x0001400001d27983 */ /* 0x000f280000100a00 */
[----:B------:R-:W2:Y:S04]  /*396c0*/  LDL.64 R208, [R1+0x118] ;  /* 0x0001180001d07983 */ /* 0x000ea80000100a00 */
[----:B------:R-:W-:Y:S04]  /*396d0*/  LDGSTS.E [R8+-0x59a00], desc[UR18][R248.64], P4 ;  /* 0xa6600000f8087fae */ /* 0x000fe8000a121852 */
[----:B------:R-:W-:Y:S01]  /*396e0*/  LDGSTS.E [R7+-0x59600], desc[UR18][R186.64], P4 ;  /* 0xa6a00000ba077fae */ /* 0x000fe2000a121852 */
[----:B------:R-:W-:-:S03]  /*396f0*/  VIADD R247, R247, 0x100000 ;  /* 0x00100000f7f77836 */ /* 0x000fc60000000000 */
[----:B------:R-:W-:Y:S04]  /*39700*/  LDGSTS.E [R5+-0x59200], desc[UR18][R184.64], P4 ;  /* 0xa6e00000b8057fae */ /* 0x000fe8000a121852 */
[----:B------:R-:W3:Y:S04]  /*39710*/  LDL.LU.64 R248, [R1+0xea8] ;  /* 0x000ea80001f87983 */ /* 0x000ee80000300a00 */
[----:B------:R-:W2:Y:S04]  /*39720*/  LDL.64 R186, [R1+0x5d8] ;  /* 0x0005d80001ba7983 */ /* 0x000ea80000100a00 */
[----:B------:R3:W-:Y:S04]  /*39730*/  LDGSTS.E [R7+-0x58e00], desc[UR18][R240.64], P4 ;  /* 0xa7200000f0077fae */ /* 0x0007e8000a121852 */
[----:B------:R1:W-:Y:S04]  /*39740*/  LDGSTS.E [R6+-0x58a00], desc[UR18][R214.64], P4 ;  /* 0xa7600000d6067fae */ /* 0x0003e8000a121852 */
[----:B------:R1:W-:Y:S04]  /*39750*/  LDGSTS.E [R5+-0x58600], desc[UR18][R174.64], P4 ;  /* 0xa7a00000ae057fae */ /* 0x0003e8000a121852 */
[----:B------:R-:W-:Y:S04]  /*39760*/  LDGSTS.E [R247+-0x58200], desc[UR18][R172.64], P4 ;  /* 0xa7e00000acf77fae */ /* 0x000fe8000a121852 */
        /* <DEDUP_REMOVED lines=19> */
[----:B--2---:R-:W-:Y:S04]  /*398a0*/  LDGSTS.E [R5+-0x5f580], desc[UR18][R208.64], P4 ;  /* 0xa0a80000d0057fae */ /* 0x004fe8000a121852 */
[----:B------:R-:W2:Y:S04]  /*398b0*/  LDL.64 R212, [R1+0x920] ;  /* 0x0009200001d47983 */ /* 0x000ea80000100a00 */
[----:B------:R-:W3:Y:S04]  /*398c0*/  LDL.64 R210, [R1+0x958] ;  /* 0x0009580001d27983 */ /* 0x000ee80000100a00 */
[----:B------:R-:W4:Y:S04]  /*398d0*/  LDL.64 R208, [R1+0x998] ;  /* 0x0009980001d07983 */ /* 0x000f280000100a00 */
[----:B------:R-:W-:Y:S04]  /*398e0*/  LDGSTS.E [R8+-0x5f180], desc[UR18][R186.64], P4 ;  /* 0xa0e80000ba087fae */ /* 0x000fe8000a121852 */
[----:B------:R-:W4:Y:S04]  /*398f0*/  LDL.LU.64 R186, [R1+0xe90] ;  /* 0x000e900001ba7983 */ /* 0x000f280000300a00 */
        /* <DEDUP_REMOVED lines=15> */
[----:B---3--:R-:W-:Y:S04]  /*399f0*/  LDGSTS.E [R7+-0x5b980], desc[UR18][R210.64], P4 ;  /* 0xa4680000d2077fae */ /* 0x008fe8000a121852 */
[----:B----4-:R-:W-:Y:S04]  /*39a00*/  LDGSTS.E [R6+-0x5b580], desc[UR18][R208.64], P4 ;  /* 0xa4a80000d0067fae */ /* 0x010fe8000a121852 */
[----:B------:R-:W-:Y:S04]  /*39a10*/  LDGSTS.E [R5+-0x5b180], desc[UR18][R186.64], P4 ;  /* 0xa4e80000ba057fae */ /* 0x000fe8000a121852 */
[----:B------:R-:W-:Y:S04]  /*39a20*/  LDGSTS.E [R7+-0x5ad80], desc[UR18][R238.64], P4 ;  /* 0xa5280000ee077fae */ /* 0x000fe8000a121852 */
[----:B------:R-:W-:Y:S04]  /*39a30*/  LDGSTS.E [R6+-0x5a980], desc[UR18][R188.64], P4 ;  /* 0xa5680000bc067fae */ /* 0x000fe8000a121852 */
[----:B------:R-:W2:Y:S04]  /*39a40*/  LDL.LU.64 R186, [R1+0xe88] ;  /* 0x000e880001ba7983 */ /* 0x000ea80000300a00 */
[----:B------:R-:W3:Y:S04]  /*39a50*/  LDL.LU.64 R238, [R1+0xe80] ;  /* 0x000e800001ee7983 */ /* 0x000ee80000300a00 */
[----:B------:R-:W4:Y:S04]  /*39a60*/  LDL.LU.64 R188, [R1+0xe78] ;  /* 0x000e780001bc7983 */ /* 0x000f280000300a00 */
[----:B------:R-:W-:Y:S04]  /*39a70*/  LDGSTS.E [R5+-0x5a580], desc[UR18][R236.64], P4 ;  /* 0xa5a80000ec057fae */ /* 0x000fe8000a121852 */
[----:B------:R-:W-:Y:S04]  /*39a80*/  LDGSTS.E [R8+-0x5a180], desc[UR18][R234.64], P4 ;  /* 0xa5e80000ea087fae */ /* 0x000fe8000a121852 */
[----:B------:R-:W-:Y:S04]  /*39a90*/  LDGSTS.E [R7+-0x59d80], desc[UR18][R190.64], P4 ;  /* 0xa6280000be077fae */ /* 0x000fe8000a121852 */
[----:B------:R-:W2:Y:S04]  /*39aa0*/  LDL.LU.64 R236, [R1+0xe70] ;  /* 0x000e700001ec7983 */ /* 0x000ea80000300a00 */
[----:B------:R-:W3:Y:S04]  /*39ab0*/  LDL.LU.64 R234, [R1+0xe68] ;  /* 0x000e680001ea7983 */ /* 0x000ee80000300a00 */
[----:B------:R-:W4:Y:S04]  /*39ac0*/  LDL.LU.64 R190, [R1+0xe60] ;  /* 0x000e600001be7983 */ /* 0x000f280000300a00 */
[----:B------:R-:W2:Y:S04]  /*39ad0*/  LDL.64 R178, [R1+0x160] ;  /* 0x0001600001b27983 */ /* 0x000ea80000100a00 */
[----:B------:R-:W3:Y:S04]  /*39ae0*/  LDL.64 R218, [R1+0x138] ;  /* 0x0001380001da7983 */ /* 0x000ee80000100a00 */
[----:B------:R-:W4:Y:S04]  /*39af0*/  LDL.64 R176, [R1+0x110] ;  /* 0x0001100001b07983 */ /* 0x000f280000100a00 */
[----:B------:R-:W-:Y:S01]  /*39b00*/  LDGSTS.E [R5+-0x59980], desc[UR18][R226.64], P4 ;  /* 0xa6680000e2057fae */ /* 0x000fe2000a121852 */
[----:B------:R-:W-:-:S03]  /*39b10*/  VIADD R248, R248, 0x100000 ;  /* 0x00100000f8f87836 */ /* 0x000fc60000000000 */
[----:B------:R-:W-:Y:S04]  /*39b20*/  LDGSTS.E [R8+-0x59580], desc[UR18][R202.64], P4 ;  /* 0xa6a80000ca087fae */ /* 0x000fe8000a121852 */
[----:B------:R-:W-:Y:S04]  /*39b30*/  LDGSTS.E [R7+-0x59180], desc[UR18][R200.64], P4 ;  /* 0xa6e80000c8077fae */ /* 0x000fe8000a121852 */
[----:B------:R-:W4:Y:S04]  /*39b40*/  LDL.LU.64 R226, [R1+0xe58] ;  /* 0x000e580001e27983 */ /* 0x000f280000300a00 */
[----:B------:R-:W4:Y:S04]  /*39b50*/  LDL.64 R216, [R1+0x5e8] ;  /* 0x0005e80001d87983 */ /* 0x000f280000100a00 */
[----:B------:R-:W4:Y:S04]  /*39b60*/  LDL.64 R174, [R1+0x648] ;  /* 0x0006480001ae7983 */ /* 0x000f280000100a00 */
[----:B------:R-:W4:Y:S04]  /*39b70*/  LDL.64 R214, [R1+0x6a8] ;  /* 0x0006a80001d67983 */ /* 0x000f280000100a00 */
[----:B------:R-:W4:Y:S04]  /*39b80*/  LDL.64 R172, [R1+0x700] ;  /* 0x0007000001ac7983 */ /* 0x000f280000100a00 */
[----:B------:R-:W4:Y:S04]  /*39b90*/  LDL.64 R212, [R1+0x728] ;  /* 0x0007280001d47983 */ /* 0x000f280000100a00 */
[----:B------:R-:W4:Y:S04]  /*39ba0*/  LDL.64 R210, [R1+0x758] ;  /* 0x0007580001d27983 */ /* 0x000f280000100a00 */
[----:B------:R-:W-:Y:S04]  /*39bb0*/  LDGSTS.E [R6+-0x58d80], desc[UR18][R162.64], P4 ;  /* 0xa7280000a2067fae */ /* 0x000fe8000a121852 */
[----:B------:R-:W4:Y:S04]  /*39bc0*/  LDL.64 R208, [R1+0x788] ;  /* 0x0007880001d07983 */ /* 0x000f280000100a00 */
[----:B------:R1:W-:Y:S04]  /*39bd0*/  LDGSTS.E [R5+-0x58980], desc[UR18][R160.64], P4 ;  /* 0xa7680000a0057fae */ /* 0x0003e8000a121852 */
[----:B------:R-:W4:Y:S04]  /*39be0*/  LDL.64 R162, [R1+0x7b8] ;  /* 0x0007b80001a27983 */ /* 0x000f280000100a00 */
[----:B------:R-:W4:Y:S04]  /*39bf0*/  LDL.64 R202, [R1+0x7e8] ;  /* 0x0007e80001ca7983 */ /* 0x000f280000100a00 */
[----:B------:R-:W4:Y:S04]  /*39c00*/  LDL.64 R160, [R1+0x820] ;  /* 0x0008200001a07983 */ /* 0x000f280000100a00 */
[----:B------:R1:W-:Y:S04]  /*39c10*/  LDGSTS.E [R7+-0x58580], desc[UR18][R198.64], P4 ;  /* 0xa7a80000c6077fae */ /* 0x0003e8000a121852 */
[----:B------:R-:W4:Y:S04]  /*39c20*/  LDL.64 R200, [R1+0x878] ;  /* 0x0008780001c87983 */ /* 0x000f280000100a00 */
[----:B------:R-:W-:Y:S04]  /*39c30*/  LDGSTS.E [R248+-0x58180], desc[UR18][R228.64], P4 ;  /* 0xa7e80000e4f87fae */ /* 0x000fe8000a121852 */
[----:B------:R-:W4:Y:S04]  /*39c40*/  LDL.64 R198, [R1+0x8b0] ;  /* 0x0008b00001c67983 */ /* 0x000f280000100a00 */
[----:B------:R-:W4:Y:S01]  /*39c50*/  LDL.LU.64 R228, [R1+0xe50] ;  /* 0x000e500001e47983 */ /* 0x000f220000300a00 */
[----:B-1----:R-:W-:-:S02]  /*39c60*/  VIADD R5, R249, 0x100000 ;  /* 0x00100000f9057836 */ /* 0x002fc40000000000 */
[C---:B------:R-:W-:Y:S02]  /*39c70*/  VIADD R7, R249.reuse, 0x100000 ;  /* 0x00100000f9077836 */ /* 0x040fe40000000000 */
[C---:B------:R-:W-:Y:S02]  /*39c80*/  VIADD R6, R249.reuse, 0x100000 ;  /* 0x00100000f9067836 */ /* 0x040fe40000000000 */
[C---:B------:R-:W-:Y:S01]  /*39c90*/  VIADD R8, R249.reuse, 0x100000 ;  /* 0x00100000f9087836 */ /* 0x040fe20000000000 */
[----:B--2---:R-:W-:Y:S04]  /*39ca0*/  LDGSTS.E [R5+-0x5fd00], desc[UR18][R178.64], P4 ;  /* 0xa0300000b2057fae */ /* 0x004fe8000a121852 */
[----:B---3--:R-:W-:Y:S04]  /*39cb0*/  LDGSTS.E [R7+-0x5f900], desc[UR18][R218.64], P4 ;  /* 0xa0700000da077fae */ /* 0x008fe8000a121852 */
[----:B----4-:R-:W-:Y:S04]  /*39cc0*/  LDGSTS.E [R6+-0x5f500], desc[UR18][R176.64], P4 ;  /* 0xa0b00000b0067fae */ /* 0x010fe8000a121852 */
        /* <DEDUP_REMOVED lines=23> */
[----:B------:R-:W4:Y:S04]  /*39e40*/  LDL.LU R250, [R1+0xe20] ;  /* 0x000e200001fa7983 */ /* 0x000f280000300800 */
[----:B------:R-:W2:Y:S04]  /*39e50*/  LDL.64 R162, [R1+0x158] ;  /* 0x0001580001a27983 */ /* 0x000ea80000100a00 */
[----:B------:R-:W3:Y:S04]  /*39e60*/  LDL.64 R202, [R1+0x130] ;  /* 0x0001300001ca7983 */ /* 0x000ee80000100a00 */
[----:B------:R-:W-:Y:S04]  /*39e70*/  LDGSTS.E [R8+-0x5a900], desc[UR18][R196.64], P4 ;  /* 0xa5700000c4087fae */ /* 0x000fe8000a121852 */
[----:B------:R-:W3:Y:S04]  /*39e80*/  LDL.64 R160, [R1+0x108] ;  /* 0x0001080001a07983 */ /* 0x000ee80000100a00 */
[----:B------:R-:W-:Y:S04]  /*39e90*/  LDGSTS.E [R7+-0x5a500], desc[UR18][R158.64], P4 ;  /* 0xa5b000009e077fae */ /* 0x000fe8000a121852 */
[----:B------:R-:W3:Y:S04]  /*39ea0*/  LDL.64 R200, [R1+0x5f8] ;  /* 0x0005f80001c87983 */ /* 0x000ee80000100a00 */
[----:B------:R-:W3:Y:S04]  /*39eb0*/  LDL.64 R198, [R1+0x6b8] ;  /* 0x0006b80001c67983 */ /* 0x000ee80000100a00 */
[----:B------:R-:W3:Y:S04]  /*39ec0*/  LDL.64 R158, [R1+0x658] ;  /* 0x00065800019e7983 */ /* 0x000ee80000100a00 */
[----:B------:R-:W-:Y:S04]  /*39ed0*/  LDGSTS.E [R5+-0x5a100], desc[UR18][R194.64], P4 ;  /* 0xa5f00000c2057fae */ /* 0x000fe8000a121852 */
[----:B------:R-:W3:Y:S04]  /*39ee0*/  LDL.64 R196, [R1+0x708] ;  /* 0x0007080001c47983 */ /* 0x000ee80000100a00 */
[----:B------:R-:W-:Y:S04]  /*39ef0*/  LDGSTS.E [R8+-0x59d00], desc[UR18][R192.64], P4 ;  /* 0xa6300000c0087fae */ /* 0x000fe8000a121852 */
[----:B------:R-:W3:Y:S04]  /*39f00*/  LDL.64 R194, [R1+0x730] ;  /* 0x0007300001c27983 */ /* 0x000ee80000100a00 */
[----:B------:R-:W-:Y:S04]  /*39f10*/  LDGSTS.E [R7+-0x59900], desc[UR18][R2.64], P4 ;  /* 0xa670000002077fae */ /* 0x000fe8000a121852 */
[----:B------:R-:W3:Y:S01]  /*39f20*/  LDL.64 R192, [R1+0x760] ;  /* 0x0007600001c07983 */ /* 0x000ee20000100a00 */
[----:B------:R-:W-:-:S03]  /*39f30*/  VIADD R249, R249, 0x100000 ;  /* 0x00100000f9f97836 */ /* 0x000fc60000000000 */
[----:B------:R-:W-:Y:S04]  /*39f40*/  LDGSTS.E [R6+-0x59500], desc[UR18][R206.64], P4 ;  /* 0xa6b00000ce067fae */ /* 0x000fe8000a121852 */
[----:B------:R-:W3:Y:S04]  /*39f50*/  LDL.LU.64 R2, [R1+0xe18] ;  /* 0x000e180001027983 */ /* 0x000ee80000300a00 */
[----:B------:R4:W-:Y:S04]  /*39f60*/  LDGSTS.E [R5+-0x59100], desc[UR18][R204.64], P4 ;  /* 0xa6f00000cc057fae */ /* 0x0009e8000a121852 */
[----:B------:R-:W-:Y:S04]  /*39f70*/  LDGSTS.E [R8+-0x58d00], desc[UR18][R170.64], P4 ;  /* 0xa7300000aa087fae */ /* 0x000fe8000a121852 */
[----:B------:R1:W-:Y:S04]  /*39f80*/  LDGSTS.E [R7+-0x58900], desc[UR18][R168.64], P4 ;  /* 0xa7700000a8077fae */ /* 0x0003e8000a121852 */
[----:B------:R1:W-:Y:S04]  /*39f90*/  LDGSTS.E [R6+-0x58500], desc[UR18][R166.64], P4 ;  /* 0xa7b00000a6067fae */ /* 0x0003e8000a121852 */
[----:B------:R-:W-:Y:S01]  /*39fa0*/  LDGSTS.E [R249+-0x58100], desc[UR18][R164.64], P4 ;  /* 0xa7f00000a4f97fae */ /* 0x000fe2000a121852 */
[----:B----4-:R-:W-:-:S02]  /*39fb0*/  VIADD R5, R250, 0x100000 ;  /* 0x00100000fa057836 */ /* 0x010fc40000000000 */
[C---:B-1----:R-:W-:Y:S02]  /*39fc0*/  VIADD R7, R250.reuse, 0x100000 ;  /* 0x00100000fa077836 */ /* 0x042fe40000000000 */
[C---:B------:R-:W-:Y:S01]  /*39fd0*/  VIADD R6, R250.reuse, 0x100000 ;  /* 0x00100000fa067836 */ /* 0x040fe20000000000 */
[----:B--2---:R-:W-:Y:S01]  /*39fe0*/  LDGSTS.E [R5+-0x5fc80], desc[UR18][R162.64], P4 ;  /* 0xa0380000a2057fae */ /* 0x004fe2000a121852 */
[----:B------:R-:W-:-:S03]  /*39ff0*/  VIADD R8, R250, 0x100000 ;  /* 0x00100000fa087836 */ /* 0x000fc60000000000 */
[----:B---3--:R-:W-:Y:S04]  /*3a000*/  LDGSTS.E [R7+-0x5f880], desc[UR18][R202.64], P4 ;  /* 0xa0780000ca077fae */ /* 0x008fe8000a121852 */
        /* <DEDUP_REMOVED lines=10> */
[----:B------:R-:W5:Y:S04]  /*3a0b0*/  LDL.LU.64 R2, [R1+0xe10] ;  /* 0x000e100001027983 */ /* 0x000f680000300a00 */
[----:B------:R-:W-:Y:S04]  /*3a0c0*/  LDGSTS.E [R6+-0x5cc80], desc[UR18][R236.64], P4 ;  /* 0xa3380000ec067fae */ /* 0x000fe8000a121852 */
[----:B------:R-:W-:Y:S04]  /*3a0d0*/  LDGSTS.E [R5+-0x5c880], desc[UR18][R234.64], P4 ;  /* 0xa3780000ea057fae */ /* 0x000fe8000a121852 */
[----:B------:R-:W-:Y:S04]  /*3a0e0*/  LDGSTS.E [R8+-0x5c480], desc[UR18][R228.64], P4 ;  /* 0xa3b80000e4087fae */ /* 0x000fe8000a121852 */
[----:B------:R-:W-:Y:S04]  /*3a0f0*/  LDGSTS.E [R7+-0x5c080], desc[UR18][R226.64], P4 ;  /* 0xa3f80000e2077fae */ /* 0x000fe8000a121852 */
[----:B------:R-:W-:Y:S04]  /*3a100*/  LDGSTS.E [R5+-0x5bc80], desc[UR18][R190.64], P4 ;  /* 0xa4380000be057fae */ /* 0x000fe8000a121852 */
[----:B------:R1:W-:Y:S04]  /*3a110*/  LDGSTS.E [R8+-0x5b880], desc[UR18][R188.64], P4 ;  /* 0xa4780000bc087fae */ /* 0x0003e8000a121852 */
[----:B------:R2:W-:Y:S04]  /*3a120*/  LDGSTS.E [R7+-0x5b480], desc[UR18][R186.64], P4 ;  /* 0xa4b80000ba077fae */ /* 0x0005e8000a121852 */
[----:B------:R2:W-:Y:S01]  /*3a130*/  LDGSTS.E [R6+-0x5b080], desc[UR18][R184.64], P4 ;  /* 0xa4f80000b8067fae */ /* 0x0005e2000a121852 */
[----:B-1----:R-:W-:-:S03]  /*3a140*/  VIADD R188, R252, 0x7f ;  /* 0x0000007ffcbc7836 */ /* 0x002fc60000000000 */
[----:B------:R2:W-:Y:S02]  /*3a150*/  LDGSTS.E [R5+-0x5ac80], desc[UR18][R182.64], P4 ;  /* 0xa5380000b6057fae */ /* 0x0005e4000a121852 */
[----:B------:R-:W-:Y:S02]  /*3a160*/  ISETP.GE.AND P0, PT, R188, 0x80, PT ;  /* 0x00000080bc00780c */ /* 0x000fe40003f06270 */
[----:B------:R2:W-:Y:S04]  /*3a170*/  LDGSTS.E [R7+-0x5a880], desc[UR18][R180.64], P4 ;  /* 0xa5780000b4077fae */ /* 0x0005e8000a121852 */
[----:B------:R2:W-:Y:S01]  /*3a180*/  LDGSTS.E [R6+-0x5a480], desc[UR18][R156.64], P4 ;  /* 0xa5b800009c067fae */ /* 0x0005e2000a121852 */
[----:B------:R-:W-:-:S03]  /*3a190*/  VIADD R250, R250, 0x100000 ;  /* 0x00100000fafa7836 */ /* 0x000fc60000000000 */
[----:B------:R2:W-:Y:S04]  /*3a1a0*/  LDGSTS.E [R5+-0x5a080], desc[UR18][R154.64], P4 ;  /* 0xa5f800009a057fae */ /* 0x0005e8000a121852 */
[----:B------:R2:W-:Y:S04]  /*3a1b0*/  LDGSTS.E [R8+-0x59c80], desc[UR18][R152.64], P4 ;  /* 0xa638000098087fae */ /* 0x0005e8000a121852 */
[----:B------:R2:W-:Y:S04]  /*3a1c0*/  LDGSTS.E [R7+-0x59880], desc[UR18][R22.64], P4 ;  /* 0xa678000016077fae */ /* 0x0005e8000a121852 */
[----:B------:R2:W-:Y:S04]  /*3a1d0*/  LDGSTS.E [R5+-0x59480], desc[UR18][R20.64], P4 ;  /* 0xa6b8000014057fae */ /* 0x0005e8000a121852 */
[----:B------:R2:W-:Y:S04]  /*3a1e0*/  LDGSTS.E [R8+-0x59080], desc[UR18][R18.64], P4 ;  /* 0xa6f8000012087fae */ /* 0x0005e8000a121852 */
[----:B------:R2:W-:Y:S04]  /*3a1f0*/  LDGSTS.E [R7+-0x58c80], desc[UR18][R16.64], P4 ;  /* 0xa738000010077fae */ /* 0x0005e8000a121852 */
[----:B------:R2:W-:Y:S04]  /*3a200*/  LDGSTS.E [R6+-0x58880], desc[UR18][R14.64], P4 ;  /* 0xa77800000e067fae */ /* 0x0005e8000a121852 */
[----:B------:R2:W-:Y:S04]  /*3a210*/  LDGSTS.E [R5+-0x58480], desc[UR18][R12.64], P4 ;  /* 0xa7b800000c057fae */ /* 0x0005e8000a121852 */
[----:B------:R2:W-:Y:S01]  /*3a220*/  LDGSTS.E [R250+-0x58080], desc[UR18][R10.64], P4 ;  /* 0xa7f800000afa7fae */ /* 0x0005e2000a121852 */
[----:B------:R-:W-:-:S03]  /*3a230*/  CS2R R24, SRZ ;  /* 0x0000000000187805 */ /* 0x000fc6000001ff00 */
[----:B------:R-:W0:Y:S01]  /*3a240*/  LDGDEPBAR ;  /* 0x00000000000079af */ /* 0x000e220000000000 */
[----:B------:R-:W-:Y:S02]  /*3a250*/  CS2R R26, SRZ ;  /* 0x00000000001a7805 */ /* 0x000fe4000001ff00 */
[----:B------:R-:W-:Y:S02]  /*3a260*/  CS2R R28, SRZ ;  /* 0x00000000001c7805 */ /* 0x000fe4000001ff00 */
[----:B------:R-:W-:Y:S02]  /*3a270*/  CS2R R30, SRZ ;  /* 0x00000000001e7805 */ /* 0x000fe4000001ff00 */
[----:B------:R-:W-:Y:S02]  /*3a280*/  CS2R R32, SRZ ;  /* 0x0000000000207805 */ /* 0x000fe4000001ff00 */
[----:B------:R-:W-:Y:S02]  /*3a290*/  CS2R R34, SRZ ;  /* 0x0000000000227805 */ /* 0x000fe4000001ff00 */
[----:B------:R-:W-:-:S02]  /*3a2a0*/  CS2R R36, SRZ ;  /* 0x0000000000247805 */ /* 0x000fc4000001ff00 */
        /* <DEDUP_REMOVED lines=56> */
[----:B------:R-:W-:Y:S01]  /*3a630*/  CS2R R150, SRZ ;  /* 0x0000000000967805 */ /* 0x000fe2000001ff00 */
[----:B--2---:R-:W-:Y:S06]  /*3a640*/  @!P0 BRA `(.L_x_0) ;  /* 0x00000120002c8947 */ /* 0x004fec0003800000 */
[----:B------:R-:W2:Y:S04]  /*3a650*/  LDL.LU.64 R226, [R1+0x458] ;  /* 0x0004580001e27983 */ /* 0x000ea80000300a00 */
[----:B------:R-:W3:Y:S04]  /*3a660*/  LDL.LU.64 R228, [R1+0x460] ;  /* 0x0004600001e47983 */ /* 0x000ee80000300a00 */
[----:B------:R-:W4:Y:S04]  /*3a670*/  LDL.LU.64 R10, [R1+0x468] ;  /* 0x00046800010a7983 */ /* 0x000f280000300a00 */
[----:B------:R-:W4:Y:S04]  /*3a680*/  LDL.LU.64 R180, [R1+0x470] ;  /* 0x0004700001b47983 */ /* 0x000f280000300a00 */
[----:B------:R-:W4:Y:S04]  /*3a690*/  LDL.LU.64 R234, [R1+0x478] ;  /* 0x0004780001ea7983 */ /* 0x000f280000300a00 */
[----:B------:R-:W4:Y:S04]  /*3a6a0*/  LDL.LU.64 R236, [R1+0x480] ;  /* 0x0004800001ec7983 */ /* 0x000f280000300a00 */
[----:B------:R-:W4:Y:S04]  /*3a6b0*/  LDL.LU.64 R238, [R1+0x488] ;  /* 0x0004880001ee7983 */ /* 0x000f280000300a00 */
[----:B------:R-:W4:Y:S04]  /*3a6c0*/  LDL.LU.64 R240, [R1+0x490] ;  /* 0x0004900001f07983 */ /* 0x000f280000300a00 */
[----:B------:R-:W4:Y:S04]  /*3a6d0*/  LDL.LU.64 R184, [R1+0x498] ;  /* 0x0004980001b87983 */ /* 0x000f280000300a00 */
[----:B-----5:R-:W-:Y:S04]  /*3a6e0*/  STL [R1+0xe14], R0 ;  /* 0x000e140001007387 */ /* 0x020fe80000100800 */
[----:B------:R-:W-:Y:S01]  /*3a6f0*/  STL [R1+0xe10], R2 ;  /* 0x000e100201007387 */ /* 0x000fe20000100800 */
[----:B--2---:R-:W-:-:S02]  /*3a700*/  IMAD.MOV.U32 R5, RZ, RZ, R226 ;  /* 0x000000ffff057224 */ /* 0x004fc400078e00e2 */
[----:B------:R-:W-:Y:S02]  /*3a710*/  IMAD.MOV.U32 R6, RZ, RZ, R227 ;  /* 0x000000ffff067224 */ /* 0x000fe400078e00e3 */
[----:B---3--:R-:W-:Y:S01]  /*3a720*/  IMAD.MOV.U32 R7, RZ, RZ, R228 ;  /* 0x000000ffff077224 */ /* 0x008fe200078e00e4 */
[----:B------:R-:W-:Y:S01]  /*3a730*/  STL.64 [R1+0xe18], R4 ;  /* 0x000e180401007387 */ /* 0x000fe20000100a00 */
[----:B------:R-:W-:Y:S02]  /*3a740*/  IMAD.MOV.U32 R8, RZ, RZ, R229 ;  /* 0x000000ffff087224 */ /* 0x000fe400078e00e5 */
[----:B----4-:R-:W-:Y:S01]  /*3a750*/  IMAD.MOV.U32 R9, RZ, RZ, R10 ;  /* 0x000000ffff097224 */ /* 0x010fe200078e000a */
[----:B------:R-:W2:Y:S01]  /*3a760*/  LDL.LU.64 R226, [R1+0x4a0] ;  /* 0x0004a00001e27983 */ /* 0x000ea20000300a00 */
[----:B------:R-:W-:Y:S02]  /*3a770*/  IMAD.MOV.U32 R10, RZ, RZ, R11 ;  /* 0x000000ffff0a7224 */ /* 0x000fe400078e000b */
[----:B------:R-:W-:Y:S01]  /*3a780*/  IMAD.MOV.U32 R11, RZ, RZ, R180 ;  /* 0x000000ffff0b7224 */ /* 0x000fe200078e00b4 */
[----:B------:R-:W-:Y:S01]  /*3a790*/  STL.64 [R1+0xe20], R6 ;  /* 0x000e200601007387 */ /* 0x000fe20000100a00 */
[----:B------:R-:W-:-:S02]  /*3a7a0*/  IMAD.MOV.U32 R12, RZ, RZ, R181 ;  /* 0x000000ffff0c7224 */ /* 0x000fc400078e00b5 */
[----:B------:R-:W-:Y:S01]  /*3a7b0*/  IMAD.MOV.U32 R13, RZ, RZ, R234 ;  /* 0x000000ffff0d7224 */ /* 0x000fe200078e00ea */
[----:B------:R1:W-:Y:S04]  /*3a7c0*/  STL.64 [R1+0xe28], R8 ;  /* 0x000e280801007387 */ /* 0x0003e80000100a00 */
[----:B------:R-:W3:Y:S01]  /*3a7d0*/  LDL.LU.64 R228, [R1+0x4a8] ;  /* 0x0004a80001e47983 */ /* 0x000ee20000300a00 */
[----:B------:R-:W-:-:S03]  /*3a7e0*/  IMAD.MOV.U32 R14, RZ, RZ, R235 ;  /* 0x000000ffff0e7224 */ /* 0x000fc600078e00eb */
[----:B------:R-:W-:Y:S01]  /*3a7f0*/  STL.64 [R1+0xe30], R10 ;  /* 0x000e300a01007387 */ /* 0x000fe20000100a00 */
[----:B------:R-:W-:-:S03]  /*3a800*/  IMAD.MOV.U32 R15, RZ, RZ, R236 ;  /* 0x000000ffff0f7224 */ /* 0x000fc600078e00ec */
[----:B------:R-:W4:Y:S01]  /*3a810*/  LDL.LU.64 R180, [R1+0x4b0] ;  /* 0x0004b00001b47983 */ /* 0x000f220000300a00 */
[----:B------:R-:W-:-:S03]  /*3a820*/  IMAD.MOV.U32 R16, RZ, RZ, R237 ;  /* 0x000000ffff107224 */ /* 0x000fc600078e00ed */
[----:B------:R-:W-:Y:S01]  /*3a830*/  STL.64 [R1+0xe38], R12 ;  /* 0x000e380c01007387 */ /* 0x000fe20000100a00 */
[----:B------:R-:W-:-:S03]  /*3a840*/  IMAD.MOV.U32 R17, RZ, RZ, R238 ;  /* 0x000000ffff117224 */ /* 0x000fc600078e00ee */
[----:B------:R-:W4:Y:S01]  /*3a850*/  LDL.LU.64 R182, [R1+0x4b8] ;  /* 0x0004b80001b67983 */ /* 0x000f220000300a00 */
[----:B------:R-:W-:Y:S02]  /*3a860*/  IMAD.MOV.U32 R18, RZ, RZ, R239 ;  /* 0x000000ffff127224 */ /* 0x000fe400078e00ef */
[----:B------:R-:W-:Y:S01]  /*3a870*/  IMAD.MOV.U32 R19, RZ, RZ, R240 ;  /* 0x000000ffff137224 */ /* 0x000fe200078e00f0 */
[----:B------:R-:W-:Y:S04]  /*3a880*/  STL.64 [R1+0xe40], R14 ;  /* 0x000e400e01007387 */ /* 0x000fe80000100a00 */
[----:B------:R-:W4:Y:S01]  /*3a890*/  LDL.LU.64 R234, [R1+0x4c0] ;  /* 0x0004c00001ea7983 */ /* 0x000f220000300a00 */
[----:B------:R-:W-:-:S03]  /*3a8a0*/  IMAD.MOV.U32 R20, RZ, RZ, R241 ;  /* 0x000000ffff147224 */ /* 0x000fc600078e00f1 */
[----:B------:R-:W-:Y:S04]  /*3a8b0*/  STL.64 [R1+0xe48], R16 ;  /* 0x000e481001007387 */ /* 0x000fe80000100a00 */
[----:B------:R-:W4:Y:S04]  /*3a8c0*/  LDL.LU.64 R236, [R1+0x4c8] ;  /* 0x0004c80001ec7983 */ /* 0x000f280000300a00 */
[----:B------:R1:W-:Y:S04]  /*3a8d0*/  STL.64 [R1+0xe50], R18 ;  /* 0x000e501201007387 */ /* 0x0003e80000100a00 */
[----:B------:R-:W4:Y:S04]  /*3a8e0*/  LDL.LU.64 R238, [R1+0x4d0] ;  /* 0x0004d00001ee7983 */ /* 0x000f280000300a00 */
[----:B------:R-:W4:Y:S01]  /*3a8f0*/  LDL.LU.64 R240, [R1+0x4e0] ;  /* 0x0004e00001f07983 */ /* 0x000f220000300a00 */
[----:B------:R-:W-:-:S02]  /*3a900*/  IMAD.MOV.U32 R21, RZ, RZ, R184 ;  /* 0x000000ffff157224 */ /* 0x000fc400078e00b8 */
[----:B------:R-:W-:-:S03]  /*3a910*/  IMAD.MOV.U32 R22, RZ, RZ, R185 ;  /* 0x000000ffff167224 */ /* 0x000fc600078e00b9 */
[----:B------:R1:W-:Y:S04]  /*3a920*/  STL.64 [R1+0xe58], R20 ;  /* 0x000e581401007387 */ /* 0x0003e80000100a00 */
[----:B------:R-:W4:Y:S01]  /*3a930*/  LDL.LU.64 R194, [R1+0x4e8] ;  /* 0x0004e80001c27983 */ /* 0x000f220000300a00 */
[----:B--2---:R-:W-:Y:S02]  /*3a940*/  IMAD.MOV.U32 R23, RZ, RZ, R226 ;  /* 0x000000ffff177224 */ /* 0x004fe400078e00e2 */
[----:B------:R-:W-:-:S03]  /*3a950*/  IMAD.MOV.U32 R152, RZ, RZ, R227 ;  /* 0x000000ffff987224 */ /* 0x000fc600078e00e3 */
[----:B------:R2:W-:Y:S04]  /*3a960*/  STL.64 [R1+0xe60], R22 ;  /* 0x000e601601007387 */ /* 0x0005e80000100a00 */
[----:B------:R-:W2:Y:S01]  /*3a970*/  LDL.LU.64 R192, [R1+0x4f0] ;  /* 0x0004f00001c07983 */ /* 0x000ea20000300a00 */
[----:B---3--:R-:W-:-:S03]  /*3a980*/  IMAD.MOV.U32 R153, RZ, RZ, R228 ;  /* 0x000000ffff997224 */ /* 0x008fc600078e00e4 */
[----:B------:R-:W3:Y:S01]  /*3a990*/  LDL.LU.64 R186, [R1+0x4f8] ;  /* 0x0004f80001ba7983 */ /* 0x000ee20000300a00 */
[----:B------:R-:W-:-:S03]  /*3a9a0*/  IMAD.MOV.U32 R154, RZ, RZ, R229 ;  /* 0x000000ffff9a7224 */ /* 0x000fc600078e00e5 */
[----:B------:R-:W3:Y:S01]  /*3a9b0*/  LDL.LU.64 R184, [R1+0x500] ;  /* 0x0005000001b87983 */ /* 0x000ee20000300a00 */
[----:B----4-:R-:W-:-:S03]  /*3a9c0*/  IMAD.MOV.U32 R155, RZ, RZ, R180 ;  /* 0x000000ffff9b7224 */ /* 0x010fc600078e00b4 */
[----:B------:R-:W-:Y:S01]  /*3a9d0*/  STL.64 [R1+0xe68], R152 ;  /* 0x000e689801007387 */ /* 0x000fe20000100a00 */
[----:B------:R-:W-:-:S03]  /*3a9e0*/  IMAD.MOV.U32 R156, RZ, RZ, R181 ;  /* 0x000000ffff9c7224 */ /* 0x000fc600078e00b5 */
[----:B------:R-:W4:Y:S01]  /*3a9f0*/  LDL.LU.64 R226, [R1+0x508] ;  /* 0x0005080001e27983 */ /* 0x000f220000300a00 */
[----:B------:R-:W-:-:S03]  /*3aa00*/  IMAD.MOV.U32 R157, RZ, RZ, R182 ;  /* 0x000000ffff9d7224 */ /* 0x000fc600078e00b6 */
[----:B------:R-:W4:Y:S01]  /*3aa10*/  LDL.LU.64 R228, [R1+0x518] ;  /* 0x0005180001e47983 */ /* 0x000f220000300a00 */
[----:B------:R-:W-:-:S03]  /*3aa20*/  IMAD.MOV.U32 R158, RZ, RZ, R183 ;  /* 0x000000ffff9e7224 */ /* 0x000fc600078e00b7 */
[----:B------:R-:W-:Y:S04]  /*3aa30*/  STL.64 [R1+0xe70], R154 ;  /* 0x000e709a01007387 */ /* 0x000fe80000100a00 */
[----:B------:R-:W4:Y:S01]  /*3aa40*/  LDL.LU.64 R180, [R1+0x520] ;  /* 0x0005200001b47983 */ /* 0x000f220000300a00 */
[----:B------:R-:W-:-:S03]  /*3aa50*/  IMAD.MOV.U32 R159, RZ, RZ, R234 ;  /* 0x000000ffff9f7224 */ /* 0x000fc600078e00ea */
[----:B------:R-:W-:Y:S01]  /*3aa60*/  STL.64 [R1+0xe78], R156 ;  /* 0x000e789c01007387 */ /* 0x000fe20000100a00 */
[----:B------:R-:W-:-:S03]  /*3aa70*/  IMAD.MOV.U32 R160, RZ, RZ, R235 ;  /* 0x000000ffffa07224 */ /* 0x000fc600078e00eb */
[----:B------:R-:W4:Y:S01]  /*3aa80*/  LDL.LU.64 R182, [R1+0x528] ;  /* 0x0005280001b67983 */ /* 0x000f220000300a00 */
[----:B------:R-:W-:Y:S02]  /*3aa90*/  IMAD.MOV.U32 R161, RZ, RZ, R236 ;  /* 0x000000ffffa17224 */ /* 0x000fe400078e00ec */
[----:B------:R-:W-:Y:S01]  /*3aaa0*/  IMAD.MOV.U32 R162, RZ, RZ, R237 ;  /* 0x000000ffffa27224 */ /* 0x000fe200078e00ed */
[----:B------:R-:W4:Y:S01]  /*3aab0*/  LDL.LU.64 R234, [R1+0x530] ;  /* 0x0005300001ea7983 */ /* 0x000f220000300a00 */
[----:B------:R-:W-:-:S03]  /*3aac0*/  IMAD.MOV.U32 R163, RZ, RZ, R238 ;  /* 0x000000ffffa37224 */ /* 0x000fc600078e00ee */
[----:B------:R-:W4:Y:S01]  /*3aad0*/  LDL.LU.64 R236, [R1+0x538] ;  /* 0x0005380001ec7983 */ /* 0x000f220000300a00 */
[----:B------:R-:W-:Y:S02]  /*3aae0*/  IMAD.MOV.U32 R164, RZ, RZ, R239 ;  /* 0x000000ffffa47224 */ /* 0x000fe400078e00ef */
[----:B------:R-:W-:Y:S01]  /*3aaf0*/  IMAD.MOV.U32 R165, RZ, RZ, R240 ;  /* 0x000000ffffa57224 */ /* 0x000fe200078e00f0 */
[----:B------:R-:W4:Y:S01]  /*3ab00*/  LDL.LU.64 R238, [R1+0x540] ;  /* 0x0005400001ee7983 */ /* 0x000f220000300a00 */
[----:B------:R-:W-:-:S03]  /*3ab10*/  IMAD.MOV.U32 R166, RZ, RZ, R241 ;  /* 0x000000ffffa67224 */ /* 0x000fc600078e00f1 */
[----:B------:R-:W4:Y:S04]  /*3ab20*/  LDL.LU.64 R240, [R1+0x548] ;  /* 0x0005480001f07983 */ /* 0x000f280000300a00 */
[----:B------:R-:W4:Y:S01]  /*3ab30*/  LDL.LU.64 R196, [R1+0x550] ;  /* 0x0005500001c47983 */ /* 0x000f220000300a00 */
[----:B------:R-:W-:Y:S02]  /*3ab40*/  IMAD.MOV.U32 R167, RZ, RZ, R194 ;  /* 0x000000ffffa77224 */ /* 0x000fe400078e00c2 */
[----:B------:R-:W-:Y:S02]  /*3ab50*/  IMAD.MOV.U32 R168, RZ, RZ, R195 ;  /* 0x000000ffffa87224 */ /* 0x000fe400078e00c3 */
[----:B--2---:R-:W-:Y:S02]  /*3ab60*/  IMAD.MOV.U32 R169, RZ, RZ, R192 ;  /* 0x000000ffffa97224 */ /* 0x004fe400078e00c0 */
[----:B------:R-:W-:-:S02]  /*3ab70*/  IMAD.MOV.U32 R170, RZ, RZ, R193 ;  /* 0x000000ffffaa7224 */ /* 0x000fc400078e00c1 */
[----:B---3--:R-:W-:Y:S02]  /*3ab80*/  IMAD.MOV.U32 R171, RZ, RZ, R186 ;  /* 0x000000ffffab7224 */ /* 0x008fe400078e00ba */
[----:B------:R-:W-:Y:S02]  /*3ab90*/  IMAD.MOV.U32 R172, RZ, RZ, R187 ;  /* 0x000000ffffac7224 */ /* 0x000fe400078e00bb */
[----:B------:R-:W-:Y:S02]  /*3aba0*/  IMAD.MOV.U32 R173, RZ, RZ, R184 ;  /* 0x000000ffffad7224 */ /* 0x000fe400078e00b8 */
[----:B------:R-:W-:Y:S02]  /*3abb0*/  IMAD.MOV.U32 R174, RZ, RZ, R185 ;  /* 0x000000ffffae7224 */ /* 0x000fe400078e00b9 */
[----:B----4-:R-:W-:Y:S02]  /*3abc0*/  IMAD.MOV.U32 R175, RZ, RZ, R226 ;  /* 0x000000ffffaf7224 */ /* 0x010fe400078e00e2 */
[----:B------:R-:W-:-:S02]  /*3abd0*/  IMAD.MOV.U32 R176, RZ, RZ, R227 ;  /* 0x000000ffffb07224 */ /* 0x000fc400078e00e3 */
[----:B------:R-:W2:Y:S01]  /*3abe0*/  LDL.LU.64 R226, [R1+0x570] ;  /* 0x0005700001e27983 */ /* 0x000ea20000300a00 */
[----:B------:R-:W-:Y:S02]  /*3abf0*/  IMAD.MOV.U32 R177, RZ, RZ, R228 ;  /* 0x000000ffffb17224 */ /* 0x000fe400078e00e4 */
[----:B------:R-:W-:Y:S02]  /*3ac00*/  IMAD.MOV.U32 R178, RZ, RZ, R229 ;  /* 0x000000ffffb27224 */ /* 0x000fe400078e00e5 */
[----:B------:R-:W3:Y:S01]  /*3ac10*/  LDL.LU.64 R228, [R1+0x578] ;  /* 0x0005780001e47983 */ /* 0x000ee20000300a00 */
[----:B------:R-:W-:-:S03]  /*3ac20*/  IMAD.MOV.U32 R179, RZ, RZ, R180 ;  /* 0x000000ffffb37224 */ /* 0x000fc600078e00b4 */
[----:B------:R-:W4:Y:S01]  /*3ac30*/  LDL.LU.64 R206, [R1+0x580] ;  /* 0x0005800001ce7983 */ /* 0x000f220000300a00 */
[----:B------:R-:W-:-:S03]  /*3ac40*/  IMAD.MOV.U32 R180, RZ, RZ, R181 ;  /* 0x000000ffffb47224 */ /* 0x000fc600078e00b5 */
[----:B------:R-:W4:Y:S01]  /*3ac50*/  LDL.LU.64 R208, [R1+0x588] ;  /* 0x0005880001d07983 */ /* 0x000f220000300a00 */
[----:B------:R-:W-:-:S03]  /*3ac60*/  IMAD.MOV.U32 R181, RZ, RZ, R182 ;  /* 0x000000ffffb57224 */ /* 0x000fc600078e00b6 */
[----:B------:R-:W4:Y:S01]  /*3ac70*/  LDL.LU.64 R210, [R1+0x590] ;  /* 0x0005900001d27983 */ /* 0x000f220000300a00 */
[----:B------:R-:W-:Y:S02]  /*3ac80*/  IMAD.MOV.U32 R182, RZ, RZ, R183 ;  /* 0x000000ffffb67224 */ /* 0x000fe400078e00b7 */
[----:B------:R-:W-:Y:S02]  /*3ac90*/  IMAD.MOV.U32 R183, RZ, RZ, R234 ;  /* 0x000000ffffb77224 */ /* 0x000fe400078e00ea */
[----:B------:R-:W-:Y:S02]  /*3aca0*/  IMAD.MOV.U32 R184, RZ, RZ, R235 ;  /* 0x000000ffffb87224 */ /* 0x000fe400078e00eb */
[----:B------:R-:W4:Y:S01]  /*3acb0*/  LDL.LU.64 R234, [R1+0x598] ;  /* 0x0005980001ea7983 */ /* 0x000f220000300a00 */
[----:B------:R-:W-:Y:S02]  /*3acc0*/  IMAD.MOV.U32 R185, RZ, RZ, R236 ;  /* 0x000000ffffb97224 */ /* 0x000fe400078e00ec */
[----:B------:R-:W-:-:S02]  /*3acd0*/  IMAD.MOV.U32 R186, RZ, RZ, R237 ;  /* 0x000000ffffba7224 */ /* 0x000fc400078e00ed */
[----:B------:R-:W4:Y:S01]  /*3ace0*/  LDL.LU.64 R236, [R1+0x5a0] ;  /* 0x0005a00001ec7983 */ /* 0x000f220000300a00 */
[----:B------:R-:W-:Y:S02]  /*3acf0*/  IMAD.MOV.U32 R189, RZ, RZ, R238 ;  /* 0x000000ffffbd7224 */ /* 0x000fe400078e00ee */
[----:B------:R-:W-:Y:S02]  /*3ad00*/  IMAD.MOV.U32 R187, RZ, RZ, R239 ;  /* 0x000000ffffbb7224 */ /* 0x000fe400078e00ef */
[----:B------:R-:W4:Y:S01]  /*3ad10*/  LDL.LU.64 R238, [R1+0x5a8] ;  /* 0x0005a80001ee7983 */ /* 0x000f220000300a00 */
[----:B------:R-:W-:Y:S02]  /*3ad20*/  IMAD.MOV.U32 R193, RZ, RZ, R240 ;  /* 0x000000ffffc17224 */ /* 0x000fe400078e00f0 */
[----:B------:R-:W-:Y:S02]  /*3ad30*/  IMAD.MOV.U32 R192, RZ, RZ, R241 ;  /* 0x000000ffffc07224 */ /* 0x000fe400078e00f1 */
[----:B------:R-:W4:Y:S01]  /*3ad40*/  LDL.LU.64 R240, [R1+0x5b0] ;  /* 0x0005b00001f07983 */ /* 0x000f220000300a00 */
[----:B------:R-:W-:-:S02]  /*3ad50*/  IMAD.MOV.U32 R195, RZ, RZ, R196 ;  /* 0x000000ffffc37224 */ /* 0x000fc400078e00c4 */
[----:B------:R-:W-:Y:S01]  /*3ad60*/  IMAD.MOV.U32 R194, RZ, RZ, R197 ;  /* 0x000000ffffc27224 */ /* 0x000fe200078e00c5 */
[----:B------:R-:W4:Y:S01]  /*3ad70*/  LDL.LU.64 R220, [R1+0x5c0] ;  /* 0x0005c00001dc7983 */ /* 0x000f220000300a00 */
[----:B------:R-:W-:Y:S02]  /*3ad80*/  IMAD.MOV.U32 R197, RZ, RZ, R222 ;  /* 0x000000ffffc57224 */ /* 0x000fe400078e00de */
[----:B------:R-:W-:Y:S02]  /*3ad90*/  IMAD.MOV.U32 R196, RZ, RZ, R223 ;  /* 0x000000ffffc47224 */ /* 0x000fe400078e00df */
[----:B------:R-:W4:Y:S01]  /*3ada0*/  LDL.LU.64 R222, [R1+0x5d0] ;  /* 0x0005d00001de7983 */ /* 0x000f220000300a00 */
[----:B------:R-:W-:Y:S02]  /*3adb0*/  IMAD.MOV.U32 R199, RZ, RZ, R224 ;  /* 0x000000ffffc77224 */ /* 0x000fe400078e00e0 */
[----:B------:R-:W-:Y:S02]  /*3adc0*/  IMAD.MOV.U32 R198, RZ, RZ, R225 ;  /* 0x000000ffffc67224 */ /* 0x000fe400078e00e1 */
[----:B------:R-:W4:Y:S01]  /*3add0*/  LDL.LU.64 R224, [R1+0x5e0] ;  /* 0x0005e00001e07983 */ /* 0x000f220000300a00 */
[----:B--2---:R-:W-:-:S02]  /*3ade0*/  IMAD.MOV.U32 R201, RZ, RZ, R226 ;  /* 0x000000ffffc97224 */ /* 0x004fc400078e00e2 */
[----:B------:R-:W-:Y:S02]  /*3adf0*/  IMAD.MOV.U32 R200, RZ, RZ, R227 ;  /* 0x000000ffffc87224 */ /* 0x000fe400078e00e3 */
[----:B------:R-:W2:Y:S01]  /*3ae00*/  LDL.LU.64 R226, [R1+0x5f0] ;  /* 0x0005f00001e27983 */ /* 0x000ea20000300a00 */
[----:B---3--:R-:W-:Y:S02]  /*3ae10*/  IMAD.MOV.U32 R203, RZ, RZ, R228 ;  /* 0x000000ffffcb7224 */ /* 0x008fe400078e00e4 */
[----:B------:R-:W-:Y:S02]  /*3ae20*/  IMAD.MOV.U32 R202, RZ, RZ, R229 ;  /* 0x000000ffffca7224 */ /* 0x000fe400078e00e5 */
[----:B----4-:R-:W-:Y:S01]  /*3ae30*/  IMAD.MOV.U32 R205, RZ, RZ, R206 ;  /* 0x000000ffffcd7224 */ /* 0x010fe200078e00ce */
[----:B------:R-:W3:Y:S01]  /*3ae40*/  LDL.LU.64 R228, [R1+0x600] ;  /* 0x0006000001e47983 */ /* 0x000ee20000300a00 */
[----:B------:R-:W-:Y:S02]  /*3ae50*/  IMAD.MOV.U32 R204, RZ, RZ, R207 ;  /* 0x000000ffffcc7224 */ /* 0x000fe400078e00cf */
[----:B------:R-:W-:-:S02]  /*3ae60*/  IMAD.MOV.U32 R207, RZ, RZ, R208 ;  /* 0x000000ffffcf7224 */ /* 0x000fc400078e00d0 */
[----:B------:R-:W-:Y:S02]  /*3ae70*/  IMAD.MOV.U32 R206, RZ, RZ, R209 ;  /* 0x000000ffffce7224 */ /* 0x000fe400078e00d1 */
[----:B------:R-:W-:Y:S02]  /*3ae80*/  IMAD.MOV.U32 R209, RZ, RZ, R210 ;  /* 0x000000ffffd17224 */ /* 0x000fe400078e00d2 */
[----:B------:R-:W-:Y:S02]  /*3ae90*/  IMAD.MOV.U32 R208, RZ, RZ, R211 ;  /* 0x000000ffffd07224 */ /* 0x000fe400078e00d3 */
[----:B------:R-:W-:Y:S02]  /*3aea0*/  IMAD.MOV.U32 R211, RZ, RZ, R234 ;  /* 0x000000ffffd37224 */ /* 0x000fe400078e00ea */
[----:B------:R-:W-:Y:S02]  /*3aeb0*/  IMAD.MOV.U32 R210, RZ, RZ, R235 ;  /* 0x000000ffffd27224 */ /* 0x000fe400078e00eb */
[----:B------:R-:W4:Y:S01]  /*3aec0*/  LDL.LU.64 R234, [R1+0x620] ;  /* 0x0006200001ea7983 */ /* 0x000f220000300a00 */
[----:B------:R-:W-:-:S02]  /*3aed0*/  IMAD.MOV.U32 R213, RZ, RZ, R236 ;  /* 0x000000ffffd57224 */ /* 0x000fc400078e00ec */
[----:B------:R-:W-:Y:S02]  /*3aee0*/  IMAD.MOV.U32 R212, RZ, RZ, R237 ;  /* 0x000000ffffd47224 */ /* 0x000fe400078e00ed */
[----:B------:R-:W4:Y:S01]  /*3aef0*/  LDL.LU.64 R236, [R1+0x630] ;  /* 0x0006300001ec7983 */ /* 0x000f220000300a00 */
[----:B------:R-:W-:Y:S02]  /*3af00*/  IMAD.MOV.U32 R215, RZ, RZ, R238 ;  /* 0x000000ffffd77224 */ /* 0x000fe400078e00ee */
[----:B------:R-:W-:Y:S02]  /*3af10*/  IMAD.MOV.U32 R214, RZ, RZ, R239 ;  /* 0x000000ffffd67224 */ /* 0x000fe400078e00ef */
[----:B------:R-:W4:Y:S01]  /*3af20*/  LDL.LU.64 R238, [R1+0x640] ;  /* 0x0006400001ee7983 */ /* 0x000f220000300a00 */
[----:B------:R-:W-:Y:S02]  /*3af30*/  IMAD.MOV.U32 R217, RZ, RZ, R240 ;  /* 0x000000ffffd97224 */ /* 0x000fe400078e00f0 */
[----:B------:R-:W-:-:S02]  /*3af40*/  IMAD.MOV.U32 R216, RZ, RZ, R241 ;  /* 0x000000ffffd87224 */ /* 0x000fc400078e00f1 */
[----:B------:R-:W4:Y:S04]  /*3af50*/  LDL.LU.64 R240, [R1+0x650] ;  /* 0x0006500001f07983 */ /* 0x000f280000300a00 */
[----:B------:R-:W4:Y:S04]  /*3af60*/  LDL.LU.64 R242, [R1+0x660] ;  /* 0x0006600001f27983 */ /* 0x000f280000300a00 */
[----:B------:R-:W4:Y:S04]  /*3af70*/  LDL.LU.64 R244, [R1+0x668] ;  /* 0x0006680001f47983 */ /* 0x000f280000300a00 */
[----:B------:R-:W4:Y:S04]  /*3af80*/  LDL.LU.64 R246, [R1+0x670] ;  /* 0x0006700001f67983 */ /* 0x000f280000300a00 */
[----:B------:R-:W4:Y:S04]  /*3af90*/  LDL.LU.64 R248, [R1+0x680] ;  /* 0x0006800001f87983 */ /* 0x000f280000300a00 */
[----:B------:R-:W4:Y:S04]  /*3afa0*/  LDL.LU.64 R250, [R1+0x690] ;  /* 0x0006900001fa7983 */ /* 0x000f280000300a00 */
[----:B-1----:R-:W4:Y:S04]  /*3afb0*/  LDL.LU.64 R8, [R1+0x6a0] ;  /* 0x0006a00001087983 */ /* 0x002f280000300a00 */
[----:B------:R-:W4:Y:S04]  /*3afc0*/  LDL.LU.64 R6, [R1+0x6b0] ;  /* 0x0006b00001067983 */ /* 0x000f280000300a00 */
[----:B------:R-:W4:Y:S04]  /*3afd0*/  LDL.LU.64 R4, [R1+0x6c0] ;  /* 0x0006c00001047983 */ /* 0x000f280000300a00 */
[----:B------:R-:W4:Y:S04]  /*3afe0*/  LDL.LU.64 R2, [R1+0x6c8] ;  /* 0x0006c80001027983 */ /* 0x000f280000300a00 */
[----:B------:R-:W4:Y:S04]  /*3aff0*/  LDL.LU.64 R18, [R1+0x6d0] ;  /* 0x0006d00001127983 */ /* 0x000f280000300a00 */
[----:B------:R-:W4:Y:S04]  /*3b000*/  LDL.LU.64 R16, [R1+0x6e0] ;  /* 0x0006e00001107983 */ /* 0x000f280000300a00 */
[----:B------:R-:W4:Y:S04]  /*3b010*/  LDL.LU.64 R14, [R1+0x6f0] ;  /* 0x0006f000010e7983 */ /* 0x000f280000300a00 */
[----:B------:R-:W4:Y:S04]  /*3b020*/  LDL.LU.64 R12, [R1+0x4d8] ;  /* 0x0004d800010c7983 */ /* 0x000f280000300a00 */
[----:B------:R-:W4:Y:S04]  /*3b030*/  LDL.LU.64 R20, [R1+0x370] ;  /* 0x0003700001147983 */ /* 0x000f280000300a00 */
[----:B------:R-:W4:Y:S01]  /*3b040*/  LDL.LU.64 R22, [R1+0x278] ;  /* 0x0002780001167983 */ /* 0x000f220000300a00 */
[----:B------:R-:W-:-:S02]  /*3b050*/  IMAD.MOV.U32 R219, RZ, RZ, R220 ;  /* 0x000000ffffdb7224 */ /* 0x000fc400078e00dc */
[----:B------:R-:W-:Y:S01]  /*3b060*/  IMAD.MOV.U32 R218, RZ, RZ, R221 ;  /* 0x000000ffffda7224 */ /* 0x000fe200078e00dd */
[----:B------:R-:W4:Y:S01]  /*3b070*/  LDL.LU.64 R10, [R1+0x178] ;  /* 0x00017800010a7983 */ /* 0x000f220000300a00 */
[----:B------:R-:W-:Y:S02]  /*3b080*/  IMAD.MOV.U32 R221, RZ, RZ, R222 ;  /* 0x000000ffffdd7224 */ /* 0x000fe400078e00de */
[----:B------:R-:W-:Y:S02]  /*3b090*/  IMAD.MOV.U32 R220, RZ, RZ, R223 ;  /* 0x000000ffffdc7224 */ /* 0x000fe400078e00df */
[----:B------:R-:W-:Y:S02]  /*3b0a0*/  IMAD.MOV.U32 R223, RZ, RZ, R224 ;  /* 0x000000ffffdf7224 */ /* 0x000fe400078e00e0 */
[----:B------:R-:W-:Y:S02]  /*3b0b0*/  IMAD.MOV.U32 R222, RZ, RZ, R225 ;  /* 0x000000ffffde7224 */ /* 0x000fe400078e00e1 */
[----:B--2---:R-:W-:-:S02]  /*3b0c0*/  IMAD.MOV.U32 R225, RZ, RZ, R226 ;  /* 0x000000ffffe17224 */ /* 0x004fc400078e00e2 */
[----:B------:R-:W-:Y:S02]  /*3b0d0*/  IMAD.MOV.U32 R224, RZ, RZ, R227 ;  /* 0x000000ffffe07224 */ /* 0x000fe400078e00e3 */
[----:B---3--:R-:W-:Y:S02]  /*3b0e0*/  IMAD.MOV.U32 R227, RZ, RZ, R228 ;  /* 0x000000ffffe37224 */ /* 0x008fe400078e00e4 */
[----:B------:R-:W-:Y:S02]  /*3b0f0*/  IMAD.MOV.U32 R226, RZ, RZ, R229 ;  /* 0x000000ffffe27224 */ /* 0x000fe400078e00e5 */
[----:B------:R-:W-:Y:S02]  /*3b100*/  IMAD.MOV.U32 R229, RZ, RZ, R230 ;  /* 0x000000ffffe57224 */ /* 0x000fe400078e00e6 */
[----:B------:R-:W-:Y:S02]  /*3b110*/  IMAD.MOV.U32 R228, RZ, RZ, R231 ;  /* 0x000000ffffe47224 */ /* 0x000fe400078e00e7 */
[----:B------:R-:W-:-:S02]  /*3b120*/  IMAD.MOV.U32 R231, RZ, RZ, R232 ;  /* 0x000000ffffe77224 */ /* 0x000fc400078e00e8 */
[----:B------:R-:W-:Y:S02]  /*3b130*/  IMAD.MOV.U32 R230, RZ, RZ, R233 ;  /* 0x000000ffffe67224 */ /* 0x000fe400078e00e9 */
[----:B----4-:R-:W-:Y:S02]  /*3b140*/  IMAD.MOV.U32 R233, RZ, RZ, R234 ;  /* 0x000000ffffe97224 */ /* 0x010fe400078e00ea */
[----:B------:R-:W-:Y:S02]  /*3b150*/  IMAD.MOV.U32 R232, RZ, RZ, R235 ;  /* 0x000000ffffe87224 */ /* 0x000fe400078e00eb */
[----:B------:R-:W-:Y:S02]  /*3b160*/  IMAD.MOV.U32 R235, RZ, RZ, R236 ;  /* 0x000000ffffeb7224 */ /* 0x000fe400078e00ec */
[----:B------:R-:W-:Y:S02]  /*3b170*/  IMAD.MOV.U32 R234, RZ, RZ, R237 ;  /* 0x000000ffffea7224 */ /* 0x000fe400078e00ed */
[----:B------:R-:W-:-:S02]  /*3b180*/  IMAD.MOV.U32 R237, RZ, RZ, R238 ;  /* 0x000000ffffed7224 */ /* 0x000fc400078e00ee */
[----:B------:R-:W-:Y:S02]  /*3b190*/  IMAD.MOV.U32 R236, RZ, RZ, R239 ;  /* 0x000000ffffec7224 */ /* 0x000fe400078e00ef */
[----:B------:R-:W-:Y:S02]  /*3b1a0*/  IMAD.MOV.U32 R239, RZ, RZ, R240 ;  /* 0x000000ffffef7224 */ /* 0x000fe400078e00f0 */
        /* <DEDUP_REMOVED lines=13> */
[----:B------:R-:W2:Y:S01]  /*3b280*/  LDL.LU.64 R8, [R1+0x170] ;  /* 0x0001700001087983 */ /* 0x000ea20000300a00 */
[----:B------:R-:W-:-:S03]  /*3b290*/  IMAD.MOV.U32 R252, RZ, RZ, R7 ;  /* 0x000000fffffc7224 */ /* 0x000fc600078e0007 */
[----:B------:R1:W-:Y:S01]  /*3b2a0*/  STL [R1], R6 ;  /* 0x0000000601007387 */ /* 0x0003e20000100800 */
[----:B------:R-:W-:-:S03]  /*3b2b0*/  IMAD.MOV.U32 R0, RZ, RZ, R5 ;  /* 0x000000ffff007224 */ /* 0x000fc600078e0005 */
[----:B-1----:R-:W3:Y:S04]  /*3b2c0*/  LDL.LU.64 R6, [R1+0x168] ;  /* 0x0001680001067983 */ /* 0x002ee80000300a00 */
[----:B------:R1:W-:Y:S04]  /*3b2d0*/  STL [R1+0x8], R4 ;  /* 0x0000080401007387 */ /* 0x0003e80000100800 */
[----:B-1----:R-:W4:Y:S04]  /*3b2e0*/  LDL.LU.64 R4, [R1+0x160] ;  /* 0x0001600001047983 */ /* 0x002f280000300a00 */
[----:B------:R1:W-:Y:S04]  /*3b2f0*/  STL [R1+0x4], R0 ;  /* 0x0000040001007387 */ /* 0x0003e80000100800 */
[----:B------:R1:W-:Y:S02]  /*3b300*/  STL [R1+0x10], R2 ;  /* 0x0000100201007387 */ /* 0x0003e40000100800 */
[----:B-1----:R-:W-:-:S02]  /*3b310*/  IMAD.MOV.U32 R0, RZ, RZ, R3 ;  /* 0x000000ffff007224 */ /* 0x002fc400078e0003 */
[----:B------:R-:W4:Y:S04]  /*3b320*/  LDL.LU.64 R2, [R1+0x158] ;  /* 0x0001580001027983 */ /* 0x000f280000300a00 */
        /* <DEDUP_REMOVED lines=29> */
[----:B--2---:R2:W-:Y:S01]  /*3b500*/  STL [R1+0x50], R8 ;  /* 0x0000500801007387 */ /* 0x0045e20000100800 */
[----:B-1----:R-:W-:-:S03]  /*3b510*/  IMAD.MOV.U32 R0, RZ, RZ, R9 ;  /* 0x000000ffff007224 */ /* 0x002fc600078e0009 */
[----:B--2---:R-:W2:Y:S04]  /*3b520*/  LDL.LU.64 R8, [R1+0x130] ;  /* 0x0001300001087983 */ /* 0x004ea80000300a00 */
[----:B------:R1:W-:Y:S04]  /*3b530*/  STL [R1+0x4c], R0 ;  /* 0x00004c0001007387 */ /* 0x0003e80000100800 */
[----:B---3--:R3:W-:Y:S01]  /*3b540*/  STL [R1+0x58], R6 ;  /* 0x0000580601007387 */ /* 0x0087e20000100800 */
[----:B-1----:R-:W-:-:S03]  /*3b550*/  IMAD.MOV.U32 R0, RZ, RZ, R7 ;  /* 0x000000ffff007224 */ /* 0x002fc600078e0007 */
[----:B---3--:R-:W3:Y:S04]  /*3b560*/  LDL.LU.64 R6, [R1+0x560] ;  /* 0x0005600001067983 */ /* 0x008ee80000300a00 */
[----:B------:R1:W-:Y:S04]  /*3b570*/  STL [R1+0x54], R0 ;  /* 0x0000540001007387 */ /* 0x0003e80000100800 */
[----:B----4-:R4:W-:Y:S01]  /*3b580*/  STL [R1+0x60], R4 ;  /* 0x0000600401007387 */ /* 0x0109e20000100800 */
[----:B-1----:R-:W-:-:S03]  /*3b590*/  IMAD.MOV.U32 R0, RZ, RZ, R5 ;  /* 0x000000ffff007224 */ /* 0x002fc600078e0005 */
[----:B----4-:R-:W4:Y:S04]  /*3b5a0*/  LDL.LU.64 R4, [R1+0x360] ;  /* 0x0003600001047983 */ /* 0x010f280000300a00 */
        /* <DEDUP_REMOVED lines=343> */
[----:B--2---:R-:W2:Y:S04]  /*3cb20*/  LDL.64 R8, [R1+0x828] ;  /* 0x0008280001087983 */ /* 0x004ea80000100a00 */
[----:B------:R1:W-:Y:S04]  /*3cb30*/  STL [R1+0x30c], R0 ;  /* 0x00030c0001007387 */ /* 0x0003e80000100800 */
[----:B---3--:R3:W-:Y:S01]  /*3cb40*/  STL [R1+0x318], R6 ;  /* 0x0003180601007387 */ /* 0x0087e20000100800 */
[----:B-1----:R-:W-:-:S03]  /*3cb50*/  IMAD.MOV.U32 R0, RZ, RZ, R7 ;  /* 0x000000ffff007224 */ /* 0x002fc600078e0007 */
[----:B---3--:R-:W3:Y:S04]  /*3cb60*/  LDL.LU.64 R6, [R1+0x400] ;  /* 0x0004000001067983 */ /* 0x008ee80000300a00 */
[----:B------:R1:W-:Y:S04]  /*3cb70*/  STL [R1+0x314], R0 ;  /* 0x0003140001007387 */ /* 0x0003e80000100800 */
[----:B----4-:R4:W-:Y:S01]  /*3cb80*/  STL [R1+0x320], R4 ;  /* 0x0003200401007387 */ /* 0x0109e20000100800 */
[----:B-1----:R-:W-:-:S03]  /*3cb90*/  IMAD.MOV.U32 R0, RZ, RZ, R5 ;  /* 0x000000ffff007224 */ /* 0x002fc600078e0005 */
[----:B----4-:R-:W4:Y:S04]  /*3cba0*/  LDL.64 R4, [R1+0x850] ;  /* 0x0008500001047983 */ /* 0x010f280000100a00 */
        /* <DEDUP_REMOVED lines=69> */
[----:B------:R-:W-:Y:S04]  /*3d000*/  STL [R1+0x3b0], R22 ;  /* 0x0003b01601007387 */ /* 0x000fe80000100800 */
[----:B------:R-:W4:Y:S01]  /*3d010*/  LDL.LU.64 R152, [R1+0x8d0] ;  /* 0x0008d00001987983 */ /* 0x000f220000300a00 */
[----:B-1----:R-:W-:-:S05]  /*3d020*/  IMAD.MOV.U32 R0, RZ, RZ, R23 ;  /* 0x000000ffff007224 */ /* 0x002fca00078e0017 */
[----:B------:R1:W-:Y:S04]  /*3d030*/  STL [R1+0x3ac], R0 ;  /* 0x0003ac0001007387 */ /* 0x0003e80000100800 */
[----:B------:R2:W-:Y:S01]  /*3d040*/  STL [R1+0x3b8], R10 ;  /* 0x0003b80a01007387 */ /* 0x0005e20000100800 */
[----:B-1----:R-:W-:-:S03]  /*3d050*/  IMAD.MOV.U32 R0, RZ, RZ, R11 ;  /* 0x000000ffff007224 */ /* 0x002fc600078e000b */
[----:B------:R-:W4:Y:S04]  /*3d060*/  LDL.LU.64 R22, [R1+0x8d8] ;  /* 0x0008d80001167983 */ /* 0x000f280000300a00 */
[----:B------:R1:W-:Y:S04]  /*3d070*/  STL [R1+0x3b4], R0 ;  /* 0x0003b40001007387 */ /* 0x0003e80000100800 */
[----:B--2---:R2:W-:Y:S04]  /*3d080*/  STL [R1+0x3c0], R8 ;  /* 0x0003c00801007387 */ /* 0x0045e80000100800 */
[----:B------:R-:W4:Y:S01]  /*3d090*/  LDL.LU.64 R10, [R1+0x8e0] ;  /* 0x0008e000010a7983 */ /* 0x000f220000300a00 */
[----:B-1----:R-:W-:-:S03]  /*3d0a0*/  IMAD.MOV.U32 R0, RZ, RZ, R9 ;  /* 0x000000ffff007224 */ /* 0x002fc600078e0009 */
[----:B---3--:R-:W-:Y:S04]  /*3d0b0*/  STL [R1+0x3c8], R6 ;  /* 0x0003c80601007387 */ /* 0x008fe80000100800 */
[----:B------:R1:W-:Y:S04]  /*3d0c0*/  STL [R1+0x3bc], R0 ;  /* 0x0003bc0001007387 */ /* 0x0003e80000100800 */
[----:B--2---:R-:W2:Y:S01]  /*3d0d0*/  LDL.LU.64 R8, [R1+0x8e8] ;  /* 0x0008e80001087983 */ /* 0x004ea20000300a00 */
[----:B-1----:R-:W-:-:S03]  /*3d0e0*/  IMAD.MOV.U32 R0, RZ, RZ, R7 ;  /* 0x000000ffff007224 */ /* 0x002fc600078e0007 */
[----:B----4-:R-:W-:Y:S04]  /*3d0f0*/  STL [R1+0x3d0], R4 ;  /* 0x0003d00401007387 */ /* 0x010fe80000100800 */
[----:B------:R1:W-:Y:S04]  /*3d100*/  STL [R1+0x3c4], R0 ;  /* 0x0003c40001007387 */ /* 0x0003e80000100800 */
[----:B------:R-:W3:Y:S01]  /*3d110*/  LDL.LU.64 R6, [R1+0x8f0] ;  /* 0x0008f00001067983 */ /* 0x000ee20000300a00 */
[----:B-1----:R-:W-:-:S03]  /*3d120*/  IMAD.MOV.U32 R0, RZ, RZ, R5 ;  /* 0x000000ffff007224 */ /* 0x002fc600078e0005 */
[----:B------:R-:W-:Y:S04]  /*3d130*/  STL [R1+0x3d8], R2 ;  /* 0x0003d80201007387 */ /* 0x000fe80000100800 */
[----:B------:R1:W-:Y:S04]  /*3d140*/  STL [R1+0x3cc], R0 ;  /* 0x0003cc0001007387 */ /* 0x0003e80000100800 */
[----:B------:R-:W4:Y:S01]  /*3d150*/  LDL.LU.64 R4, [R1+0x8f8] ;  /* 0x0008f80001047983 */ /* 0x000f220000300a00 */
        /* <DEDUP_REMOVED lines=26> */
[----:B------:R1:W-:Y:S02]  /*3d300*/  STL [R1+0x404], R0 ;  /* 0x0004040001007387 */ /* 0x0003e40000100800 */
[----:B-1----:R-:W-:Y:S02]  /*3d310*/  IMAD.MOV.U32 R0, RZ, RZ, R23 ;  /* 0x000000ffff007224 */ /* 0x002fe400078e0017 */
[----:B------:R-:W-:Y:S04]  /*3d320*/  STL [R1+0x418], R10 ;  /* 0x0004180a01007387 */ /* 0x000fe80000100800 */
        /* <DEDUP_REMOVED lines=36> */
[----:B------:R1:W-:Y:S04]  /*3d570*/  STL [R1+0x460], R20 ;  /* 0x0004601401007387 */ /* 0x0003e80000100800 */
[----:B------:R-:W4:Y:S01]  /*3d580*/  LDL.LU.64 R22, [R1+0x978] ;  /* 0x0009780001167983 */ /* 0x000f220000300a00 */
[----:B-1----:R-:W-:-:S05]  /*3d590*/  IMAD.MOV.U32 R0, RZ, RZ, R21 ;  /* 0x000000ffff007224 */ /* 0x002fca00078e0015 */
[----:B------:R1:W-:Y:S04]  /*3d5a0*/  STL [R1+0x45c], R0 ;  /* 0x00045c0001007387 */ /* 0x0003e80000100800 */
[----:B------:R-:W-:Y:S04]  /*3d5b0*/  STL [R1+0x468], R190 ;  /* 0x000468be01007387 */ /* 0x000fe80000100800 */
[----:B------:R-:W-:Y:S04]  /*3d5c0*/  STL [R1+0x464], R191 ;  /* 0x000464bf01007387 */ /* 0x000fe80000100800 */
[----:B------:R-:W4:Y:S04]  /*3d5d0*/  LDL.LU.64 R20, [R1+0x980] ;  /* 0x0009800001147983 */ /* 0x000f280000300a00 */
[----:B------:R2:W-:Y:S01]  /*3d5e0*/  STL [R1+0x470], R10 ;  /* 0x0004700a01007387 */ /* 0x0005e20000100800 */
[----:B-1----:R-:W-:-:S03]  /*3d5f0*/  IMAD.MOV.U32 R0, RZ, RZ, R11 ;  /* 0x000000ffff007224 */ /* 0x002fc600078e000b */
[----:B--2---:R-:W2:Y:S04]  /*3d600*/  LDL.LU.64 R10, [R1+0x988] ;  /* 0x00098800010a7983 */ /* 0x004ea80000300a00 */
[----:B------:R1:W-:Y:S04]  /*3d610*/  STL [R1+0x46c], R0 ;  /* 0x00046c0001007387 */ /* 0x0003e80000100800 */
[----:B------:R1:W-:Y:S02]  /*3d620*/  STL [R1+0x478], R8 ;  /* 0x0004780801007387 */ /* 0x0003e40000100800 */
[----:B-1----:R-:W-:-:S02]  /*3d630*/  IMAD.MOV.U32 R0, RZ, RZ, R9 ;  /* 0x000000ffff007224 */ /* 0x002fc400078e0009 */
[----:B------:R-:W2:Y:S04]  /*3d640*/  LDL.LU.64 R8, [R1+0x990] ;  /* 0x0009900001087983 */ /* 0x000ea80000300a00 */
        /* <DEDUP_REMOVED lines=237> */
[----:B------:R1:W-:Y:S02]  /*3e520*/  STL [R1+0x658], R16 ;  /* 0x0006581001007387 */ /* 0x0003e40000100800 */
[----:B-1----:R-:W-:Y:S02]  /*3e530*/  IMAD.MOV.U32 R0, RZ, RZ, R17 ;  /* 0x000000ffff007224 */ /* 0x002fe400078e0011 */
[----:B------:R-:W4:Y:S04]  /*3e540*/  LDL.LU.64 R18, [R1+0xb70] ;  /* 0x000b700001127983 */ /* 0x000f280000300a00 */
        /* <DEDUP_REMOVED lines=16> */
[----:B--2---:R-:W-:Y:S04]  /*3e650*/  STL [R1+0x680], R10 ;  /* 0x0006800a01007387 */ /* 0x004fe80000100800 */
[----:B------:R1:W-:Y:S02]  /*3e660*/  STL [R1+0x674], R0 ;  /* 0x0006740001007387 */ /* 0x0003e40000100800 */
[----:B-1----:R-:W-:Y:S02]  /*3e670*/  IMAD.MOV.U32 R0, RZ, RZ, R11 ;  /* 0x000000ffff007224 */ /* 0x002fe400078e000b */
[----:B------:R-:W2:Y:S04]  /*3e680*/  LDL.LU.64 R10, [R1+0xb98] ;  /* 0x000b9800010a7983 */ /* 0x000ea80000300a00 */
[----:B------:R1:W-:Y:S04]  /*3e690*/  STL [R1+0x67c], R0 ;  /* 0x00067c0001007387 */ /* 0x0003e80000100800 */
[----:B------:R3:W-:Y:S01]  /*3e6a0*/  STL [R1+0x688], R8 ;  /* 0x0006880801007387 */ /* 0x0007e20000100800 */
[----:B-1----:R-:W-:-:S03]  /*3e6b0*/  IMAD.MOV.U32 R0, RZ, RZ, R9 ;  /* 0x000000ffff007224 */ /* 0x002fc600078e0009 */
[----:B---3--:R-:W3:Y:S04]  /*3e6c0*/  LDL.LU.64 R8, [R1+0xba0] ;  /* 0x000ba00001087983 */ /* 0x008ee80000300a00 */
[----:B------:R1:W-:Y:S04]  /*3e6d0*/  STL [R1+0x684], R0 ;  /* 0x0006840001007387 */ /* 0x0003e80000100800 */
[----:B------:R1:W-:Y:S02]  /*3e6e0*/  STL [R1+0x690], R6 ;  /* 0x0006900601007387 */ /* 0x0003e40000100800 */
[----:B-1----:R-:W-:-:S02]  /*3e6f0*/  IMAD.MOV.U32 R0, RZ, RZ, R7 ;  /* 0x000000ffff007224 */ /* 0x002fc400078e0007 */
[----:B------:R-:W3:Y:S04]  /*3e700*/  LDL.LU.64 R6, [R1+0xba8] ;  /* 0x000ba80001067983 */ /* 0x000ee80000300a00 */
        /* <DEDUP_REMOVED lines=29> */
[----:B------:R-:W4:Y:S04]  /*3e8e0*/  LDL.LU.64 R12, [R1+0xbe0] ;  /* 0x000be000010c7983 */ /* 0x000f280000300a00 */
[----:B------:R-:W4:Y:S01]  /*3e8f0*/  LDL.LU.64 R152, [R1+0xbe8] ;  /* 0x000be80001987983 */ /* 0x000f220000300a00 */
[----:B-1----:R-:W-:-:S05]  /*3e900*/  IMAD.MOV.U32 R0, RZ, RZ, R23 ;  /* 0x000000ffff007224 */ /* 0x002fca00078e0017 */
        /* <DEDUP_REMOVED lines=9> */
[----:B------:R4:W-:Y:S04]  /*3e9a0*/  STL [R1+0x6e8], R6 ;  /* 0x0006e80601007387 */ /* 0x0009e80000100800 */
[----:B------:R-:W3:Y:S01]  /*3e9b0*/  LDL.LU.64 R22, [R1+0xc00] ;  /* 0x000c000001167983 */ /* 0x000ee20000300a00 */
[----:B-1----:R-:W-:-:S03]  /*3e9c0*/  IMAD.MOV.U32 R0, RZ, RZ, R7 ;  /* 0x000000ffff007224 */ /* 0x002fc600078e0007 */
[----:B----4-:R-:W-:Y:S04]  /*3e9d0*/  STL [R1+0x6f0], R4 ;  /* 0x0006f00401007387 */ /* 0x010fe80000100800 */
[----:B------:R1:W-:Y:S04]  /*3e9e0*/  STL [R1+0x6e4], R0 ;  /* 0x0006e40001007387 */ /* 0x0003e80000100800 */
[----:B------:R-:W4:Y:S01]  /*3e9f0*/  LDL.LU.64 R6, [R1+0xc08] ;  /* 0x000c080001067983 */ /* 0x000f220000300a00 */
[----:B-1----:R-:W-:-:S03]  /*3ea00*/  IMAD.MOV.U32 R0, RZ, RZ, R5 ;  /* 0x000000ffff007224 */ /* 0x002fc600078e0005 */
[----:B------:R-:W-:Y:S04]  /*3ea10*/  STL [R1+0x6f8], R2 ;  /* 0x0006f80201007387 */ /* 0x000fe80000100800 */
[----:B------:R1:W-:Y:S04]  /*3ea20*/  STL [R1+0x6ec], R0 ;  /* 0x0006ec0001007387 */ /* 0x0003e80000100800 */
[----:B------:R-:W4:Y:S01]  /*3ea30*/  LDL.LU.64 R4, [R1+0xc10] ;  /* 0x000c100001047983 */ /* 0x000f220000300a00 */
[----:B-1----:R-:W-:-:S03]  /*3ea40*/  IMAD.MOV.U32 R0, RZ, RZ, R3 ;  /* 0x000000ffff007224 */ /* 0x002fc600078e0003 */
        /* <DEDUP_REMOVED lines=29> */
[----:B---3--:R3:W-:Y:S01]  /*3ec20*/  STL [R1+0x738], R8 ;  /* 0x0007380801007387 */ /* 0x0087e20000100800 */
[----:B-1----:R-:W-:-:S03]  /*3ec30*/  IMAD.MOV.U32 R0, RZ, RZ, R9 ;  /* 0x000000ffff007224 */ /* 0x002fc600078e0009 */
[----:B------:R-:W-:Y:S04]  /*3ec40*/  STL [R1+0x740], R22 ;  /* 0x0007401601007387 */ /* 0x000fe80000100800 */
[----:B------:R1:W-:Y:S04]  /*3ec50*/  STL [R1+0x734], R0 ;  /* 0x0007340001007387 */ /* 0x0003e80000100800 */
[----:B---3--:R-:W3:Y:S01]  /*3ec60*/  LDL.LU.64 R8, [R1+0xc50] ;  /* 0x000c500001087983 */ /* 0x008ee20000300a00 */
[----:B-1----:R-:W-:-:S03]  /*3ec70*/  IMAD.MOV.U32 R0, RZ, RZ, R23 ;  /* 0x000000ffff007224 */ /* 0x002fc600078e0017 */
[----:B----4-:R-:W-:Y:S04]  /*3ec80*/  STL [R1+0x748], R6 ;  /* 0x0007480601007387 */ /* 0x010fe80000100800 */
[----:B------:R1:W-:Y:S02]  /*3ec90*/  STL [R1+0x73c], R0 ;  /* 0x00073c0001007387 */ /* 0x0003e40000100800 */
[----:B-1----:R-:W-:Y:S02]  /*3eca0*/  IMAD.MOV.U32 R0, RZ, RZ, R7 ;  /* 0x000000ffff007224 */ /* 0x002fe400078e0007 */
        /* <DEDUP_REMOVED lines=26> */
[----:B------:R-:W-:Y:S04]  /*3ee50*/  STL [R1+0x780], R12 ;  /* 0x0007800c01007387 */ /* 0x000fe80000100800 */
[----:B------:R-:W4:Y:S01]  /*3ee60*/  LDL.LU.64 R22, [R1+0xc90] ;  /* 0x000c900001167983 */ /* 0x000f220000300a00 */
[----:B-1----:R-:W-:-:S03]  /*3ee70*/  IMAD.MOV.U32 R0, RZ, RZ, R13 ;  /* 0x000000ffff007224 */ /* 0x002fc600078e000d */
[----:B------:R-:W4:Y:S04]  /*3ee80*/  LDL.LU.64 R20, [R1+0xc98] ;  /* 0x000c980001147983 */ /* 0x000f280000300a00 */
[----:B------:R1:W-:Y:S04]  /*3ee90*/  STL [R1+0x77c], R0 ;  /* 0x00077c0001007387 */ /* 0x0003e80000100800 */
[----:B--2---:R-:W-:Y:S04]  /*3eea0*/  STL [R1+0x788], R10 ;  /* 0x0007880a01007387 */ /* 0x004fe80000100800 */
[----:B------:R-:W2:Y:S01]  /*3eeb0*/  LDL.LU.64 R18, [R1+0xca0] ;  /* 0x000ca00001127983 */ /* 0x000ea20000300a00 */
[----:B-1----:R-:W-:-:S03]  /*3eec0*/  IMAD.MOV.U32 R0, RZ, RZ, R11 ;  /* 0x000000ffff007224 */ /* 0x002fc600078e000b */
[----:B------:R-:W2:Y:S04]  /*3eed0*/  LDL.LU.64 R16, [R1+0xca8] ;  /* 0x000ca80001107983 */ /* 0x000ea80000300a00 */
[----:B------:R1:W-:Y:S04]  /*3eee0*/  STL [R1+0x784], R0 ;  /* 0x0007840001007387 */ /* 0x0003e80000100800 */
[----:B---3--:R-:W-:Y:S04]  /*3eef0*/  STL [R1+0x790], R8 ;  /* 0x0007900801007387 */ /* 0x008fe80000100800 */
[----:B------:R-:W3:Y:S01]  /*3ef00*/  LDL.LU.64 R14, [R1+0xcb0] ;  /* 0x000cb000010e7983 */ /* 0x000ee20000300a00 */
[----:B-1----:R-:W-:-:S03]  /*3ef10*/  IMAD.MOV.U32 R0, RZ, RZ, R9 ;  /* 0x000000ffff007224 */ /* 0x002fc600078e0009 */
[----:B------:R-:W3:Y:S04]  /*3ef20*/  LDL.LU.64 R12, [R1+0xcb8] ;  /* 0x000cb800010c7983 */ /* 0x000ee80000300a00 */
[----:B------:R1:W-:Y:S04]  /*3ef30*/  STL [R1+0x78c], R0 ;  /* 0x00078c0001007387 */ /* 0x0003e80000100800 */
[----:B----4-:R-:W-:Y:S04]  /*3ef40*/  STL [R1+0x798], R6 ;  /* 0x0007980601007387 */ /* 0x010fe80000100800 */
[----:B------:R-:W4:Y:S01]  /*3ef50*/  LDL.LU.64 R10, [R1+0xcc0] ;  /* 0x000cc000010a7983 */ /* 0x000f220000300a00 */
[----:B-1----:R-:W-:-:S03]  /*3ef60*/  IMAD.MOV.U32 R0, RZ, RZ, R7 ;  /* 0x000000ffff007224 */ /* 0x002fc600078e0007 */
[----:B------:R-:W4:Y:S04]  /*3ef70*/  LDL.LU.64 R8, [R1+0xcc8] ;  /* 0x000cc80001087983 */ /* 0x000f280000300a00 */
[----:B------:R1:W-:Y:S04]  /*3ef80*/  STL [R1+0x794], R0 ;  /* 0x0007940001007387 */ /* 0x0003e80000100800 */
[----:B------:R1:W-:Y:S02]  /*3ef90*/  STL [R1+0x7a0], R4 ;  /* 0x0007a00401007387 */ /* 0x0003e40000100800 */
[----:B-1----:R-:W-:-:S02]  /*3efa0*/  IMAD.MOV.U32 R0, RZ, RZ, R5 ;  /* 0x000000ffff007224 */ /* 0x002fc400078e0005 */
        /* <DEDUP_REMOVED lines=9> */
[----:B------:R1:W5:Y:S04]  /*3f040*/  LDL.LU.64 R156, [R1+0xe78] ;  /* 0x000e7800019c7983 */ /* 0x0003680000300a00 */
[----:B------:R-:W-:Y:S04]  /*3f050*/  STL [R1+0x7b8], R190 ;  /* 0x0007b8be01007387 */ /* 0x000fe80000100800 */
[----:B------:R1:W-:Y:S02]  /*3f060*/  STL [R1+0x7ac], R0 ;  /* 0x0007ac0001007387 */ /* 0x0003e40000100800 */
[----:B-1----:R-:W-:-:S02]  /*3f070*/  IMAD.MOV.U32 R0, RZ, RZ, R191 ;  /* 0x000000ffff007224 */ /* 0x002fc400078e00bf */
[----:B------:R-:W4:Y:S04]  /*3f080*/  LDL.LU.64 R190, [R1+0xce0] ;  /* 0x000ce00001be7983 */ /* 0x000f280000300a00 */
[----:B------:R1:W-:Y:S04]  /*3f090*/  STL [R1+0x7b4], R0 ;  /* 0x0007b40001007387 */ /* 0x0003e80000100800 */
[----:B------:R1:W-:Y:S02]  /*3f0a0*/  STL [R1+0x7c0], R154 ;  /* 0x0007c09a01007387 */ /* 0x0003e40000100800 */
[----:B-1----:R-:W-:-:S02]  /*3f0b0*/  IMAD.MOV.U32 R0, RZ, RZ, R155 ;  /* 0x000000ffff007224 */ /* 0x002fc400078e009b */
[----:B------:R1:W5:Y:S04]  /*3f0c0*/  LDL.LU.64 R154, [R1+0xe70] ;  /* 0x000e7000019a7983 */ /* 0x0003680000300a00 */
[----:B------:R-:W-:Y:S04]  /*3f0d0*/  STL [R1+0x7c8], R152 ;  /* 0x0007c89801007387 */ /* 0x000fe80000100800 */
        /* <DEDUP_REMOVED lines=11> */
[----:B--2---:R-:W-:Y:S04]  /*3f190*/  STL [R1+0x7e0], R18 ;  /* 0x0007e01201007387 */ /* 0x004fe80000100800 */
[----:B------:R2:W-:Y:S02]  /*3f1a0*/  STL [R1+0x7d4], R0 ;  /* 0x0007d40001007387 */ /* 0x0005e40000100800 */
[----:B--2---:R-:W-:-:S02]  /*3f1b0*/  IMAD.MOV.U32 R0, RZ, RZ, R19 ;  /* 0x000000ffff007224 */ /* 0x004fc400078e0013 */
[----:B------:R1:W5:Y:S04]  /*3f1c0*/  LDL.LU.64 R18, [R1+0xe50] ;  /* 0x000e500001127983 */ /* 0x0003680000300a00 */
[----:B------:R-:W-:Y:S04]  /*3f1d0*/  STL [R1+0x7e8], R16 ;  /* 0x0007e81001007387 */ /* 0x000fe80000100800 */
[----:B------:R2:W-:Y:S02]  /*3f1e0*/  STL [R1+0x7dc], R0 ;  /* 0x0007dc0001007387 */ /* 0x0005e40000100800 */
[----:B--2---:R-:W-:-:S02]  /*3f1f0*/  IMAD.MOV.U32 R0, RZ, RZ, R17 ;  /* 0x000000ffff007224 */ /* 0x004fc400078e0011 */
[----:B------:R1:W5:Y:S04]  /*3f200*/  LDL.LU.64 R16, [R1+0xe48] ;  /* 0x000e480001107983 */ /* 0x0003680000300a00 */
[----:B---3--:R-:W-:Y:S04]  /*3f210*/  STL [R1+0x7f0], R14 ;  /* 0x0007f00e01007387 */ /* 0x008fe80000100800 */
[----:B------:R2:W-:Y:S02]  /*3f220*/  STL [R1+0x7e4], R0 ;  /* 0x0007e40001007387 */ /* 0x0005e40000100800 */
[----:B--2---:R-:W-:-:S02]  /*3f230*/  IMAD.MOV.U32 R0, RZ, RZ, R15 ;  /* 0x000000ffff007224 */ /* 0x004fc400078e000f */
[----:B------:R1:W5:Y:S04]  /*3f240*/  LDL.LU.64 R14, [R1+0xe40] ;  /* 0x000e4000010e7983 */ /* 0x0003680000300a00 */
[----:B------:R-:W-:Y:S04]  /*3f250*/  STL [R1+0x7f8], R12 ;  /* 0x0007f80c01007387 */ /* 0x000fe80000100800 */
[----:B------:R2:W-:Y:S02]  /*3f260*/  STL [R1+0x7ec], R0 ;  /* 0x0007ec0001007387 */ /* 0x0005e40000100800 */
[----:B--2---:R-:W-:-:S02]  /*3f270*/  IMAD.MOV.U32 R0, RZ, RZ, R13 ;  /* 0x000000ffff007224 */ /* 0x004fc400078e000d */
[----:B------:R1:W5:Y:S04]  /*3f280*/  LDL.LU.64 R12, [R1+0xe38] ;  /* 0x000e3800010c7983 */ /* 0x0003680000300a00 */
[----:B----4-:R-:W-:Y:S04]  /*3f290*/  STL [R1+0x800], R10 ;  /* 0x0008000a01007387 */ /* 0x010fe80000100800 */
[----:B------:R2:W-:Y:S02]  /*3f2a0*/  STL [R1+0x7f4], R0 ;  /* 0x0007f40001007387 */ /* 0x0005e40000100800 */
[----:B--2---:R-:W-:-:S02]  /*3f2b0*/  IMAD.MOV.U32 R0, RZ, RZ, R11 ;  /* 0x000000ffff007224 */ /* 0x004fc400078e000b */
[----:B------:R1:W5:Y:S04]  /*3f2c0*/  LDL.LU.64 R10, [R1+0xe30] ;  /* 0x000e3000010a7983 */ /* 0x0003680000300a00 */
[----:B------:R-:W-:Y:S04]  /*3f2d0*/  STL [R1+0x808], R8 ;  /* 0x0008080801007387 */ /* 0x000fe80000100800 */
[----:B------:R2:W-:Y:S02]  /*3f2e0*/  STL [R1+0x7fc], R0 ;  /* 0x0007fc0001007387 */ /* 0x0005e40000100800 */
[----:B--2---:R-:W-:-:S02]  /*3f2f0*/  IMAD.MOV.U32 R0, RZ, RZ, R9 ;  /* 0x000000ffff007224 */ /* 0x004fc400078e0009 */
[----:B------:R1:W5:Y:S04]  /*3f300*/  LDL.LU.64 R8, [R1+0xe28] ;  /* 0x000e280001087983 */ /* 0x0003680000300a00 */
[----:B------:R-:W-:Y:S04]  /*3f310*/  STL [R1+0x810], R6 ;  /* 0x0008100601007387 */ /* 0x000fe80000100800 */
[----:B------:R2:W-:Y:S02]  /*3f320*/  STL [R1+0x804], R0 ;  /* 0x0008040001007387 */ /* 0x0005e40000100800 */
[----:B--2---:R-:W-:-:S02]  /*3f330*/  IMAD.MOV.U32 R0, RZ, RZ, R7 ;  /* 0x000000ffff007224 */ /* 0x004fc400078e0007 */
[----:B------:R1:W5:Y:S04]  /*3f340*/  LDL.LU.64 R6, [R1+0xe20] ;  /* 0x000e200001067983 */ /* 0x0003680000300a00 */
[----:B------:R2:W-:Y:S04]  /*3f350*/  STL [R1+0x80c], R0 ;  /* 0x00080c0001007387 */ /* 0x0005e80000100800 */
[----:B------:R3:W-:Y:S01]  /*3f360*/  STL [R1+0x818], R4 ;  /* 0x0008180401007387 */ /* 0x0007e20000100800 */
[----:B--2---:R-:W-:-:S03]  /*3f370*/  IMAD.MOV.U32 R0, RZ, RZ, R5 ;  /* 0x000000ffff007224 */ /* 0x004fc600078e0005 */
[----:B---3--:R1:W5:Y:S04]  /*3f380*/  LDL.LU.64 R4, [R1+0xe18] ;  /* 0x000e180001047983 */ /* 0x0083680000300a00 */
[----:B------:R2:W-:Y:S04]  /*3f390*/  STL [R1+0x814], R0 ;  /* 0x0008140001007387 */ /* 0x0005e80000100800 */
[----:B--2---:R1:W5:Y:S04]  /*3f3a0*/  LDL.LU R0, [R1+0xe14] ;  /* 0x000e140001007983 */ /* 0x0043680000300800 */
[----:B------:R2:W-:Y:S04]  /*3f3b0*/  STL [R1+0x820], R2 ;  /* 0x0008200201007387 */ /* 0x0005e80000100800 */
[----:B--2---:R1:W5:Y:S04]  /*3f3c0*/  LDL.LU R2, [R1+0xe10] ;  /* 0x000e100001027983 */ /* 0x0043680000300800 */
[----:B------:R2:W-:Y:S02]  /*3f3d0*/  STL [R1+0x81c], R3 ;  /* 0x00081c0301007387 */ /* 0x0005e40000100800 */
[----:B--2---:R-:W2:Y:S02]  /*3f3e0*/  S2R R3, SR_TID.X ;  /* 0x0000000000037919 */ /* 0x004ea40000002100 */
[----:B------:R3:W-:Y:S02]  /*3f3f0*/  STL [R1+0x828], R190 ;  /* 0x000828be01007387 */ /* 0x0007e40000100800 */
[----:B---3--:R-:W-:-:S05]  /*3f400*/  IMAD.MOV.U32 R190, RZ, RZ, R191 ;  /* 0x000000ffffbe7224 */ /* 0x008fca00078e00bf */
[----:B------:R1:W-:Y:S01]  /*3f410*/  STL [R1+0x824], R190 ;  /* 0x000824be01007387 */ /* 0x0003e20000100800 */
[----:B------:R-:W-:-:S04]  /*3f420*/  SHF.R.S32.HI R105, RZ, 0x1f, R188 ;  /* 0x0000001fff697819 */ /* 0x000fc800000114bc */
[----:B------:R-:W-:Y:S01]  /*3f430*/  LEA.HI R105, R105, R188, RZ, 0x7 ;  /* 0x000000bc69697211 */ /* 0x000fe200078f38ff */
[----:B------:R-:W-:-:S03]  /*3f440*/  USHF.R.S32.HI UR4, URZ, 0x1f, UR15 ;  /* 0x0000001f3f047899 */ /* 0x000fc6000801140f */
[----:B------:R-:W-:Y:S02]  /*3f450*/  SHF.R.S32.HI R188, RZ, 0x7, R105 ;  /* 0x00000007ffbc7819 */ /* 0x000fe40000011469 */
[----:B--2---:R-:W-:Y:S01]  /*3f460*/  SHF.R.U32.HI R3, RZ, 0x6, R3 ;  /* 0x00000006ff037819 */ /* 0x004fe20000011603 */
[----:B------:R-:W-:Y:S01]  /*3f470*/  USHF.R.S32.HI UR5, URZ, 0x1f, UR16 ;  /* 0x0000001f3f057899 */ /* 0x000fe20008011410 */
[----:B------:R-:W-:Y:S02]  /*3f480*/  CS2R R24, SRZ ;  /* 0x0000000000187805 */ /* 0x000fe4000001ff00 */
[----:B------:R-:W-:Y:S02]  /*3f490*/  CS2R R26, SRZ ;  /* 0x00000000001a7805 */ /* 0x000fe4000001ff00 */
[----:B------:R-:W-:Y:S02]  /*3f4a0*/  SGXT.U32 R3, R3, 0x1 ;  /* 0x000000010303781a */ /* 0x000fe40000000000 */
        /* <DEDUP_REMOVED lines=61> */
[----:B------:R-:W-:Y:S01]  /*3f880*/  CS2R R150, SRZ ;  /* 0x0000000000967805 */ /* 0x000fe2000001ff00 */
[----:B------:R-:W-:Y:S01]  /*3f890*/  VIADD R188, R188, 0xfffffffa ;  /* 0xfffffffabcbc7836 */ /* 0x000fe20000000000 */
[----:B------:R-:W-:Y:S02]  /*3f8a0*/  USHF.L.U32 UR20, UR15, 0x2, URZ ;  /* 0x000000020f147899 */ /* 0x000fe4000800063f */
[----:B------:R-:W-:Y:S02]  /*3f8b0*/  USHF.L.U32 UR21, UR16, 0x2, URZ ;  /* 0x0000000210157899 */ /* 0x000fe4000800063f */
[----:B------:R-:W-:Y:S02]  /*3f8c0*/  USHF.L.U64.HI UR15, UR15, 0x2, UR4 ;  /* 0x000000020f0f7899 */ /* 0x000fe40008010204 */
[----:B------:R-:W-:Y:S01]  /*3f8d0*/  UIADD3 UR12, UR12, -0x300, URZ ;  /* 0xfffffd000c0c7890 */ /* 0x000fe2000fffe03f */
[----:B------:R-:W-:Y:S01]  /*3f8e0*/  UMOV UR14, 0x5 ;  /* 0x00000005000e7882 */ /* 0x000fe20000000000 */
[----:B------:R-:W-:Y:S01]  /*3f8f0*/  UMOV UR13, 0xffffffff ;  /* 0xffffffff000d7882 */ /* 0x000fe20000000000 */
[----:B------:R-:W-:Y:S01]  /*3f900*/  USHF.L.U64.HI UR16, UR16, 0x2, UR5 ;  /* 0x0000000210107899 */ /* 0x000fe20008010205 */
[----:B-1----:R-:W-:-:S11]  /*3f910*/  UMOV UR4, URZ ;  /* 0x0000003f00047c82 */ /* 0x002fd60008000000 */
.L_x_1:
[----:B------:R-:W-:Y:S01]  /*3f920*/  UIADD3 UR13, UR13, 0x1, URZ ;  /* 0x000000010d0d7890 */ /* 0x000fe2000fffe03f */
[----:B------:R-:W-:-:S04]  /*3f930*/  DEPBAR.LE SB0, 0xa ;  /* 0x000082800000791a */ /* 0x000fc80000000000 */
[----:B------:R-:W-:Y:S01]  /*3f940*/  BAR.SYNC.DEFER_BLOCKING 0x0 ;  /* 0x0000000000007b1d */ /* 0x000fe20000010000 */
[----:B------:R-:W-:Y:S01]  /*3f950*/  UISETP.GT.AND UP0, UPT, UR13, 0x6, UPT ;  /* 0x000000060d00788c */ /* 0x000fe2000bf04270 */
[----:B-----5:R-:W-:Y:S01]  /*3f960*/  IADD3 R5, P3, R5, UR20, RZ ;  /* 0x0000001405057c10 */ /* 0x020fe2000ff7e0ff */
[----:B------:R-:W-:Y:S01]  /*3f970*/  UIADD3 UR14, UR14, 0x1, URZ ;  /* 0x000000010e0e7890 */ /* 0x000fe2000fffe03f */
[----:B------:R-:W-:Y:S01]  /*3f980*/  IADD3 R7, P4, R7, UR20, RZ ;  /* 0x0000001407077c10 */ /* 0x000fe2000ff9e0ff */
[----:B------:R-:W-:-:S03]  /*3f990*/  USEL UR13, UR13, URZ, !UP0 ;  /* 0x0000003f0d0d7287 */ /* 0x000fc6000c000000 */
[----:B------:R-:W1:Y:S01]  /*3f9a0*/  LDC R188, c[0x0][0x230] ;  /* 0x00008c00ffbc7b82 */ /* 0x000e620000000800 */
[----:B------:R-:W-:Y:S01]  /*3f9b0*/  UMOV UR11, 0x40000040 ;  /* 0x40000040000b7882 */ /* 0x000fe20000000000 */
[----:B------:R-:W-:Y:S01]  /*3f9c0*/  UMOV UR9, 0x40000040 ;  /* 0x4000004000097882 */ /* 0x000fe20000000000 */
[----:B------:R-:W-:Y:S01]  /*3f9d0*/  ULEA UR5, UR13, UR7, 0xf ;  /* 0x000000070d057291 */ /* 0x000fe2000f8e783f */
[----:B------:R2:W-:Y:S01]  /*3f9e0*/  STL [R1+0xe10], R0 ;  /* 0x000e100001007387 */ /* 0x0005e20000100800 */
[----:B------:R-:W-:Y:S01]  /*3f9f0*/  ULEA UR6, UR13, UR7, 0x11 ;  /* 0x000000070d067291 */ /* 0x000fe2000f8e883f */
[----:B------:R-:W-:Y:S01]  /*3fa00*/  IADD3.X R6, R6, UR15, RZ, P3, !PT ;  /* 0x0000000f06067c10 */ /* 0x000fe20009ffe4ff */
[----:B------:R-:W-:Y:S01]  /*3fa10*/  UIADD3 UR5, UR5, 0xe0000, URZ ;  /* 0x000e000005057890 */ /* 0x000fe2000fffe03f */
[----:B------:R-:W-:Y:S01]  /*3fa20*/  IADD3.X R8, R8, UR15, RZ, P4, !PT ;  /* 0x0000000f08087c10 */ /* 0x000fe2000a7fe4ff */
[----:B------:R-:W-:Y:S01]  /*3fa30*/  USHF.R.U32.HI UR6, URZ, 0x4, UR6 ;  /* 0x000000043f067899 */ /* 0x000fe20008011606 */
[----:B------:R-:W-:Y:S01]  /*3fa40*/  IADD3 R165, P3, R165, UR20, RZ ;  /* 0x00000014a5a57c10 */ /* 0x000fe2000ff7e0ff */
[----:B------:R-:W-:Y:S01]  /*3fa50*/  USHF.R.U32.HI UR5, URZ, 0x4, UR5 ;  /* 0x000000043f057899 */ /* 0x000fe20008011605 */
[----:B------:R-:W-:Y:S01]  /*3fa60*/  IMAD.MOV.U32 R191, RZ, RZ, R6 ;  /* 0x000000ffffbf7224 */ /* 0x000fe200078e0006 */
[----:B------:R-:W-:Y:S01]  /*3fa70*/  USGXT.U32 UR10, UR6, 0xe ;  /* 0x0000000e060a789a */ /* 0x000fe20008000000 */
[----:B--2---:R-:W2:Y:S01]  /*3fa80*/  S2R R0, SR_TID.X ;  /* 0x0000000000007919 */ /* 0x004ea20000002100 */
[----:B------:R-:W-:Y:S01]  /*3fa90*/  USGXT.U32 UR8, UR5, 0xe ;  /* 0x0000000e0508789a */ /* 0x000fe20008000000 */
[----:B------:R-:W-:Y:S01]  /*3faa0*/  IADD3.X R166, R166, UR15, RZ, P3, !PT ;  /* 0x0000000fa6a67c10 */ /* 0x000fe20009ffe4ff */
[----:B------:R-:W-:Y:S01]  /*3fab0*/  UMOV UR6, URZ ;  /* 0x0000003f00067c82 */ /* 0x000fe20008000000 */
[----:B------:R-:W-:Y:S01]  /*3fac0*/  WARPGROUP.ARRIVE ;  /* 0x00000000000079c5 */ /* 0x000fe20000000000 */
[----:B------:R-:W-:Y:S01]  /*3fad0*/  UMOV UR5, URZ ;  /* 0x0000003f00057c82 */ /* 0x000fe20008000000 */
[----:B------:R-:W-:Y:S01]  /*3fae0*/  IADD3 R167, P4, R167, UR20, RZ ;  /* 0x00000014a7a77c10 */ /* 0x000fe2000ff9e0ff */
[----:B------:R3:W-:Y:S03]  /*3faf0*/  STL [R1+0xe14], R2 ;  /* 0x000e140201007387 */ /* 0x0007e60000100800 */
[----:B------:R-:W-:Y:S01]  /*3fb00*/  HGMMA.64x256x8.F32.TF32 R24, gdesc[UR8], R24 ;  /* 0x07e00000081879f0 */ /* 0x000fe20008702818 */
[----:B------:R-:W-:Y:S01]  /*3fb10*/  UIADD3 UR10, UP1, UR10, 0x2, URZ ;  /* 0x000000020a0a7890 */ /* 0x000fe2000ff3e03f */
[----:B-1----:R-:W-:Y:S01]  /*3fb20*/  VIADD R190, R188, 0x7f ;  /* 0x0000007fbcbe7836 */ /* 0x002fe20000000000 */
[----:B------:R-:W-:Y:S01]  /*3fb30*/  UIADD3 UR8, UP0, UR8, 0x2, URZ ;  /* 0x0000000208087890 */ /* 0x000fe2000ff1e03f */
[----:B------:R-:W-:Y:S01]  /*3fb40*/  IADD3.X R168, R168, UR15, RZ, P4, !PT ;  /* 0x0000000fa8a87c10 */ /* 0x000fe2000a7fe4ff */
[----:B------:R-:W-:Y:S01]  /*3fb50*/  UIADD3.X UR11, UR6, 0x40000040, URZ, UP1, !UPT ;  /* 0x40000040060b7890 */ /* 0x000fe20008ffe43f */
[----:B------:R-:W-:Y:S01]  /*3fb60*/  STL [R1+0xe1c], R5 ;  /* 0x000e1c0501007387 */ /* 0x000fe20000100800 */
[----:B------:R-:W-:Y:S01]  /*3fb70*/  UIADD3.X UR9, UR5, 0x40000040, URZ, UP0, !UPT ;  /* 0x4000004005097890 */ /* 0x000fe200087fe43f */
[----:B------:R-:W-:Y:S01]  /*3fb80*/  SHF.R.S32.HI R188, RZ, 0x1f, R190 ;  /* 0x0000001fffbc7819 */ /* 0x000fe200000114be */
[----:B------:R-:W-:Y:S01]  /*3fb90*/  UIADD3.64 UR26, UR10, 0x2, URZ ;  /* 0x000000020a1a7897 */ /* 0x000fe2000fffe03f */
[----:B------:R1:W-:Y:S01]  /*3fba0*/  STL [R1+0xe18], R6 ;  /* 0x000e180601007387 */ /* 0x0003e20000100800 */
[----:B------:R-:W-:Y:S01]  /*3fbb0*/  UIADD3.64 UR24, UR8, 0x2, URZ ;  /* 0x0000000208187897 */ /* 0x000fe2000fffe03f */
[----:B------:R-:W-:Y:S01]  /*3fbc0*/  LEA.HI R188, R188, R190, RZ, 0x7 ;  /* 0x000000bebcbc7211 */ /* 0x000fe200078f38ff */
[----:B------:R-:W-:Y:S01]  /*3fbd0*/  UIMAD UR5, UR4, -0x80, UR12 ;  /* 0xffffff80040578a4 */ /* 0x000fe2000f8e020c */
[----:B------:R-:W4:Y:S01]  /*3fbe0*/  S2R R190, SR_TID.X ;  /* 0x0000000000be7919 */ /* 0x000f220000002100 */
[----:B------:R-:W-:Y:S01]  /*3fbf0*/  UISETP.GT.AND UP0, UPT, UR14, 0x6, UPT ;  /* 0x000000060e00788c */ /* 0x000fe2000bf04270 */
[----:B------:R-:W-:Y:S01]  /*3fc00*/  SHF.R.S32.HI R188, RZ, 0x7, R188 ;  /* 0x00000007ffbc7819 */ /* 0x000fe200000114bc */
[----:B------:R1:W-:Y:S02]  /*3fc10*/  STL [R1+0xe24], R7 ;  /* 0x000e240701007387 */ /* 0x0003e40000100800 */
[----:B------:R-:W-:Y:S01]  /*3fc20*/  ISETP.GE.AND P1, PT, R3, UR5, PT ;  /* 0x0000000503007c0c */ /* 0x000fe2000bf26270 */
[----:B------:R-:W-:Y:S01]  /*3fc30*/  USEL UR14, UR14, URZ, !UP0 ;  /* 0x0000003f0e0e7287 */ /* 0x000fe2000c000000 */
[----:B------:R-:W-:Y:S01]  /*3fc40*/  VIADD R188, R188, 0xfffffffa ;  /* 0xfffffffabcbc7836 */ /* 0x000fe20000000000 */
[--C-:B--2---:R-:W-:Y:S01]  /*3fc50*/  SHF.R.U32.HI R3, RZ, 0x6, R0.reuse ;  /* 0x00000006ff037819 */ /* 0x104fe20000011600 */
[----:B------:R-:W-:Y:S01]  /*3fc60*/  STL [R1+0xe20], R8 ;  /* 0x000e200801007387 */ /* 0x000fe20000100800 */
[----:B------:R-:W-:Y:S01]  /*3fc70*/  ULEA UR6, UR14, UR7, 0xf ;  /* 0x000000070e067291 */ /* 0x000fe2000f8e783f */
[----:B------:R-:W-:-:S02]  /*3fc80*/  SHF.R.U32.HI R0, RZ, 0x6, R0 ;  /* 0x00000006ff007819 */ /* 0x000fc40000011600 */
[----:B------:R-:W-:Y:S01]  /*3fc90*/  ISETP.LE.AND P0, PT, R188, UR4, PT ;  /* 0x00000004bc007c0c */ /* 0x000fe2000bf03270 */
[----:B------:R-:W-:Y:S01]  /*3fca0*/  STL [R1+0xe28], R166 ;  /* 0x000e28a601007387 */ /* 0x000fe20000100800 */
[----:B------:R-:W-:Y:S02]  /*3fcb0*/  SEL R188, RZ, 0x4, P1 ;  /* 0x00000004ffbc7807 */ /* 0x000fe40000800000 */
[----:B------:R-:W-:Y:S02]  /*3fcc0*/  SGXT.U32 R3, R3, 0x1 ;  /* 0x000000010303781a */ /* 0x000fe40000000000 */
[----:B------:R-:W-:Y:S02]  /*3fcd0*/  SEL R188, R188, RZ, !P0 ;  /* 0x000000ffbcbc7207 */ /* 0x000fe40004000000 */
[----:B------:R-:W-:Y:S02]  /*3fce0*/  LOP3.LUT R3, R3, 0x20, RZ, 0xfc, !PT ;  /* 0x0000002003037812 */ /* 0x000fe400078efcff */
[----:B------:R-:W-:-:S02]  /*3fcf0*/  ISETP.NE.U32.AND P2, PT, R188, RZ, PT ;  /* 0x000000ffbc00720c */ /* 0x000fc40003f45070 */
[----:B------:R-:W-:-:S04]  /*3fd00*/  SGXT.U32 R0, R0, 0x1 ;  /* 0x000000010000781a */ /* 0x000fc80000000000 */
[----:B------:R-:W-:Y:S02]  /*3fd10*/  LOP3.LUT R0, R0, 0x22, RZ, 0xfc, !PT ;  /* 0x0000002200007812 */ /* 0x000fe400078efcff */
[----:B----4-:R-:W-:-:S04]  /*3fd20*/  SHF.R.U32.HI R190, RZ, 0x6, R190 ;  /* 0x00000006ffbe7819 */ /* 0x010fc800000116be */
[----:B------:R-:W-:-:S04]  /*3fd30*/  SGXT.U32 R190, R190, 0x1 ;  /* 0x00000001bebe781a */ /* 0x000fc80000000000 */
[----:B------:R-:W-:-:S04]  /*3fd40*/  LOP3.LUT R190, R190, 0x2, RZ, 0xfc, !PT ;  /* 0x00000002bebe7812 */ /* 0x000fc800078efcff */
[----:B------:R-:W-:Y:S01]  /*3fd50*/  ISETP.GE.AND P1, PT, R190, UR5, PT ;  /* 0x00000005be007c0c */ /* 0x000fe2000bf26270 */
[----:B------:R-:W-:-:S03]  /*3fd60*/  IMAD.MOV.U32 R190, RZ, RZ, R5 ;  /* 0x000000ffffbe7224 */ /* 0x000fc600078e0005 */
[----:B------:R-:W-:-:S04]  /*3fd70*/  SEL R188, RZ, 0x4, P1 ;  /* 0x00000004ffbc7807 */ /* 0x000fc80000800000 */
[----:B------:R-:W-:-:S04]  /*3fd80*/  SEL R188, R188, RZ, !P0 ;  /* 0x000000ffbcbc7207 */ /* 0x000fc80004000000 */
[----:B------:R-:W-:Y:S01]  /*3fd90*/  ISETP.NE.U32.AND P1, PT, R188, RZ, PT ;  /* 0x000000ffbc00720c */ /* 0x000fe20003f25070 */
[----:B------:R-:W-:-:S05]  /*3fda0*/  IMAD.U32 R188, RZ, RZ, UR6 ;  /* 0x00000006ffbc7e24 */ /* 0x000fca000f8e00ff */
[----:B------:R-:W-:Y:S01]  /*3fdb0*/  IADD3 R188, R2, 0x100000, R188 ;  /* 0x0010000002bc7810 */ /* 0x000fe20007ffe0bc */
[----:B------:R-:W-:-:S15]  /*3fdc0*/  HGMMA.64x256x8.F32.TF32 R24, gdesc[UR8], R24 ;  /* 0x07e00000081879f0 */ /* 0x000fde0008702818 */
[----:B------:R-:W-:-:S13]  /*3fdd0*/  NOP ;  /* 0x0000000000007918 */ /* 0x000fda0000000000 */
[----:B------:R-:W-:Y:S01]  /*3fde0*/  HGMMA.64x256x8.F32.TF32 R24, gdesc[UR24], R24 ;  /* 0x07e00000181879f0 */ /* 0x000fe20008702818 */
[----:B------:R-:W-:Y:S02]  /*3fdf0*/  UIADD3.64 UR26, UR10, 0x4, URZ ;  /* 0x000000040a1a7897 */ /* 0x000fe4000fffe03f */
[----:B------:R-:W-:-:S15]  /*3fe00*/  UIADD3.64 UR24, UR8, 0x4, URZ ;  /* 0x0000000408187897 */ /* 0x000fde000fffe03f */
[----:B------:R-:W-:-:S10]  /*3fe10*/  NOP ;  /* 0x0000000000007918 */ /* 0x000fd40000000000 */
        /* <DEDUP_REMOVED lines=42> */
[----:B------:R-:W-:Y:S02]  /*400c0*/  UIADD3.64 UR24, UR8, 0x602, URZ ;  /* 0x0000060208187897 */ /* 0x000fe4000fffe03f */
[----:B------:R-:W-:Y:S02]  /*400d0*/  UIADD3.64 UR10, UR10, 0x1804, URZ ;  /* 0x000018040a0a7897 */ /* 0x000fe4000fffe03f */
[----:B------:R-:W-:-:S15]  /*400e0*/  UIADD3.64 UR8, UR8, 0x604, URZ ;  /* 0x0000060408087897 */ /* 0x000fde000fffe03f */
[----:B------:R-:W-:-:S06]  /*400f0*/  NOP ;  /* 0x0000000000007918 */ /* 0x000fcc0000000000 */
[----:B------:R-:W-:-:S15]  /*40100*/  HGMMA.64x256x8.F32.TF32 R24, gdesc[UR24], R24 ;  /* 0x07e00000181879f0 */ /* 0x000fde0008702818 */
[----:B------:R-:W-:-:S13]  /*40110*/  NOP ;  /* 0x0000000000007918 */ /* 0x000fda0000000000 */
[----:B------:R-:W-:Y:S03]  /*40120*/  HGMMA.64x256x8.F32.TF32 R24, gdesc[UR8], R24, gsb0 ;  /* 0x07e00000081879f0 */ /* 0x000fe60008002818 */
[----:B------:R-:W-:Y:S02]  /*40130*/  WARPGROUP.DEPBAR.LE gsb0, 0x1 ;  /* 0x00008000000079c5 */ /* 0x000fe40000010100 */
[----:B------:R-:W-:Y:S06]  /*40140*/  BAR.SYNC.DEFER_BLOCKING 0x0 ;  /* 0x0000000000007b1d */ /* 0x000fec0000010000 */
[----:B------:R-:W-:Y:S01]  /*40150*/  @!PT LDS RZ, [RZ] ;  /* 0x00000000fffff984 */ /* 0x000fe20000000800 */
[----:B------:R-:W-:Y:S01]  /*40160*/  @!PT LDS RZ, [RZ] ;  /* 0x00000000fffff984 */ /* 0x000fe20000000800 */
[----:B------:R-:W-:Y:S01]  /*40170*/  @!PT LDS RZ, [RZ] ;  /* 0x00000000fffff984 */ /* 0x000fe20000000800 */
[----:B------:R2:W-:Y:S02]  /*40180*/  LDGSTS.E [R188+-0x20000], desc[UR18][R190.64], P2 ;  /* 0xe0000000bebc7fae */ /* 0x0005e40009121852 */
[----:B--2---:R-:W-:-:S02]  /*40190*/  IMAD.MOV.U32 R190, RZ, RZ, R7 ;  /* 0x000000ffffbe7224 */ /* 0x004fc400078e0007 */
[----:B------:R-:W-:-:S05]  /*401a0*/  IMAD.MOV.U32 R191, RZ, RZ, R8 ;  /* 0x000000ffffbf7224 */ /* 0x000fca00078e0008 */
[----:B------:R2:W-:Y:S01]  /*401b0*/  LDGSTS.E [R188+-0x1fff8], desc[UR18][R190.64], P1 ;  /* 0xe0008000bebc7fae */ /* 0x0005e20008921852 */
[----:B------:R-:W-:-:S04]  /*401c0*/  ISETP.GE.AND P1, PT, R3, UR5, PT ;  /* 0x0000000503007c0c */ /* 0x000fc8000bf26270 */
[----:B--2---:R-:W-:Y:S01]  /*401d0*/  SEL R190, RZ, 0x4, P1 ;  /* 0x00000004ffbe7807 */ /* 0x004fe20000800000 */
[----:B------:R-:W-:Y:S01]  /*401e0*/  IMAD.MOV.U32 R191, RZ, RZ, R166 ;  /* 0x000000ffffbf7224 */ /* 0x000fe200078e00a6 */
[----:B------:R-:W-:Y:S02]  /*401f0*/  ISETP.GE.AND P1, PT, R0, UR5, PT ;  /* 0x0000000500007c0c */ /* 0x000fe4000bf26270 */
[----:B------:R-:W2:Y:S01]  /*40200*/  S2R R0, SR_TID.X ;  /* 0x0000000000007919 */ /* 0x000ea20000002100 */
[----:B------:R-:W-:-:S04]  /*40210*/  SEL R190, R190, RZ, !P0 ;  /* 0x000000ffbebe7207 */ /* 0x000fc80004000000 */
[----:B------:R-:W-:Y:S02]  /*40220*/  ISETP.NE.U32.AND P2, PT, R190, RZ, PT ;  /* 0x000000ffbe00720c */ /* 0x000fe40003f45070 */
[----:B------:R-:W-:-:S04]  /*40230*/  SEL R190, RZ, 0x4, P1 ;  /* 0x00000004ffbe7807 */ /* 0x000fc80000800000 */
[----:B------:R-:W-:-:S04]  /*40240*/  SEL R190, R190, RZ, !P0 ;  /* 0x000000ffbebe7207 */ /* 0x000fc80004000000 */
[----:B------:R-:W-:Y:S01]  /*40250*/  ISETP.NE.U32.AND P1, PT, R190, RZ, PT ;  /* 0x000000ffbe00720c */ /* 0x000fe20003f25070 */
[----:B------:R-:W-:-:S05]  /*40260*/  IMAD.MOV.U32 R190, RZ, RZ, R165 ;  /* 0x000000ffffbe7224 */ /* 0x000fca00078e00a5 */
[----:B------:R4:W-:Y:S01]  /*40270*/  LDGSTS.E [R188+-0x1e000], desc[UR18][R190.64], P2 ;  /* 0xe2000000bebc7fae */ /* 0x0009e20009121852 */
[--C-:B--2---:R-:W-:Y:S01]  /*40280*/  SHF.R.U32.HI R3, RZ, 0x6, R0.reuse ;  /* 0x00000006ff037819 */ /* 0x104fe20000011600 */
[----:B----4-:R-:W-:Y:S01]  /*40290*/  IMAD.MOV.U32 R190, RZ, RZ, R167 ;  /* 0x000000ffffbe7224 */ /* 0x010fe200078e00a7 */
[----:B------:R-:W-:Y:S01]  /*402a0*/  SHF.R.U32.HI R0, RZ, 0x6, R0 ;  /* 0x00000006ff007819 */ /* 0x000fe20000011600 */
[----:B------:R-:W-:Y:S01]  /*402b0*/  IMAD.MOV.U32 R191, RZ, RZ, R168 ;  /* 0x000000ffffbf7224 */ /* 0x000fe200078e00a8 */
[----:B------:R-:W-:Y:S02]  /*402c0*/  SGXT.U32 R3, R3, 0x1 ;  /* 0x000000010303781a */ /* 0x000fe40000000000 */
[----:B------:R-:W-:Y:S02]  /*402d0*/  SGXT.U32 R0, R0, 0x1 ;  /* 0x000000010000781a */ /* 0x000fe40000000000 */
[----:B------:R-:W-:Y:S01]  /*402e0*/  LOP3.LUT R3, R3, 0x40, RZ, 0xfc, !PT ;  /* 0x0000004003037812 */ /* 0x000fe200078efcff */
[----:B------:R2:W-:Y:S01]  /*402f0*/  LDGSTS.E [R188+-0x1dff8], desc[UR18][R190.64], P1 ;  /* 0xe2008000bebc7fae */ /* 0x0005e20008921852 */
[----:B------:R-:W-:-:S02]  /*40300*/  LOP3.LUT R0, R0, 0x42, RZ, 0xfc, !PT ;  /* 0x0000004200007812 */ /* 0x000fc400078efcff */
[----:B------:R-:W-:-:S04]  /*40310*/  ISETP.GE.AND P1, PT, R3, UR5, PT ;  /* 0x0000000503007c0c */ /* 0x000fc8000bf26270 */
[----:B--2---:R-:W-:Y:S02]  /*40320*/  SEL R190, RZ, 0x4, P1 ;  /* 0x00000004ffbe7807 */ /* 0x004fe40000800000 */
[----:B------:R-:W-:Y:S02]  /*40330*/  ISETP.GE.AND P1, PT, R0, UR5, PT ;  /* 0x0000000500007c0c */ /* 0x000fe4000bf26270 */
[----:B------:R-:W2:Y:S01]  /*40340*/  LDL R0, [R1+0xe0c] ;  /* 0x000e0c0001007983 */ /* 0x000ea20000100800 */
[----:B------:R-:W-:Y:S01]  /*40350*/  SEL R190, R190, RZ, !P0 ;  /* 0x000000ffbebe7207 */ /* 0x000fe20004000000 */
[----:B---3--:R-:W3:Y:S03]  /*40360*/  S2R R2, SR_TID.X ;  /* 0x0000000000027919 */ /* 0x008ee60000002100 */
[----:B------:R-:W-:Y:S02]  /*40370*/  ISETP.NE.U32.AND P2, PT, R190, RZ, PT ;  /* 0x000000ffbe00720c */ /* 0x000fe40003f45070 */
[----:B------:R-:W-:-:S02]  /*40380*/  SEL R190, RZ, 0x4, P1 ;  /* 0x00000004ffbe7807 */ /* 0x000fc40000800000 */
[----:B------:R-:W-:Y:S02]  /*40390*/  IADD3 R201, P3, R201, UR20, RZ ;  /* 0x00000014c9c97c10 */ /* 0x000fe4000ff7e0ff */
[----:B------:R-:W-:Y:S02]  /*403a0*/  SEL R190, R190, RZ, !P0 ;  /* 0x000000ffbebe7207 */ /* 0x000fe40004000000 */
[----:B------:R-:W-:Y:S02]  /*403b0*/  IADD3.X R200, R200, UR15, RZ, P3, !PT ;  /* 0x0000000fc8c87c10 */ /* 0x000fe40009ffe4ff */
[----:B------:R-:W-:Y:S02]  /*403c0*/  IADD3 R203, P4, R203, UR20, RZ ;  /* 0x00000014cbcb7c10 */ /* 0x000fe4000ff9e0ff */
[----:B------:R-:W-:Y:S01]  /*403d0*/  ISETP.NE.U32.AND P1, PT, R190, RZ, PT ;  /* 0x000000ffbe00720c */ /* 0x000fe20003f25070 */
[----:B------:R-:W-:Y:S01]  /*403e0*/  IMAD.MOV.U32 R190, RZ, RZ, R201 ;  /* 0x000000ffffbe7224 */ /* 0x000fe200078e00c9 */
[----:B------:R-:W-:Y:S01]  /*403f0*/  IADD3.X R202, R202, UR15, RZ, P4, !PT ;  /* 0x0000000fcaca7c10 */ /* 0x000fe2000a7fe4ff */
[----:B------:R-:W-:-:S05]  /*40400*/  IMAD.MOV.U32 R191, RZ, RZ, R200 ;  /* 0x000000ffffbf7224 */ /* 0x000fca00078e00c8 */
[----:B------:R4:W-:Y:S01]  /*40410*/  LDGSTS.E [R188+-0x1c000], desc[UR18][R190.64], P2 ;  /* 0xe4000000bebc7fae */ /* 0x0009e20009121852 */
[----:B---3--:R-:W-:Y:S01]  /*40420*/  SHF.R.U32.HI R3, RZ, 0x6, R2 ;  /* 0x00000006ff037819 */ /* 0x008fe20000011602 */
[----:B----4-:R-:W-:-:S03]  /*40430*/  IMAD.MOV.U32 R190, RZ, RZ, R203 ;  /* 0x000000ffffbe7224 */ /* 0x010fc600078e00cb */
[----:B------:R-:W-:Y:S01]  /*40440*/  SGXT.U32 R3, R3, 0x1 ;  /* 0x000000010303781a */ /* 0x000fe20000000000 */
[----:B------:R-:W-:-:S03]  /*40450*/  IMAD.MOV.U32 R191, RZ, RZ, R202 ;  /* 0x000000ffffbf7224 */ /* 0x000fc600078e00ca */
[----:B------:R-:W-:Y:S02]  /*40460*/  LOP3.LUT R3, R3, 0x60, RZ, 0xfc, !PT ;  /* 0x0000006003037812 */ /* 0x000fe400078efcff */
[----:B------:R3:W-:Y:S02]  /*40470*/  LDGSTS.E [R188+-0x1bff8], desc[UR18][R190.64], P1 ;  /* 0xe4008000bebc7fae */ /* 0x0007e40008921852 */
[----:B------:R-:W-:Y:S02]  /*40480*/  ISETP.GE.AND P1, PT, R3, UR5, PT ;  /* 0x0000000503007c0c */ /* 0x000fe4000bf26270 */
[----:B------:R-:W4:Y:S01]  /*40490*/  S2R R3, SR_TID.X ;  /* 0x0000000000037919 */ /* 0x000f220000002100 */
[----:B------:R-:W-:-:S04]  /*404a0*/  SHF.R.U32.HI R2, RZ, 0x6, R2 ;  /* 0x00000006ff027819 */ /* 0x000fc80000011602 */
[----:B------:R-:W-:Y:S02]  /*404b0*/  SGXT.U32 R2, R2, 0x1 ;  /* 0x000000010202781a */ /* 0x000fe40000000000 */
[----:B---3--:R-:W-:Y:S02]  /*404c0*/  SEL R190, RZ, 0x4, P1 ;  /* 0x00000004ffbe7807 */ /* 0x008fe40000800000 */
[----:B------:R-:W-:Y:S02]  /*404d0*/  LOP3.LUT R2, R2, 0x62, RZ, 0xfc, !PT ;  /* 0x0000006202027812 */ /* 0x000fe400078efcff */
[----:B------:R-:W-:Y:S02]  /*404e0*/  SEL R190, R190, RZ, !P0 ;  /* 0x000000ffbebe7207 */ /* 0x000fe40004000000 */
[----:B------:R-:W-:Y:S02]  /*404f0*/  ISETP.GE.AND P1, PT, R2, UR5, PT ;  /* 0x0000000502007c0c */ /* 0x000fe4000bf26270 */
[----:B------:R-:W-:-:S02]  /*40500*/  ISETP.NE.U32.AND P2, PT, R190, RZ, PT ;  /* 0x000000ffbe00720c */ /* 0x000fc40003f45070 */
[----:B------:R-:W-:Y:S02]  /*40510*/  SEL R190, RZ, 0x4, P1 ;  /* 0x00000004ffbe7807 */ /* 0x000fe40000800000 */
[----:B------:R-:W-:Y:S02]  /*40520*/  IADD3 R233, P3, R233, UR20, RZ ;  /* 0x00000014e9e97c10 */ /* 0x000fe4000ff7e0ff */
[----:B------:R-:W-:Y:S02]  /*40530*/  SEL R190, R190, RZ, !P0 ;  /* 0x000000ffbebe7207 */ /* 0x000fe40004000000 */
[----:B------:R-:W-:Y:S02]  /*40540*/  IADD3.X R232, R232, UR15, RZ, P3, !PT ;  /* 0x0000000fe8e87c10 */ /* 0x000fe40009ffe4ff */
[----:B------:R-:W-:Y:S02]  /*40550*/  IADD3 R235, P4, R235, UR20, RZ ;  /* 0x00000014ebeb7c10 */ /* 0x000fe4000ff9e0ff */
[----:B------:R-:W-:-:S02]  /*40560*/  ISETP.NE.U32.AND P1, PT, R190, RZ, PT ;  /* 0x000000ffbe00720c */ /* 0x000fc40003f25070 */
[----:B----4-:R-:W-:Y:S01]  /*40570*/  SHF.R.U32.HI R2, RZ, 0x6, R3 ;  /* 0x00000006ff027819 */ /* 0x010fe20000011603 */
[----:B------:R-:W-:Y:S01]  /*40580*/  IMAD.MOV.U32 R190, RZ, RZ, R233 ;  /* 0x000000ffffbe7224 */ /* 0x000fe200078e00e9 */
[----:B------:R-:W-:Y:S01]  /*40590*/  IADD3.X R234, R234, UR15, RZ, P4, !PT ;  /* 0x0000000feaea7c10 */ /* 0x000fe2000a7fe4ff */
[----:B------:R-:W-:Y:S01]  /*405a0*/  IMAD.MOV.U32 R191, RZ, RZ, R232 ;  /* 0x000000ffffbf7224 */ /* 0x000fe200078e00e8 */
[----:B------:R-:W-:-:S04]  /*405b0*/  SGXT.U32 R2, R2, 0x1 ;  /* 0x000000010202781a */ /* 0x000fc80000000000 */
[----:B------:R-:W-:Y:S01]  /*405c0*/  LOP3.LUT R2, R2, 0x6, RZ, 0xfc, !PT ;  /* 0x0000000602027812 */ /* 0x000fe200078efcff */
[----:B------:R3:W-:Y:S03]  /*405d0*/  LDGSTS.E [R188+-0x1a000], desc[UR18][R190.64], P2 ;  /* 0xe6000000bebc7fae */ /* 0x0007e60009121852 */
[----:B------:R-:W-:Y:S01]  /*405e0*/  ISETP.GE.AND P2, PT, R2, UR5, PT ;  /* 0x0000000502007c0c */ /* 0x000fe2000bf46270 */
[----:B---3--:R-:W-:Y:S02]  /*405f0*/  IMAD.MOV.U32 R190, RZ, RZ, R235 ;  /* 0x000000ffffbe7224 */ /* 0x008fe400078e00eb */
[----:B------:R-:W-:-:S05]  /*40600*/  IMAD.MOV.U32 R191, RZ, RZ, R234 ;  /* 0x000000ffffbf7224 */ /* 0x000fca00078e00ea */
[----:B------:R3:W-:Y:S02]  /*40610*/  LDGSTS.E [R188+-0x19ff8], desc[UR18][R190.64], P1 ;  /* 0xe6008000bebc7fae */ /* 0x0007e40008921852 */
[----:B---3--:R-:W-:-:S04]  /*40620*/  SEL R188, RZ, 0x4, P2 ;  /* 0x00000004ffbc7807 */ /* 0x008fc80001000000 */
[----:B------:R-:W-:-:S04]  /*40630*/  SEL R188, R188, RZ, !P0 ;  /* 0x000000ffbcbc7207 */ /* 0x000fc80004000000 */
[----:B------:R-:W-:Y:S01]  /*40640*/  ISETP.NE.U32.AND P2, PT, R188, RZ, PT ;  /* 0x000000ffbc00720c */ /* 0x000fe20003f45070 */
[----:B------:R-:W-:Y:S01]  /*40650*/  IMAD.U32 R188, RZ, RZ, UR6 ;  /* 0x00000006ffbc7e24 */ /* 0x000fe2000f8e00ff */
[----:B------:R-:W-:-:S04]  /*40660*/  SHF.R.U32.HI R3, RZ, 0x6, R3 ;  /* 0x00000006ff037819 */ /* 0x000fc80000011603 */
[----:B------:R-:W-:-:S04]  /*40670*/  SGXT.U32 R3, R3, 0x1 ;  /* 0x000000010303781a */ /* 0x000fc80000000000 */
[----:B------:R-:W-:-:S04]  /*40680*/  LOP3.LUT R3, R3, 0x4, RZ, 0xfc, !PT ;  /* 0x0000000403037812 */ /* 0x000fc800078efcff */
[----:B------:R-:W-:-:S04]  /*40690*/  ISETP.GE.AND P1, PT, R3, UR5, PT ;  /* 0x0000000503007c0c */ /* 0x000fc8000bf26270 */
[----:B------:R-:W-:-:S04]  /*406a0*/  SEL R190, RZ, 0x4, P1 ;  /* 0x00000004ffbe7807 */ /* 0x000fc80000800000 */
[----:B------:R-:W-:Y:S02]  /*406b0*/  SEL R190, R190, RZ, !P0 ;  /* 0x000000ffbebe7207 */ /* 0x000fe40004000000 */
[----:B------:R-:W-:Y:S02]  /*406c0*/  IADD3 R9, P3, R9, UR20, RZ ;  /* 0x0000001409097c10 */ /* 0x000fe4000ff7e0ff */
[----:B------:R-:W-:Y:S02]  /*406d0*/  ISETP.NE.U32.AND P1, PT, R190, RZ, PT ;  /* 0x000000ffbe00720c */ /* 0x000fe40003f25070 */
[----:B------:R-:W-:Y:S02]  /*406e0*/  IADD3.X R10, R10, UR15, RZ, P3, !PT ;  /* 0x0000000f0a0a7c10 */ /* 0x000fe40009ffe4ff */
[----:B------:R-:W-:Y:S01]  /*406f0*/  IADD3 R11, P4, R11, UR20, RZ ;  /* 0x000000140b0b7c10 */ /* 0x000fe2000ff9e0ff */
[----:B------:R-:W-:Y:S02]  /*40700*/  IMAD.MOV.U32 R190, RZ, RZ, R9 ;  /* 0x000000ffffbe7224 */ /* 0x000fe400078e0009 */
[----:B------:R-:W-:Y:S01]  /*40710*/  IMAD.MOV.U32 R191, RZ, RZ, R10 ;  /* 0x000000ffffbf7224 */ /* 0x000fe200078e000a */
[----:B------:R-:W-:-:S02]  /*40720*/  IADD3.X R12, R12, UR15, RZ, P4, !PT ;  /* 0x0000000f0c0c7c10 */ /* 0x000fc4000a7fe4ff */
[----:B------:R-:W-:Y:S02]  /*40730*/  IADD3 R169, P3, R169, UR20, RZ ;  /* 0x00000014a9a97c10 */ /* 0x000fe4000ff7e0ff */
[----:B------:R-:W-:Y:S02]  /*40740*/  IADD3 R171, P4, R171, UR20, RZ ;  /* 0x00000014abab7c10 */ /* 0x000fe4000ff9e0ff */
[----:B------:R-:W-:Y:S02]  /*40750*/  IADD3.X R170, R170, UR15, RZ, P3, !PT ;  /* 0x0000000faaaa7c10 */ /* 0x000fe40009ffe4ff */
[----:B------:R-:W-:Y:S02]  /*40760*/  IADD3.X R172, R172, UR15, RZ, P4, !PT ;  /* 0x0000000facac7c10 */ /* 0x000fe4000a7fe4ff */
[----:B--2---:R-:W-:Y:S02]  /*40770*/  IADD3 R188, R0, 0x100000, R188 ;  /* 0x0010000000bc7810 */ /* 0x004fe40007ffe0bc */
[----:B------:R-:W2:Y:S03]  /*40780*/  S2R R0, SR_TID.X ;  /* 0x0000000000007919 */ /* 0x000ea60000002100 */
[----:B------:R3:W-:Y:S02]  /*40790*/  LDGSTS.E [R188+-0x20000], desc[UR18][R190.64], P1 ;  /* 0xe0000000bebc7fae */ /* 0x0007e40008921852 */
[----:B---3--:R-:W-:-:S02]  /*407a0*/  IMAD.MOV.U32 R190, RZ, RZ, R11 ;  /* 0x000000ffffbe7224 */ /* 0x008fc400078e000b */
[----:B------:R-:W-:-:S05]  /*407b0*/  IMAD.MOV.U32 R191, RZ, RZ, R12 ;  /* 0x000000ffffbf7224 */ /* 0x000fca00078e000c */
[----:B------:R3:W-:Y:S01]  /*407c0*/  LDGSTS.E [R188+-0x1fff8], desc[UR18][R190.64], P2 ;  /* 0xe0008000bebc7fae */ /* 0x0007e20009121852 */
[--C-:B--2---:R-:W-:Y:S02]  /*407d0*/  SHF.R.U32.HI R2, RZ, 0x6, R0.reuse ;  /* 0x00000006ff027819 */ /* 0x104fe40000011600 */
[----:B------:R-:W-:Y:S02]  /*407e0*/  SHF.R.U32.HI R0, RZ, 0x6, R0 ;  /* 0x00000006ff007819 */ /* 0x000fe40000011600 */
[----:B------:R-:W-:Y:S02]  /*407f0*/  SGXT.U32 R2, R2, 0x1 ;  /* 0x000000010202781a */ /* 0x000fe40000000000 */
[----:B------:R-:W-:Y:S02]  /*40800*/  SGXT.U32 R0, R0, 0x1 ;  /* 0x000000010000781a */ /* 0x000fe40000000000 */
[----:B------:R-:W-:Y:S02]  /*40810*/  LOP3.LUT R2, R2, 0x24, RZ, 0xfc, !PT ;  /* 0x0000002402027812 */ /* 0x000fe400078efcff */
[----:B------:R-:W-:-:S02]  /*40820*/  LOP3.LUT R0, R0, 0x26, RZ, 0xfc, !PT ;  /* 0x0000002600007812 */ /* 0x000fc400078efcff */
[----:B------:R-:W-:-:S04]  /*40830*/  ISETP.GE.AND P1, PT, R2, UR5, PT ;  /* 0x0000000502007c0c */ /* 0x000fc8000bf26270 */
[----:B---3--:R-:W-:Y:S02]  /*40840*/  SEL R190, RZ, 0x4, P1 ;  /* 0x00000004ffbe7807 */ /* 0x008fe40000800000 */
[----:B------:R-:W-:Y:S02]  /*40850*/  ISETP.GE.AND P1, PT, R0, UR5, PT ;  /* 0x0000000500007c0c */ /* 0x000fe4000bf26270 */
[----:B------:R-:W2:Y:S01]  /*40860*/  S2R R0, SR_TID.X ;  /* 0x0000000000007919 */ /* 0x000ea20000002100 */
[----:B------:R-:W-:-:S04]  /*40870*/  SEL R190, R190, RZ, !P0 ;  /* 0x000000ffbebe7207 */ /* 0x000fc80004000000 */
[----:B------:R-:W-:Y:S02]  /*40880*/  ISETP.NE.U32.AND P2, PT, R190, RZ, PT ;  /* 0x000000ffbe00720c */ /* 0x000fe40003f45070 */
[----:B------:R-:W-:-:S04]  /*40890*/  SEL R190, RZ, 0x4, P1 ;  /* 0x00000004ffbe7807 */ /* 0x000fc80000800000 */
[----:B------:R-:W-:Y:S01]  /*408a0*/  SEL R190, R190, RZ, !P0 ;  /* 0x000000ffbebe7207 */ /* 0x000fe20004000000 */
[----:B------:R-:W-:-:S03]  /*408b0*/  IMAD.MOV.U32 R191, RZ, RZ, R170 ;  /* 0x000000ffffbf7224 */ /* 0x000fc600078e00aa */
[----:B------:R-:W-:Y:S01]  /*408c0*/  ISETP.NE.U32.AND P1, PT, R190, RZ, PT ;  /* 0x000000ffbe00720c */ /* 0x000fe20003f25070 */
[----:B------:R-:W-:-:S05]  /*408d0*/  IMAD.MOV.U32 R190, RZ, RZ, R169 ;  /* 0x000000ffffbe7224 */ /* 0x000fca00078e00a9 */
[----:B------:R3:W-:Y:S01]  /*408e0*/  LDGSTS.E [R188+-0x1e000], desc[UR18][R190.64], P2 ;  /* 0xe2000000bebc7fae */ /* 0x0007e20009121852 */
[--C-:B--2---:R-:W-:Y:S02]  /*408f0*/  SHF.R.U32.HI R2, RZ, 0x6, R0.reuse ;  /* 0x00000006ff027819 */ /* 0x104fe40000011600 */
[----:B------:R-:W-:Y:S02]  /*40900*/  SHF.R.U32.HI R0, RZ, 0x6, R0 ;  /* 0x00000006ff007819 */ /* 0x000fe40000011600 */
[----:B------:R-:W-:Y:S01]  /*40910*/  SGXT.U32 R2, R2, 0x1 ;  /* 0x000000010202781a */ /* 0x000fe20000000000 */
[----:B---3--:R-:W-:Y:S02]  /*40920*/  IMAD.MOV.U32 R190, RZ, RZ, R171 ;  /* 0x000000ffffbe7224 */ /* 0x008fe400078e00ab */
[----:B------:R-:W-:Y:S01]  /*40930*/  IMAD.MOV.U32 R191, RZ, RZ, R172 ;  /* 0x000000ffffbf7224 */ /* 0x000fe200078e00ac */
[----:B------:R-:W-:Y:S02]  /*40940*/  LOP3.LUT R2, R2, 0x44, RZ, 0xfc, !PT ;  /* 0x0000004402027812 */ /* 0x000fe400078efcff */
[----:B------:R-:W-:-:S02]  /*40950*/  SGXT.U32 R0, R0, 0x1 ;  /* 0x000000010000781a */ /* 0x000fc40000000000 */
[----:B------:R2:W-:Y:S01]  /*40960*/  LDGSTS.E [R188+-0x1dff8], desc[UR18][R190.64], P1 ;  /* 0xe2008000bebc7fae */ /* 0x0005e20008921852 */
[----:B------:R-:W-:Y:S02]  /*40970*/  ISETP.GE.AND P1, PT, R2, UR5, PT ;  /* 0x0000000502007c0c */ /* 0x000fe4000bf26270 */
[----:B------:R-:W-:Y:S02]  /*40980*/  LOP3.LUT R0, R0, 0x46, RZ, 0xfc, !PT ;  /* 0x0000004600007812 */ /* 0x000fe400078efcff */
[----:B--2---:R-:W-:Y:S02]  /*40990*/  SEL R190, RZ, 0x4, P1 ;  /* 0x00000004ffbe7807 */ /* 0x004fe40000800000 */
[----:B------:R-:W-:Y:S02]  /*409a0*/  ISETP.GE.AND P1, PT, R0, UR5, PT ;  /* 0x0000000500007c0c */ /* 0x000fe4000bf26270 */
[----:B------:R-:W2:Y:S01]  /*409b0*/  LDL R0, [R1+0xe08] ;  /* 0x000e080001007983 */ /* 0x000ea20000100800 */
[----:B------:R-:W3:Y:S01]  /*409c0*/  S2R R2, SR_TID.X ;  /* 0x0000000000027919 */ /* 0x000ee20000002100 */
[----:B------:R-:W-:-:S02]  /*409d0*/  SEL R190, R190, RZ, !P0 ;  /* 0x000000ffbebe7207 */ /* 0x000fc40004000000 */
[----:B------:R-:W-:Y:S02]  /*409e0*/  IADD3 R205, P3, R205, UR20, RZ ;  /* 0x00000014cdcd7c10 */ /* 0x000fe4000ff7e0ff */
[----:B------:R-:W-:Y:S02]  /*409f0*/  ISETP.NE.U32.AND P2, PT, R190, RZ, PT ;  /* 0x000000ffbe00720c */ /* 0x000fe40003f45070 */
[----:B------:R-:W-:Y:S02]  /*40a00*/  SEL R190, RZ, 0x4, P1 ;  /* 0x00000004ffbe7807 */ /* 0x000fe40000800000 */
[----:B------:R-:W-:Y:S02]  /*40a10*/  IADD3.X R204, R204, UR15, RZ, P3, !PT ;  /* 0x0000000fcccc7c10 */ /* 0x000fe40009ffe4ff */
[----:B------:R-:W-:Y:S02]  /*40a20*/  SEL R190, R190, RZ, !P0 ;  /* 0x000000ffbebe7207 */ /* 0x000fe40004000000 */
[----:B------:R-:W-:-:S02]  /*40a30*/  IADD3 R207, P4, R207, UR20, RZ ;  /* 0x00000014cfcf7c10 */ /* 0x000fc4000ff9e0ff */
[----:B------:R-:W-:Y:S01]  /*40a40*/  ISETP.NE.U32.AND P1, PT, R190, RZ, PT ;  /* 0x000000ffbe00720c */ /* 0x000fe20003f25070 */
[----:B------:R-:W-:Y:S01]  /*40a50*/  IMAD.MOV.U32 R190, RZ, RZ, R205 ;  /* 0x000000ffffbe7224 */ /* 0x000fe200078e00cd */
[----:B------:R-:W-:Y:S01]  /*40a60*/  IADD3.X R206, R206, UR15, RZ, P4, !PT ;  /* 0x0000000fcece7c10 */ /* 0x000fe2000a7fe4ff */
[----:B------:R-:W-:-:S05]  /*40a70*/  IMAD.MOV.U32 R191, RZ, RZ, R204 ;  /* 0x000000ffffbf7224 */ /* 0x000fca00078e00cc */
[----:B------:R4:W-:Y:S01]  /*40a80*/  LDGSTS.E [R188+-0x1c000], desc[UR18][R190.64], P2 ;  /* 0xe4000000bebc7fae */ /* 0x0009e20009121852 */
[----:B---3--:R-:W-:-:S04]  /*40a90*/  SHF.R.U32.HI R3, RZ, 0x6, R2 ;  /* 0x00000006ff037819 */ /* 0x008fc80000011602 */
[----:B------:R-:W-:Y:S01]  /*40aa0*/  SGXT.U32 R3, R3, 0x1 ;  /* 0x000000010303781a */ /* 0x000fe20000000000 */
[----:B----4-:R-:W-:Y:S02]  /*40ab0*/  IMAD.MOV.U32 R190, RZ, RZ, R207 ;  /* 0x000000ffffbe7224 */ /* 0x010fe400078e00cf */
[----:B------:R-:W-:Y:S01]  /*40ac0*/  IMAD.MOV.U32 R191, RZ, RZ, R206 ;  /* 0x000000ffffbf7224 */ /* 0x000fe200078e00ce */
[----:B------:R-:W-:-:S04]  /*40ad0*/  LOP3.LUT R3, R3, 0x64, RZ, 0xfc, !PT ;  /* 0x0000006403037812 */ /* 0x000fc800078efcff */
[----:B------:R3:W-:Y:S01]  /*40ae0*/  LDGSTS.E [R188+-0x1bff8], desc[UR18][R190.64], P1 ;  /* 0xe4008000bebc7fae */ /* 0x0007e20008921852 */
        /* <DEDUP_REMOVED lines=368> */
[----:B------:R-:W-:Y:S02]  /*421f0*/  ISETP.GE.AND P1, PT, R2, UR5, PT ;  /* 0x0000000502007c0c */ /* 0x000fe4000bf26270 */
[----:B------:R-:W2:Y:S02]  /*42200*/  LDL.LU R2, [R1] ;  /* 0x0000000001027983 */ /* 0x000ea40000300800 */
[----:B---3--:R-:W-:Y:S02]  /*42210*/  SEL R190, RZ, 0x4, P1 ;  /* 0x00000004ffbe7807 */ /* 0x008fe40000800000 */
[----:B------:R-:W-:Y:S01]  /*42220*/  ISETP.GE.AND P1, PT, R0, UR5, PT ;  /* 0x0000000500007c0c */ /* 0x000fe2000bf26270 */
[----:B-1----:R-:W3:Y:S01]  /*42230*/  LDL.LU R6, [R1+0x4] ;  /* 0x0000040001067983 */ /* 0x002ee20000300800 */
[----:B------:R-:W1:Y:S01]  /*42240*/  S2R R0, SR_TID.X ;  /* 0x0000000000007919 */ /* 0x000e620000002100 */
[----:B------:R-:W-:Y:S02]  /*42250*/  SEL R190, R190, RZ, !P0 ;  /* 0x000000ffbebe7207 */ /* 0x000fe40004000000 */
[----:B------:R-:W4:Y:S02]  /*42260*/  LDL.LU R5, [R1+0x8] ;  /* 0x0000080001057983 */ /* 0x000f240000300800 */
[----:B------:R-:W-:-:S02]  /*42270*/  ISETP.NE.U32.AND P2, PT, R190, RZ, PT ;  /* 0x000000ffbe00720c */ /* 0x000fc40003f45070 */
[----:B------:R-:W-:-:S04]  /*42280*/  SEL R190, RZ, 0x4, P1 ;  /* 0x00000004ffbe7807 */ /* 0x000fc80000800000 */
[----:B------:R-:W-:Y:S01]  /*42290*/  SEL R190, R190, RZ, !P0 ;  /* 0x000000ffbebe7207 */ /* 0x000fe20004000000 */
[----:B------:R-:W-:-:S03]  /*422a0*/  IMAD.MOV.U32 R191, RZ, RZ, R186 ;  /* 0x000000ffffbf7224 */ /* 0x000fc600078e00ba */
[----:B------:R-:W-:Y:S01]  /*422b0*/  ISETP.NE.U32.AND P1, PT, R190, RZ, PT ;  /* 0x000000ffbe00720c */ /* 0x000fe20003f25070 */
[----:B------:R-:W-:-:S05]  /*422c0*/  IMAD.MOV.U32 R190, RZ, RZ, R185 ;  /* 0x000000ffffbe7224 */ /* 0x000fca00078e00b9 */
[----:B------:R1:W-:Y:S02]  /*422d0*/  LDGSTS.E [R188+-0x1e000], desc[UR18][R190.64], P2 ;  /* 0xe2000000bebc7fae */ /* 0x0003e40009121852 */
[--C-:B-1----:R-:W-:Y:S02]  /*422e0*/  SHF.R.U32.HI R3, RZ, 0x6, R0.reuse ;  /* 0x00000006ff037819 */ /* 0x102fe40000011600 */
[----:B------:R-:W-:Y:S02]  /*422f0*/  SHF.R.U32.HI R0, RZ, 0x6, R0 ;  /* 0x00000006ff007819 */ /* 0x000fe40000011600 */
[----:B------:R-:W-:Y:S01]  /*42300*/  SGXT.U32 R3, R3, 0x1 ;  /* 0x000000010303781a */ /* 0x000fe20000000000 */
[----:B------:R-:W-:Y:S02]  /*42310*/  IMAD.MOV.U32 R190, RZ, RZ, R189 ;  /* 0x000000ffffbe7224 */ /* 0x000fe400078e00bd */
[----:B------:R-:W-:Y:S01]  /*42320*/  IMAD.MOV.U32 R191, RZ, RZ, R187 ;  /* 0x000000ffffbf7224 */ /* 0x000fe200078e00bb */
[----:B------:R-:W-:-:S02]  /*42330*/  LOP3.LUT R3, R3, 0x54, RZ, 0xfc, !PT ;  /* 0x0000005403037812 */ /* 0x000fc400078efcff */
[----:B------:R-:W-:Y:S02]  /*42340*/  SGXT.U32 R0, R0, 0x1 ;  /* 0x000000010000781a */ /* 0x000fe40000000000 */
[----:B------:R1:W-:Y:S01]  /*42350*/  LDGSTS.E [R188+-0x1dff8], desc[UR18][R190.64], P1 ;  /* 0xe2008000bebc7fae */ /* 0x0003e20008921852 */
[----:B------:R-:W-:Y:S02]  /*42360*/  ISETP.GE.AND P1, PT, R3, UR5, PT ;  /* 0x0000000503007c0c */ /* 0x000fe4000bf26270 */
[----:B------:R-:W-:Y:S02]  /*42370*/  LOP3.LUT R0, R0, 0x56, RZ, 0xfc, !PT ;  /* 0x0000005600007812 */ /* 0x000fe400078efcff */
[----:B-1----:R-:W-:Y:S02]  /*42380*/  SEL R190, RZ, 0x4, P1 ;  /* 0x00000004ffbe7807 */ /* 0x002fe40000800000 */
[----:B------:R-:W-:Y:S02]  /*42390*/  ISETP.GE.AND P1, PT, R0, UR5, PT ;  /* 0x0000000500007c0c */ /* 0x000fe4000bf26270 */
[----:B------:R-:W3:Y:S01]  /*423a0*/  LDL R0, [R1+0xdf8] ;  /* 0x000df80001007983 */ /* 0x000ee20000100800 */
[----:B------:R-:W1:Y:S01]  /*423b0*/  S2R R3, SR_TID.X ;  /* 0x0000000000037919 */ /* 0x000e620000002100 */
        /* <DEDUP_REMOVED lines=24> */
[----:B------:R-:W1:Y:S01]  /*42540*/  S2R R3, SR_TID.X ;  /* 0x0000000000037919 */ /* 0x000e620000002100 */
[----:B------:R-:W-:-:S04]  /*42550*/  SEL R190, R190, RZ, !P0 ;  /* 0x000000ffbebe7207 */ /* 0x000fc80004000000 */
[----:B------:R-:W-:Y:S02]  /*42560*/  ISETP.NE.U32.AND P2, PT, R190, RZ, PT ;  /* 0x000000ffbe00720c */ /* 0x000fe40003f45070 */
[----:B------:R-:W-:-:S04]  /*42570*/  SEL R190, RZ, 0x4, P1 ;  /* 0x00000004ffbe7807 */ /* 0x000fc80000800000 */
[----:B------:R-:W-:-:S04]  /*42580*/  SEL R190, R190, RZ, !P0 ;  /* 0x000000ffbebe7207 */ /* 0x000fc80004000000 */
[----:B------:R-:W-:Y:S02]  /*42590*/  ISETP.NE.U32.AND P1, PT, R190, RZ, PT ;  /* 0x000000ffbe00720c */ /* 0x000fe40003f25070 */
[----:B--2---:R-:W-:-:S04]  /*425a0*/  IADD3 R2, P3, R2, UR20, RZ ;  /* 0x0000001402027c10 */ /* 0x004fc8000ff7e0ff */
[----:B------:R-:W-:Y:S01]  /*425b0*/  IADD3.X R252, R252, UR15, RZ, P3, !PT ;  /* 0x0000000ffcfc7c10 */ /* 0x000fe20009ffe4ff */
[----:B------:R1:W-:Y:S01]  /*425c0*/  STL [R1], R2 ;  /* 0x0000000201007387 */ /* 0x0003e20000100800 */
[----:B------:R-:W-:-:S03]  /*425d0*/  IMAD.MOV.U32 R190, RZ, RZ, R2 ;  /* 0x000000ffffbe7224 */ /* 0x000fc600078e0002 */
[----:B------:R-:W-:Y:S01]  /*425e0*/  IMAD.MOV.U32 R191, RZ, RZ, R252 ;  /* 0x000000ffffbf7224 */ /* 0x000fe200078e00fc */
[----:B----4-:R-:W-:-:S04]  /*425f0*/  IADD3 R5, P4, R5, UR20, RZ ;  /* 0x0000001405057c10 */ /* 0x010fc8000ff9e0ff */
[----:B------:R2:W-:Y:S01]  /*42600*/  LDGSTS.E [R188+-0x1a000], desc[UR18][R190.64], P2 ;  /* 0xe6000000bebc7fae */ /* 0x0005e20009121852 */
[----:B-1----:R-:W-:Y:S02]  /*42610*/  SHF.R.U32.HI R2, RZ, 0x6, R3 ;  /* 0x00000006ff027819 */ /* 0x002fe40000011603 */
[----:B---3--:R-:W-:Y:S02]  /*42620*/  IADD3.X R6, R6, UR15, RZ, P4, !PT ;  /* 0x0000000f06067c10 */ /* 0x008fe4000a7fe4ff */
[----:B------:R-:W-:-:S04]  /*42630*/  SGXT.U32 R2, R2, 0x1 ;  /* 0x000000010202781a */ /* 0x000fc80000000000 */
[----:B------:R-:W-:Y:S01]  /*42640*/  LOP3.LUT R2, R2, 0x1a, RZ, 0xfc, !PT ;  /* 0x0000001a02027812 */ /* 0x000fe200078efcff */
[----:B--2---:R-:W-:Y:S02]  /*42650*/  IMAD.MOV.U32 R190, RZ, RZ, R5 ;  /* 0x000000ffffbe7224 */ /* 0x004fe400078e0005 */
[----:B------:R-:W-:Y:S01]  /*42660*/  IMAD.MOV.U32 R191, RZ, RZ, R6 ;  /* 0x000000ffffbf7224 */ /* 0x000fe200078e0006 */
[----:B------:R-:W-:-:S04]  /*42670*/  ISETP.GE.AND P2, PT, R2, UR5, PT ;  /* 0x0000000502007c0c */ /* 0x000fc8000bf46270 */
[----:B------:R1:W-:Y:S02]  /*42680*/  LDGSTS.E [R188+-0x19ff8], desc[UR18][R190.64], P1 ;  /* 0xe6008000bebc7fae */ /* 0x0003e40008921852 */
[----:B-1----:R-:W-:-:S04]  /*42690*/  SEL R188, RZ, 0x4, P2 ;  /* 0x00000004ffbc7807 */ /* 0x002fc80001000000 */
[----:B------:R-:W-:-:S04]  /*426a0*/  SEL R188, R188, RZ, !P0 ;  /* 0x000000ffbcbc7207 */ /* 0x000fc80004000000 */
[----:B------:R-:W-:Y:S01]  /*426b0*/  ISETP.NE.U32.AND P2, PT, R188, RZ, PT ;  /* 0x000000ffbc00720c */ /* 0x000fe20003f45070 */
[----:B------:R-:W-:Y:S01]  /*426c0*/  IMAD.U32 R188, RZ, RZ, UR6 ;  /* 0x00000006ffbc7e24 */ /* 0x000fe2000f8e00ff */
[----:B------:R-:W-:-:S04]  /*426d0*/  SHF.R.U32.HI R3, RZ, 0x6, R3 ;  /* 0x00000006ff037819 */ /* 0x000fc80000011603 */
[----:B------:R-:W-:Y:S02]  /*426e0*/  SGXT.U32 R3, R3, 0x1 ;  /* 0x000000010303781a */ /* 0x000fe40000000000 */
[----:B------:R-:W-:Y:S02]  /*426f0*/  IADD3 R188, R0, 0x100000, R188 ;  /* 0x0010000000bc7810 */ /* 0x000fe40007ffe0bc */
[----:B------:R-:W1:Y:S01]  /*42700*/  S2R R0, SR_TID.X ;  /* 0x0000000000007919 */ /* 0x000e620000002100 */
        /* <DEDUP_REMOVED lines=10> */
[----:B------:R-:W-:-:S05]  /*427b0*/  IADD3.X R160, R160, UR15, RZ, P4, !PT ;  /* 0x0000000fa0a07c10 */ /* 0x000fca000a7fe4ff */
[----:B------:R2:W-:Y:S01]  /*427c0*/  LDGSTS.E [R188+-0x20000], desc[UR18][R190.64], P1 ;  /* 0xe0000000bebc7fae */ /* 0x0005e20008921852 */
[--C-:B-1----:R-:W-:Y:S02]  /*427d0*/  SHF.R.U32.HI R2, RZ, 0x6, R0.reuse ;  /* 0x00000006ff027819 */ /* 0x102fe40000011600 */
[----:B------:R-:W-:Y:S02]  /*427e0*/  SHF.R.U32.HI R0, RZ, 0x6, R0 ;  /* 0x00000006ff007819 */ /* 0x000fe40000011600 */
[----:B------:R-:W-:Y:S02]  /*427f0*/  SGXT.U32 R2, R2, 0x1 ;  /* 0x000000010202781a */ /* 0x000fe40000000000 */
[----:B------:R-:W-:Y:S02]  /*42800*/  SGXT.U32 R0, R0, 0x1 ;  /* 0x000000010000781a */ /* 0x000fe40000000000 */
[----:B------:R-:W-:Y:S01]  /*42810*/  LOP3.LUT R2, R2, 0x38, RZ, 0xfc, !PT ;  /* 0x0000003802027812 */ /* 0x000fe200078efcff */
[----:B--2---:R-:W-:-:S02]  /*42820*/  IMAD.MOV.U32 R190, RZ, RZ, R159 ;  /* 0x000000ffffbe7224 */ /* 0x004fc400078e009f */
[----:B------:R-:W-:Y:S01]  /*42830*/  IMAD.MOV.U32 R191, RZ, RZ, R160 ;  /* 0x000000ffffbf7224 */ /* 0x000fe200078e00a0 */
[----:B------:R-:W-:Y:S02]  /*42840*/  LOP3.LUT R0, R0, 0x3a, RZ, 0xfc, !PT ;  /* 0x0000003a00007812 */ /* 0x000fe400078efcff */
[----:B------:R-:W-:Y:S02]  /*42850*/  ISETP.GE.AND P1, PT, R2, UR5, PT ;  /* 0x0000000502007c0c */ /* 0x000fe4000bf26270 */
[----:B------:R1:W-:Y:S02]  /*42860*/  LDGSTS.E [R188+-0x1fff8], desc[UR18][R190.64], P2 ;  /* 0xe0008000bebc7fae */ /* 0x0003e40009121852 */
[----:B-1----:R-:W-:Y:S02]  /*42870*/  SEL R190, RZ, 0x4, P1 ;  /* 0x00000004ffbe7807 */ /* 0x002fe40000800000 */
[----:B------:R-:W-:Y:S02]  /*42880*/  ISETP.GE.AND P1, PT, R0, UR5, PT ;  /* 0x0000000500007c0c */ /* 0x000fe4000bf26270 */
[----:B------:R-:W1:Y:S01]  /*42890*/  S2R R0, SR_TID.X ;  /* 0x0000000000007919 */ /* 0x000e620000002100 */
[----:B------:R-:W-:-:S02]  /*428a0*/  SEL R190, R190, RZ, !P0 ;  /* 0x000000ffbebe7207 */ /* 0x000fc40004000000 */
[----:B------:R-:W-:Y:S02]  /*428b0*/  IADD3 R193, P3, R193, UR20, RZ ;  /* 0x00000014c1c17c10 */ /* 0x000fe4000ff7e0ff */
[----:B------:R-:W-:Y:S02]  /*428c0*/  ISETP.NE.U32.AND P2, PT, R190, RZ, PT ;  /* 0x000000ffbe00720c */ /* 0x000fe40003f45070 */
[----:B------:R-:W-:Y:S02]  /*428d0*/  SEL R190, RZ, 0x4, P1 ;  /* 0x00000004ffbe7807 */ /* 0x000fe40000800000 */
[----:B------:R-:W-:Y:S02]  /*428e0*/  IADD3.X R192, R192, UR15, RZ, P3, !PT ;  /* 0x0000000fc0c07c10 */ /* 0x000fe40009ffe4ff */
[----:B-1----:R-:W-:Y:S02]  /*428f0*/  SHF.R.U32.HI R2, RZ, 0x6, R0 ;  /* 0x00000006ff027819 */ /* 0x002fe40000011600 */
[----:B------:R-:W1:Y:S01]  /*42900*/  S2R R0, SR_TID.X ;  /* 0x0000000000007919 */ /* 0x000e620000002100 */
[----:B------:R-:W-:-:S02]  /*42910*/  SEL R190, R190, RZ, !P0 ;  /* 0x000000ffbebe7207 */ /* 0x000fc40004000000 */
[----:B------:R-:W-:Y:S02]  /*42920*/  IADD3 R195, P4, R195, UR20, RZ ;  /* 0x00000014c3c37c10 */ /* 0x000fe4000ff9e0ff */
[----:B------:R-:W-:Y:S01]  /*42930*/  ISETP.NE.U32.AND P1, PT, R190, RZ, PT ;  /* 0x000000ffbe00720c */ /* 0x000fe20003f25070 */
[----:B------:R-:W-:Y:S01]  /*42940*/  IMAD.MOV.U32 R190, RZ, RZ, R193 ;  /* 0x000000ffffbe7224 */ /* 0x000fe200078e00c1 */
[----:B------:R-:W-:Y:S01]  /*42950*/  IADD3.X R194, R194, UR15, RZ, P4, !PT ;  /* 0x0000000fc2c27c10 */ /* 0x000fe2000a7fe4ff */
[----:B------:R-:W-:Y:S01]  /*42960*/  IMAD.MOV.U32 R191, RZ, RZ, R192 ;  /* 0x000000ffffbf7224 */ /* 0x000fe200078e00c0 */
[----:B------:R-:W-:-:S04]  /*42970*/  SGXT.U32 R2, R2, 0x1 ;  /* 0x000000010202781a */ /* 0x000fc80000000000 */
[----:B------:R2:W-:Y:S01]  /*42980*/  LDGSTS.E [R188+-0x1e000], desc[UR18][R190.64], P2 ;  /* 0xe2000000bebc7fae */ /* 0x0005e20009121852 */
[----:B------:R-:W-:-:S03]  /*42990*/  LOP3.LUT R2, R2, 0x58, RZ, 0xfc, !PT ;  /* 0x0000005802027812 */ /* 0x000fc600078efcff */
[----:B------:R-:W-:Y:S01]  /*429a0*/  STL [R1+0x8], R5 ;  /* 0x0000080501007387 */ /* 0x000fe20000100800 */
[----:B--2---:R-:W-:Y:S02]  /*429b0*/  IMAD.MOV.U32 R190, RZ, RZ, R195 ;  /* 0x000000ffffbe7224 */ /* 0x004fe400078e00c3 */
[----:B------:R-:W-:Y:S01]  /*429c0*/  IMAD.MOV.U32 R191, RZ, RZ, R194 ;  /* 0x000000ffffbf7224 */ /* 0x000fe200078e00c2 */
[----:B-1----:R-:W-:Y:S01]  /*429d0*/  SHF.R.U32.HI R0, RZ, 0x6, R0 ;  /* 0x00000006ff007819 */ /* 0x002fe20000011600 */
[----:B------:R1:W-:Y:S03]  /*429e0*/  STL [R1+0x4], R6 ;  /* 0x0000040601007387 */ /* 0x0003e60000100800 */
[----:B------:R-:W-:Y:S01]  /*429f0*/  SGXT.U32 R0, R0, 0x1 ;  /* 0x000000010000781a */ /* 0x000fe20000000000 */
[----:B------:R2:W-:Y:S01]  /*42a00*/  LDGSTS.E [R188+-0x1dff8], desc[UR18][R190.64], P1 ;  /* 0xe2008000bebc7fae */ /* 0x0005e20008921852 */
[----:B------:R-:W-:-:S02]  /*42a10*/  ISETP.GE.AND P1, PT, R2, UR5, PT ;  /* 0x0000000502007c0c */ /* 0x000fc4000bf26270 */
[----:B------:R-:W-:Y:S01]  /*42a20*/  LOP3.LUT R0, R0, 0x5a, RZ, 0xfc, !PT ;  /* 0x0000005a00007812 */ /* 0x000fe200078efcff */
[----:B------:R-:W3:Y:S04]  /*42a30*/  LDL.LU R3, [R1+0xc] ;  /* 0x00000c0001037983 */ /* 0x000ee80000300800 */
[----:B------:R-:W4:Y:S01]  /*42a40*/  LDL.LU R2, [R1+0x10] ;  /* 0x0000100001027983 */ /* 0x000f220000300800 */
[----:B--2---:R-:W-:-:S03]  /*42a50*/  SEL R190, RZ, 0x4, P1 ;  /* 0x00000004ffbe7807 */ /* 0x004fc60000800000 */
[----:B-1----:R-:W2:Y:S01]  /*42a60*/  LDL.LU R6, [R1+0x14] ;  /* 0x0000140001067983 */ /* 0x002ea20000300800 */
[----:B------:R-:W-:Y:S02]  /*42a70*/  ISETP.GE.AND P1, PT, R0, UR5, PT ;  /* 0x0000000500007c0c */ /* 0x000fe4000bf26270 */
[----:B------:R-:W1:Y:S01]  /*42a80*/  S2R R0, SR_TID.X ;  /* 0x0000000000007919 */ /* 0x000e620000002100 */
[----:B------:R-:W-:Y:S01]  /*42a90*/  SEL R190, R190, RZ, !P0 ;  /* 0x000000ffbebe7207 */ /* 0x000fe20004000000 */
[----:B------:R-:W2:Y:S03]  /*42aa0*/  LDL.LU R5, [R1+0x18] ;  /* 0x0000180001057983 */ /* 0x000ea60000300800 */
[----:B------:R-:W-:Y:S02]  /*42ab0*/  ISETP.NE.U32.AND P2, PT, R190, RZ, PT ;  /* 0x000000ffbe00720c */ /* 0x000fe40003f45070 */
[----:B------:R-:W-:-:S02]  /*42ac0*/  SEL R190, RZ, 0x4, P1 ;  /* 0x00000004ffbe7807 */ /* 0x000fc40000800000 */
[----:B------:R-:W-:Y:S02]  /*42ad0*/  IADD3 R225, P3, R225, UR20, RZ ;  /* 0x00000014e1e17c10 */ /* 0x000fe4000ff7e0ff */
[----:B------:R-:W-:Y:S02]  /*42ae0*/  SEL R190, R190, RZ, !P0 ;  /* 0x000000ffbebe7207 */ /* 0x000fe40004000000 */
[----:B------:R-:W-:Y:S02]  /*42af0*/  IADD3.X R224, R224, UR15, RZ, P3, !PT ;  /* 0x0000000fe0e07c10 */ /* 0x000fe40009ffe4ff */
[----:B------:R-:W-:Y:S02]  /*42b00*/  IADD3 R227, P4, R227, UR20, RZ ;  /* 0x00000014e3e37c10 */ /* 0x000fe4000ff9e0ff */
[----:B-1----:R-:W-:Y:S02]  /*42b10*/  SHF.R.U32.HI R7, RZ, 0x6, R0 ;  /* 0x00000006ff077819 */ /* 0x002fe40000011600 */
[----:B------:R-:W1:Y:S01]  /*42b20*/  S2R R0, SR_TID.X ;  /* 0x0000000000007919 */ /* 0x000e620000002100 */
[----:B------:R-:W-:Y:S01]  /*42b30*/  ISETP.NE.U32.AND P1, PT, R190, RZ, PT ;  /* 0x000000ffbe00720c */ /* 0x000fe20003f25070 */
[----:B------:R-:W-:Y:S01]  /*42b40*/  IMAD.MOV.U32 R190, RZ, RZ, R225 ;  /* 0x000000ffffbe7224 */ /* 0x000fe200078e00e1 */
[----:B------:R-:W-:Y:S01]  /*42b50*/  IADD3.X R226, R226, UR15, RZ, P4, !PT ;  /* 0x0000000fe2e27c10 */ /* 0x000fe2000a7fe4ff */
[----:B------:R-:W-:Y:S01]  /*42b60*/  IMAD.MOV.U32 R191, RZ, RZ, R224 ;  /* 0x000000ffffbf7224 */ /* 0x000fe200078e00e0 */
[----:B------:R-:W-:-:S04]  /*42b70*/  SGXT.U32 R7, R7, 0x1 ;  /* 0x000000010707781a */ /* 0x000fc80000000000 */
[----:B------:R1:W-:Y:S01]  /*42b80*/  LDGSTS.E [R188+-0x1c000], desc[UR18][R190.64], P2 ;  /* 0xe4000000bebc7fae */ /* 0x0003e20009121852 */
[----:B------:R-:W-:Y:S01]  /*42b90*/  LOP3.LUT R7, R7, 0x78, RZ, 0xfc, !PT ;  /* 0x0000007807077812 */ /* 0x000fe200078efcff */
[----:B-1----:R-:W-:Y:S02]  /*42ba0*/  IMAD.MOV.U32 R190, RZ, RZ, R227 ;  /* 0x000000ffffbe7224 */ /* 0x002fe400078e00e3 */
[----:B------:R-:W-:-:S05]  /*42bb0*/  IMAD.MOV.U32 R191, RZ, RZ, R226 ;  /* 0x000000ffffbf7224 */ /* 0x000fca00078e00e2 */
[----:B------:R1:W-:Y:S01]  /*42bc0*/  LDGSTS.E [R188+-0x1bff8], desc[UR18][R190.64], P1 ;  /* 0xe4008000bebc7fae */ /* 0x0003e20008921852 */
[----:B------:R-:W-:Y:S02]  /*42bd0*/  ISETP.GE.AND P1, PT, R7, UR5, PT ;  /* 0x0000000507007c0c */ /* 0x000fe4000bf26270 */
[----:B------:R-:W-:Y:S02]  /*42be0*/  SHF.R.U32.HI R7, RZ, 0x6, R0 ;  /* 0x00000006ff077819 */ /* 0x000fe40000011600 */
[----:B------:R-:W2:Y:S02]  /*42bf0*/  LDL R0, [R1+0xdf4] ;  /* 0x000df40001007983 */ /* 0x000ea40000100800 */
[----:B------:R-:W-:Y:S02]  /*42c00*/  SGXT.U32 R7, R7, 0x1 ;  /* 0x000000010707781a */ /* 0x000fe40000000000 */
[----:B-1----:R-:W-:Y:S02]  /*42c10*/  SEL R190, RZ, 0x4, P1 ;  /* 0x00000004ffbe7807 */ /* 0x002fe40000800000 */
[----:B------:R-:W-:-:S02]  /*42c20*/  LOP3.LUT R7, R7, 0x7a, RZ, 0xfc, !PT ;  /* 0x0000007a07077812 */ /* 0x000fc400078efcff */
[----:B------:R-:W-:Y:S02]  /*42c30*/  SEL R190, R190, RZ, !P0 ;  /* 0x000000ffbebe7207 */ /* 0x000fe40004000000 */
[----:B------:R-:W-:Y:S02]  /*42c40*/  ISETP.GE.AND P1, PT, R7, UR5, PT ;  /* 0x0000000507007c0c */ /* 0x000fe4000bf26270 */
[----:B------:R-:W-:Y:S02]  /*42c50*/  ISETP.NE.U32.AND P2, PT, R190, RZ, PT ;  /* 0x000000ffbe00720c */ /* 0x000fe40003f45070 */
[----:B------:R-:W-:-:S04]  /*42c60*/  SEL R190, RZ, 0x4, P1 ;  /* 0x00000004ffbe7807 */ /* 0x000fc80000800000 */
[----:B------:R-:W-:-:S04]  /*42c70*/  SEL R190, R190, RZ, !P0 ;  /* 0x000000ffbebe7207 */ /* 0x000fc80004000000 */
[----:B------:R-:W-:Y:S02]  /*42c80*/  ISETP.NE.U32.AND P1, PT, R190, RZ, PT ;  /* 0x000000ffbe00720c */ /* 0x000fe40003f25070 */
[----:B----4-:R-:W-:-:S04]  /*42c90*/  IADD3 R2, P3, R2, UR20, RZ ;  /* 0x0000001402027c10 */ /* 0x010fc8000ff7e0ff */
[----:B---3--:R-:W-:Y:S01]  /*42ca0*/  IADD3.X R3, R3, UR15, RZ, P3, !PT ;  /* 0x0000000f03037c10 */ /* 0x008fe20009ffe4ff */
[----:B------:R-:W-:Y:S04]  /*42cb0*/  STL [R1+0x10], R2 ;  /* 0x0000100201007387 */ /* 0x000fe80000100800 */
[----:B------:R1:W-:Y:S01]  /*42cc0*/  STL [R1+0xc], R3 ;  /* 0x00000c0301007387 */ /* 0x0003e20000100800 */
[----:B------:R-:W-:Y:S02]  /*42cd0*/  IMAD.MOV.U32 R191, RZ, RZ, R3 ;  /* 0x000000ffffbf7224 */ /* 0x000fe400078e0003 */
[----:B-1----:R-:W1:Y:S01]  /*42ce0*/  S2R R3, SR_TID.X ;  /* 0x0000000000037919 */ /* 0x002e620000002100 */
[----:B------:R-:W-:Y:S01]  /*42cf0*/  IMAD.MOV.U32 R190, RZ, RZ, R2 ;  /* 0x000000ffffbe7224 */ /* 0x000fe200078e0002 */
[----:B--2---:R-:W-:-:S04]  /*42d00*/  IADD3 R5, P4, R5, UR20, RZ ;  /* 0x0000001405057c10 */ /* 0x004fc8000ff9e0ff */
[----:B------:R-:W-:Y:S01]  /*42d10*/  IADD3.X R6, R6, UR15, RZ, P4, !PT ;  /* 0x0000000f06067c10 */ /* 0x000fe2000a7fe4ff */
[----:B------:R2:W-:Y:S02]  /*42d20*/  LDGSTS.E [R188+-0x1a000], desc[UR18][R190.64], P2 ;  /* 0xe6000000bebc7fae */ /* 0x0005e40009121852 */
[----:B--2---:R-:W-:Y:S02]  /*42d30*/  IMAD.MOV.U32 R190, RZ, RZ, R5 ;  /* 0x000000ffffbe7224 */ /* 0x004fe400078e0005 */
[----:B------:R-:W-:-:S05]  /*42d40*/  IMAD.MOV.U32 R191, RZ, RZ, R6 ;  /* 0x000000ffffbf7224 */ /* 0x000fca00078e0006 */
[----:B------:R2:W-:Y:S01]  /*42d50*/  LDGSTS.E [R188+-0x19ff8], desc[UR18][R190.64], P1 ;  /* 0xe6008000bebc7fae */ /* 0x0005e20008921852 */
[----:B-1----:R-:W-:-:S04]  /*42d60*/  SHF.R.U32.HI R2, RZ, 0x6, R3 ;  /* 0x00000006ff027819 */ /* 0x002fc80000011603 */
[----:B------:R-:W-:-:S04]  /*42d70*/  SGXT.U32 R2, R2, 0x1 ;  /* 0x000000010202781a */ /* 0x000fc80000000000 */
[----:B------:R-:W-:-:S04]  /*42d80*/  LOP3.LUT R2, R2, 0x1e, RZ, 0xfc, !PT ;  /* 0x0000001e02027812 */ /* 0x000fc800078efcff */
[----:B------:R-:W-:-:S04]  /*42d90*/  ISETP.GE.AND P2, PT, R2, UR5, PT ;  /* 0x0000000502007c0c */ /* 0x000fc8000bf46270 */
[----:B--2---:R-:W-:-:S04]  /*42da0*/  SEL R188, RZ, 0x4, P2 ;  /* 0x00000004ffbc7807 */ /* 0x004fc80001000000 */
[----:B------:R-:W-:-:S04]  /*42db0*/  SEL R188, R188, RZ, !P0 ;  /* 0x000000ffbcbc7207 */ /* 0x000fc80004000000 */
[----:B------:R-:W-:Y:S01]  /*42dc0*/  ISETP.NE.U32.AND P2, PT, R188, RZ, PT ;  /* 0x000000ffbc00720c */ /* 0x000fe20003f45070 */
[----:B------:R-:W-:-:S05]  /*42dd0*/  IMAD.U32 R188, RZ, RZ, UR6 ;  /* 0x00000006ffbc7e24 */ /* 0x000fca000f8e00ff */
[----:B------:R-:W-:Y:S02]  /*42de0*/  IADD3 R188, R0, 0x100000, R188 ;  /* 0x0010000000bc7810 */ /* 0x000fe40007ffe0bc */
[----:B------:R-:W1:Y:S01]  /*42df0*/  S2R R0, SR_TID.X ;  /* 0x0000000000007919 */ /* 0x000e620000002100 */
        /* <DEDUP_REMOVED lines=9> */
[----:B------:R-:W-:Y:S02]  /*42e90*/  IADD3 R163, P4, R163, UR20, RZ ;  /* 0x00000014a3a37c10 */ /* 0x000fe4000ff9e0ff */
[--C-:B-1----:R-:W-:Y:S01]  /*42ea0*/  SHF.R.U32.HI R2, RZ, 0x6, R0.reuse ;  /* 0x00000006ff027819 */ /* 0x102fe20000011600 */
[----:B------:R-:W-:Y:S01]  /*42eb0*/  IMAD.MOV.U32 R190, RZ, RZ, R161 ;  /* 0x000000ffffbe7224 */ /* 0x000fe200078e00a1 */
[----:B------:R-:W-:Y:S01]  /*42ec0*/  SHF.R.U32.HI R0, RZ, 0x6, R0 ;  /* 0x00000006ff007819 */ /* 0x000fe20000011600 */
[----:B------:R-:W-:Y:S01]  /*42ed0*/  IMAD.MOV.U32 R191, RZ, RZ, R162 ;  /* 0x000000ffffbf7224 */ /* 0x000fe200078e00a2 */
[----:B------:R-:W-:-:S02]  /*42ee0*/  SGXT.U32 R2, R2, 0x1 ;  /* 0x000000010202781a */ /* 0x000fc40000000000 */
[----:B------:R-:W-:Y:S02]  /*42ef0*/  IADD3.X R164, R164, UR15, RZ, P4, !PT ;  /* 0x0000000fa4a47c10 */ /* 0x000fe4000a7fe4ff */
[----:B------:R-:W-:Y:S01]  /*42f00*/  LOP3.LUT R2, R2, 0x3c, RZ, 0xfc, !PT ;  /* 0x0000003c02027812 */ /* 0x000fe200078efcff */
[----:B------:R1:W-:Y:S01]  /*42f10*/  LDGSTS.E [R188+-0x20000], desc[UR18][R190.64], P1 ;  /* 0xe0000000bebc7fae */ /* 0x0003e20008921852 */
[----:B------:R-:W-:Y:S02]  /*42f20*/  SGXT.U32 R0, R0, 0x1 ;  /* 0x000000010000781a */ /* 0x000fe40000000000 */
[----:B------:R-:W-:Y:S02]  /*42f30*/  ISETP.GE.AND P1, PT, R2, UR5, PT ;  /* 0x0000000502007c0c */ /* 0x000fe4000bf26270 */
[----:B------:R-:W-:Y:S01]  /*42f40*/  LOP3.LUT R0, R0, 0x3e, RZ, 0xfc, !PT ;  /* 0x0000003e00007812 */ /* 0x000fe200078efcff */
[----:B-1----:R-:W-:Y:S02]  /*42f50*/  IMAD.MOV.U32 R190, RZ, RZ, R163 ;  /* 0x000000ffffbe7224 */ /* 0x002fe400078e00a3 */
[----:B------:R-:W-:-:S05]  /*42f60*/  IMAD.MOV.U32 R191, RZ, RZ, R164 ;  /* 0x000000ffffbf7224 */ /* 0x000fca00078e00a4 */
[----:B------:R1:W-:Y:S02]  /*42f70*/  LDGSTS.E [R188+-0x1fff8], desc[UR18][R190.64], P2 ;  /* 0xe0008000bebc7fae */ /* 0x0003e40009121852 */
[----:B-1----:R-:W-:Y:S02]  /*42f80*/  SEL R190, RZ, 0x4, P1 ;  /* 0x00000004ffbe7807 */ /* 0x002fe40000800000 */
[----:B------:R-:W-:Y:S02]  /*42f90*/  ISETP.GE.AND P1, PT, R0, UR5, PT ;  /* 0x0000000500007c0c */ /* 0x000fe4000bf26270 */
[----:B------:R-:W1:Y:S01]  /*42fa0*/  S2R R0, SR_TID.X ;  /* 0x0000000000007919 */ /* 0x000e620000002100 */
[----:B------:R-:W-:Y:S02]  /*42fb0*/  SEL R190, R190, RZ, !P0 ;  /* 0x000000ffbebe7207 */ /* 0x000fe40004000000 */
[----:B------:R-:W-:Y:S02]  /*42fc0*/  IADD3 R197, P3, R197, UR20, RZ ;  /* 0x00000014c5c57c10 */ /* 0x000fe4000ff7e0ff */
[----:B------:R-:W-:-:S02]  /*42fd0*/  ISETP.NE.U32.AND P2, PT, R190, RZ, PT ;  /* 0x000000ffbe00720c */ /* 0x000fc40003f45070 */
[----:B------:R-:W-:Y:S02]  /*42fe0*/  SEL R190, RZ, 0x4, P1 ;  /* 0x00000004ffbe7807 */ /* 0x000fe40000800000 */
[----:B------:R-:W-:Y:S02]  /*42ff0*/  IADD3.X R196, R196, UR15, RZ, P3, !PT ;  /* 0x0000000fc4c47c10 */ /* 0x000fe40009ffe4ff */
[----:B------:R-:W-:Y:S02]  /*43000*/  SEL R190, R190, RZ, !P0 ;  /* 0x000000ffbebe7207 */ /* 0x000fe40004000000 */
[----:B------:R-:W-:Y:S02]  /*43010*/  IADD3 R199, P4, R199, UR20, RZ ;  /* 0x00000014c7c77c10 */ /* 0x000fe4000ff9e0ff */
[----:B------:R-:W-:Y:S01]  /*43020*/  ISETP.NE.U32.AND P1, PT, R190, RZ, PT ;  /* 0x000000ffbe00720c */ /* 0x000fe20003f25070 */
[----:B------:R-:W-:Y:S01]  /*43030*/  IMAD.MOV.U32 R190, RZ, RZ, R197 ;  /* 0x000000ffffbe7224 */ /* 0x000fe200078e00c5 */
[----:B------:R-:W-:Y:S01]  /*43040*/  IADD3.X R198, R198, UR15, RZ, P4, !PT ;  /* 0x0000000fc6c67c10 */ /* 0x000fe2000a7fe4ff */
[----:B------:R-:W-:-:S05]  /*43050*/  IMAD.MOV.U32 R191, RZ, RZ, R196 ;  /* 0x000000ffffbf7224 */ /* 0x000fca00078e00c4 */
[----:B------:R2:W-:Y:S01]  /*43060*/  LDGSTS.E [R188+-0x1e000], desc[UR18][R190.64], P2 ;  /* 0xe2000000bebc7fae */ /* 0x0005e20009121852 */
[----:B-1----:R-:W-:-:S04]  /*43070*/  SHF.R.U32.HI R2, RZ, 0x6, R0 ;  /* 0x00000006ff027819 */ /* 0x002fc80000011600 */
[----:B------:R-:W-:Y:S01]  /*43080*/  SGXT.U32 R2, R2, 0x1 ;  /* 0x000000010202781a */ /* 0x000fe20000000000 */
[----:B--2---:R-:W-:Y:S02]  /*43090*/  IMAD.MOV.U32 R190, RZ, RZ, R199 ;  /* 0x000000ffffbe7224 */ /* 0x004fe400078e00c7 */
[----:B------:R-:W-:Y:S01]  /*430a0*/  IMAD.MOV.U32 R191, RZ, RZ, R198 ;  /* 0x000000ffffbf7224 */ /* 0x000fe200078e00c6 */
[----:B------:R-:W-:Y:S01]  /*430b0*/  LOP3.LUT R2, R2, 0x5c, RZ, 0xfc, !PT ;  /* 0x0000005c02027812 */ /* 0x000fe200078efcff */
[----:B------:R1:W-:Y:S04]  /*430c0*/  STL [R1+0x18], R5 ;  /* 0x0000180501007387 */ /* 0x0003e80000100800 */
[----:B------:R2:W-:Y:S04]  /*430d0*/  STL [R1+0x14], R6 ;  /* 0x0000140601007387 */ /* 0x0005e80000100800 */
[----:B------:R3:W-:Y:S01]  /*430e0*/  LDGSTS.E [R188+-0x1dff8], desc[UR18][R190.64], P1 ;  /* 0xe2008000bebc7fae */ /* 0x0007e20008921852 */
[----:B------:R-:W-:-:S03]  /*430f0*/  ISETP.GE.AND P1, PT, R2, UR5, PT ;  /* 0x0000000502007c0c */ /* 0x000fc6000bf26270 */
[----:B------:R-:W4:Y:S04]  /*43100*/  LDL.LU R3, [R1+0x1c] ;  /* 0x00001c0001037983 */ /* 0x000f280000300800 */
[----:B------:R-:W4:Y:S04]  /*43110*/  LDL.LU R2, [R1+0x20] ;  /* 0x0000200001027983 */ /* 0x000f280000300800 */
[----:B------:R-:W4:Y:S04]  /*43120*/  LDL.LU R8, [R1+0x24] ;  /* 0x0000240001087983 */ /* 0x000f280000300800 */
[----:B-1----:R-:W4:Y:S01]  /*43130*/  LDL.LU R5, [R1+0x28] ;  /* 0x0000280001057983 */ /* 0x002f220000300800 */
[----:B------:R-:W-:-:S04]  /*43140*/  SHF.R.U32.HI R0, RZ, 0x6, R0 ;  /* 0x00000006ff007819 */ /* 0x000fc80000011600 */
[----:B------:R-:W-:-:S04]  /*43150*/  SGXT.U32 R0, R0, 0x1 ;  /* 0x000000010000781a */ /* 0x000fc80000000000 */
[----:B------:R-:W-:Y:S02]  /*43160*/  LOP3.LUT R0, R0, 0x5e, RZ, 0xfc, !PT ;  /* 0x0000005e00007812 */ /* 0x000fe400078efcff */
[----:B---3--:R-:W-:Y:S02]  /*43170*/  SEL R190, RZ, 0x4, P1 ;  /* 0x00000004ffbe7807 */ /* 0x008fe40000800000 */
[----:B------:R-:W-:Y:S02]  /*43180*/  ISETP.GE.AND P1, PT, R0, UR5, PT ;  /* 0x0000000500007c0c */ /* 0x000fe4000bf26270 */
[----:B------:R-:W2:Y:S01]  /*43190*/  S2R R0, SR_TID.X ;  /* 0x0000000000007919 */ /* 0x000ea20000002100 */
        /* <DEDUP_REMOVED lines=12> */
[--C-:B--2---:R-:W-:Y:S02]  /*43260*/  SHF.R.U32.HI R6, RZ, 0x6, R0.reuse ;  /* 0x00000006ff067819 */ /* 0x104fe40000011600 */
[----:B------:R-:W-:Y:S02]  /*43270*/  SHF.R.U32.HI R0, RZ, 0x6, R0 ;  /* 0x00000006ff007819 */ /* 0x000fe40000011600 */
[----:B------:R-:W-:Y:S01]  /*43280*/  SGXT.U32 R6, R6, 0x1 ;  /* 0x000000010606781a */ /* 0x000fe20000000000 */
[----:B-1----:R-:W-:Y:S02]  /*43290*/  IMAD.MOV.U32 R190, RZ, RZ, R231 ;  /* 0x000000ffffbe7224 */ /* 0x002fe400078e00e7 */
[----:B------:R-:W-:Y:S01]  /*432a0*/  IMAD.MOV.U32 R191, RZ, RZ, R230 ;  /* 0x000000ffffbf7224 */ /* 0x000fe200078e00e6 */
[----:B------:R-:W-:Y:S02]  /*432b0*/  LOP3.LUT R6, R6, 0x7c, RZ, 0xfc, !PT ;  /* 0x0000007c06067812 */ /* 0x000fe400078efcff */
[----:B------:R-:W-:-:S02]  /*432c0*/  SGXT.U32 R0, R0, 0x1 ;  /* 0x000000010000781a */ /* 0x000fc40000000000 */
[----:B------:R1:W-:Y:S01]  /*432d0*/  LDGSTS.E [R188+-0x1bff8], desc[UR18][R190.64], P1 ;  /* 0xe4008000bebc7fae */ /* 0x0003e20008921852 */
[----:B------:R-:W-:Y:S02]  /*432e0*/  ISETP.GE.AND P1, PT, R6, UR5, PT ;  /* 0x0000000506007c0c */ /* 0x000fe4000bf26270 */
[----:B------:R-:W-:Y:S02]  /*432f0*/  LOP3.LUT R0, R0, 0x7e, RZ, 0xfc, !PT ;  /* 0x0000007e00007812 */ /* 0x000fe400078efcff */
[----:B-1----:R-:W-:Y:S02]  /*43300*/  SEL R190, RZ, 0x4, P1 ;  /* 0x00000004ffbe7807 */ /* 0x002fe40000800000 */
[----:B------:R-:W-:Y:S02]  /*43310*/  ISETP.GE.AND P1, PT, R0, UR5, PT ;  /* 0x0000000500007c0c */ /* 0x000fe4000bf26270 */
[----:B------:R-:W2:Y:S04]  /*43320*/  LDL.LU R0, [R1+0x30] ;  /* 0x0000300001007983 */ /* 0x000ea80000300800 */
[----:B------:R-:W3:Y:S01]  /*43330*/  LDL.LU R6, [R1+0x70] ;  /* 0x0000700001067983 */ /* 0x000ee20000300800 */
[----:B----4-:R-:W-:-:S04]  /*43340*/  IADD3 R2, P3, R2, UR20, RZ ;  /* 0x0000001402027c10 */ /* 0x010fc8000ff7e0ff */
[----:B------:R-:W-:Y:S02]  /*43350*/  IADD3.X R3, R3, UR15, RZ, P3, !PT ;  /* 0x0000000f03037c10 */ /* 0x000fe40009ffe4ff */
[----:B------:R-:W-:Y:S01]  /*43360*/  IADD3 R5, P4, R5, UR20, RZ ;  /* 0x0000001405057c10 */ /* 0x000fe2000ff9e0ff */
[----:B------:R-:W-:Y:S03]  /*43370*/  STL [R1+0x20], R2 ;  /* 0x0000200201007387 */ /* 0x000fe60000100800 */
[----:B------:R-:W-:Y:S01]  /*43380*/  IADD3.X R8, R8, UR15, RZ, P4, !PT ;  /* 0x0000000f08087c10 */ /* 0x000fe2000a7fe4ff */
[----:B------:R1:W-:Y:S01]  /*43390*/  STL [R1+0x1c], R3 ;  /* 0x00001c0301007387 */ /* 0x0003e20000100800 */
[----:B------:R-:W-:-:S03]  /*433a0*/  IMAD.MOV.U32 R191, RZ, RZ, R3 ;  /* 0x000000ffffbf7224 */ /* 0x000fc600078e0003 */
[----:B------:R-:W-:Y:S04]  /*433b0*/  STL [R1+0x28], R5 ;  /* 0x0000280501007387 */ /* 0x000fe80000100800 */
[----:B-1----:R-:W4:Y:S04]  /*433c0*/  LDL.LU R3, [R1+0x2c] ;  /* 0x00002c0001037983 */ /* 0x002f280000300800 */
[----:B------:R1:W-:Y:S04]  /*433d0*/  STL [R1+0x24], R8 ;  /* 0x0000240801007387 */ /* 0x0003e80000100800 */
[----:B------:R-:W4:Y:S01]  /*433e0*/  LDL.LU R7, [R1+0x6c] ;  /* 0x00006c0001077983 */ /* 0x000f220000300800 */
[----:B------:R-:W-:-:S04]  /*433f0*/  SEL R190, R190, RZ, !P0 ;  /* 0x000000ffbebe7207 */ /* 0x000fc80004000000 */
[----:B------:R-:W-:Y:S02]  /*43400*/  ISETP.NE.U32.AND P2, PT, R190, RZ, PT ;  /* 0x000000ffbe00720c */ /* 0x000fe40003f45070 */
[----:B------:R-:W-:-:S04]  /*43410*/  SEL R190, RZ, 0x4, P1 ;  /* 0x00000004ffbe7807 */ /* 0x000fc80000800000 */
[----:B------:R-:W-:-:S04]  /*43420*/  SEL R190, R190, RZ, !P0 ;  /* 0x000000ffbebe7207 */ /* 0x000fc80004000000 */
[----:B------:R-:W-:Y:S01]  /*43430*/  ISETP.NE.U32.AND P1, PT, R190, RZ, PT ;  /* 0x000000ffbe00720c */ /* 0x000fe20003f25070 */
[----:B------:R-:W-:Y:S02]  /*43440*/  IMAD.MOV.U32 R190, RZ, RZ, R2 ;  /* 0x000000ffffbe7224 */ /* 0x000fe400078e0002 */
[----:B------:R-:W2:Y:S03]  /*43450*/  S2R R2, SR_TID.X ;  /* 0x0000000000027919 */ /* 0x000ea60000002100 */
[----:B------:R1:W-:Y:S02]  /*43460*/  LDGSTS.E [R188+-0x1a000], desc[UR18][R190.64], P2 ;  /* 0xe6000000bebc7fae */ /* 0x0003e40009121852 */
[----:B-1----:R-:W-:Y:S02]  /*43470*/  IMAD.MOV.U32 R190, RZ, RZ, R5 ;  /* 0x000000ffffbe7224 */ /* 0x002fe400078e0005 */
[----:B------:R-:W-:-:S02]  /*43480*/  IMAD.MOV.U32 R191, RZ, RZ, R8 ;  /* 0x000000ffffbf7224 */ /* 0x000fc400078e0008 */
[----:B------:R-:W4:Y:S04]  /*43490*/  LDL.LU R8, [R1+0xac] ;  /* 0x0000ac0001087983 */ /* 0x000f280000300800 */
[----:B------:R1:W-:Y:S04]  /*434a0*/  LDGSTS.E [R188+-0x19ff8], desc[UR18][R190.64], P1 ;  /* 0xe6008000bebc7fae */ /* 0x0003e80008921852 */
[----:B------:R-:W0:Y:S01]  /*434b0*/  LDGDEPBAR ;  /* 0x00000000000079af */ /* 0x000e220000000000 */
[----:B--2---:R-:W-:-:S04]  /*434c0*/  LOP3.LUT R2, R2, 0x7f, RZ, 0xc0, !PT ;  /* 0x0000007f02027812 */ /* 0x004fc800078ec0ff */
[----:B------:R-:W-:Y:S02]  /*434d0*/  ISETP.GE.AND P1, PT, R2, UR5, PT ;  /* 0x0000000502007c0c */ /* 0x000fe4000bf26270 */
[----:B------:R-:W2:Y:S04]  /*434e0*/  LDL.LU R2, [R1+0xb0] ;  /* 0x0000b00001027983 */ /* 0x000ea80000300800 */
[----:B------:R-:W2:Y:S04]  /*434f0*/  LDL.LU R166, [R1+0xec] ;  /* 0x0000ec0001a67983 */ /* 0x000ea80000300800 */
[----:B------:R-:W2:Y:S01]  /*43500*/  LDL.LU R5, [R1+0xf0] ;  /* 0x0000f00001057983 */ /* 0x000ea20000300800 */
[----:B-1----:R-:W-:-:S04]  /*43510*/  SEL R188, RZ, 0x4, P1 ;  /* 0x00000004ffbc7807 */ /* 0x002fc80000800000 */
[----:B------:R-:W-:Y:S02]  /*43520*/  SEL R188, R188, RZ, !P0 ;  /* 0x000000ffbcbc7207 */ /* 0x000fe40004000000 */
[----:B------:R-:W-:Y:S02]  /*43530*/  IADD3 R0, P1, R0, UR21, RZ ;  /* 0x0000001500007c10 */ /* 0x000fe4000ff3e0ff */
[----:B------:R-:W-:Y:S01]  /*43540*/  ISETP.NE.U32.AND P0, PT, R188, RZ, PT ;  /* 0x000000ffbc00720c */ /* 0x000fe20003f05070 */
[----:B------:R-:W-:Y:S01]  /*43550*/  ULEA UR5, UR14, UR7, 0x11 ;  /* 0x000000070e057291 */ /* 0x000fe2000f8e883f */
[----:B---3--:R-:W-:Y:S01]  /*43560*/  IADD3 R6, P2, R6, UR21, RZ ;  /* 0x0000001506067c10 */ /* 0x008fe2000ff5e0ff */
[----:B------:R1:W-:Y:S01]  /*43570*/  STL [R1+0x30], R0 ;  /* 0x0000300001007387 */ /* 0x0003e20000100800 */
[----:B------:R-:W-:-:S03]  /*43580*/  IMAD.MOV.U32 R190, RZ, RZ, R0 ;  /* 0x000000ffffbe7224 */ /* 0x000fc600078e0000 */
[----:B------:R-:W-:Y:S01]  /*43590*/  VIADD R188, R4, UR5 ;  /* 0x0000000504bc7c36 */ /* 0x000fe20008000000 */
[----:B----4-:R-:W-:-:S05]  /*435a0*/  IADD3.X R3, R3, UR16, RZ, P1, !PT ;  /* 0x0000001003037c10 */ /* 0x010fca0008ffe4ff */
[----:B------:R3:W-:Y:S01]  /*435b0*/  STL [R1+0x2c], R3 ;  /* 0x00002c0301007387 */ /* 0x0007e20000100800 */
[----:B------:R-:W-:Y:S01]  /*435c0*/  IADD3.X R7, R7, UR16, RZ, P2, !PT ;  /* 0x0000001007077c10 */ /* 0x000fe200097fe4ff */
[----:B------:R-:W-:Y:S02]  /*435d0*/  IMAD.MOV.U32 R191, RZ, RZ, R3 ;  /* 0x000000ffffbf7224 */ /* 0x000fe400078e0003 */
[----:B------:R4:W-:Y:S04]  /*435e0*/  STL [R1+0x70], R6 ;  /* 0x0000700601007387 */ /* 0x0009e80000100800 */
[----:B------:R4:W-:Y:S04]  /*435f0*/  STL [R1+0x6c], R7 ;  /* 0x00006c0701007387 */ /* 0x0009e80000100800 */
[----:B-1----:R-:W2:Y:S04]  /*43600*/  LDL.LU R0, [R1+0x130] ;  /* 0x0001300001007983 */ /* 0x002ea80000300800 */
[----:B------:R1:W-:Y:S04]  /*43610*/  LDGSTS.E [R188], desc[UR18][R190.64], P0 ;  /* 0x00000000bebc7fae */ /* 0x0003e80008121852 */
[----:B---3--:R-:W3:Y:S01]  /*43620*/  LDL.LU R3, [R1+0x170] ;  /* 0x0001700001037983 */ /* 0x008ee20000300800 */
[----:B-1----:R-:W-:-:S03]  /*43630*/  IMAD.MOV.U32 R190, RZ, RZ, R6 ;  /* 0x000000ffffbe7224 */ /* 0x002fc600078e0006 */
[----:B----4-:R-:W4:Y:S01]  /*43640*/  LDL.LU R6, [R1+0x12c] ;  /* 0x00012c0001067983 */ /* 0x010f220000300800 */
[----:B------:R-:W-:-:S03]  /*43650*/  IMAD.MOV.U32 R191, RZ, RZ, R7 ;  /* 0x000000ffffbf7224 */ /* 0x000fc600078e0007 */
[----:B------:R-:W4:Y:S04]  /*43660*/  LDL.LU R7, [R1+0x16c] ;  /* 0x00016c0001077983 */ /* 0x000f280000300800 */
[----:B------:R1:W-:Y:S01]  /*43670*/  LDGSTS.E [R188+0x400], desc[UR18][R190.64], P0 ;  /* 0x00400000bebc7fae */ /* 0x0003e20008121852 */
[----:B--2---:R-:W-:-:S04]  /*43680*/  IADD3 R2, P1, R2, UR21, RZ ;  /* 0x0000001502027c10 */ /* 0x004fc8000ff3e0ff */
[----:B------:R-:W-:Y:S02]  /*43690*/  IADD3.X R8, R8, UR16, RZ, P1, !PT ;  /* 0x0000001008087c10 */ /* 0x000fe40008ffe4ff */
[----:B------:R-:W-:Y:S01]  /*436a0*/  IADD3 R5, P2, R5, UR21, RZ ;  /* 0x0000001505057c10 */ /* 0x000fe2000ff5e0ff */
[----:B------:R2:W-:Y:S01]  /*436b0*/  STL [R1+0xb0], R2 ;  /* 0x0000b00201007387 */ /* 0x0005e20000100800 */
[----:B-1----:R-:W-:Y:S02]  /*436c0*/  IMAD.MOV.U32 R190, RZ, RZ, R2 ;  /* 0x000000ffffbe7224 */ /* 0x002fe400078e0002 */
[----:B------:R-:W-:Y:S01]  /*436d0*/  IADD3.X R166, R166, UR16, RZ, P2, !PT ;  /* 0x00000010a6a67c10 */ /* 0x000fe200097fe4ff */
[----:B------:R-:W-:Y:S01]  /*436e0*/  IMAD.MOV.U32 R191, RZ, RZ, R8 ;  /* 0x000000ffffbf7224 */ /* 0x000fe200078e0008 */
[----:B------:R1:W-:Y:S04]  /*436f0*/  STL [R1+0xac], R8 ;  /* 0x0000ac0801007387 */ /* 0x0003e80000100800 */
[----:B------:R1:W-:Y:S04]  /*43700*/  STL [R1+0xf0], R5 ;  /* 0x0000f00501007387 */ /* 0x0003e80000100800 */
[----:B--2---:R-:W2:Y:S04]  /*43710*/  LDL.LU R2, [R1+0x1b0] ;  /* 0x0001b00001027983 */ /* 0x004ea80000300800 */
[----:B------:R1:W-:Y:S04]  /*43720*/  STL [R1+0xec], R166 ;  /* 0x0000eca601007387 */ /* 0x0003e80000100800 */
[----:B------:R1:W-:Y:S04]  /*43730*/  LDGSTS.E [R188+0x800], desc[UR18][R190.64], P0 ;  /* 0x00800000bebc7fae */ /* 0x0003e80008121852 */
[----:B-1----:R-:W2:Y:S01]  /*43740*/  LDL.LU R8, [R1+0x1f0] ;  /* 0x0001f00001087983 */ /* 0x002ea20000300800 */
[----:B------:R-:W-:-:S03]  /*43750*/  IMAD.MOV.U32 R190, RZ, RZ, R5 ;  /* 0x000000ffffbe7224 */ /* 0x000fc600078e0005 */
[----:B------:R-:W2:Y:S01]  /*43760*/  LDL.LU R5, [R1+0x1ac] ;  /* 0x0001ac0001057983 */ /* 0x000ea20000300800 */
[----:B------:R-:W-:-:S03]  /*43770*/  IMAD.MOV.U32 R191, RZ, RZ, R166 ;  /* 0x000000ffffbf7224 */ /* 0x000fc600078e00a6 */
[----:B------:R-:W2:Y:S04]  /*43780*/  LDL.LU R166, [R1+0x1ec] ;  /* 0x0001ec0001a67983 */ /* 0x000ea80000300800 */
[----:B------:R1:W-:Y:S01]  /*43790*/  LDGSTS.E [R188+0xc00], desc[UR18][R190.64], P0 ;  /* 0x00c00000bebc7fae */ /* 0x0003e20008121852 */
[----:B------:R-:W-:Y:S02]  /*437a0*/  IADD3 R0, P1, R0, UR21, RZ ;  /* 0x0000001500007c10 */ /* 0x000fe4000ff3e0ff */
[----:B---3--:R-:W-:-:S03]  /*437b0*/  IADD3 R3, P2, R3, UR21, RZ ;  /* 0x0000001503037c10 */ /* 0x008fc6000ff5e0ff */
[----:B------:R3:W-:Y:S01]  /*437c0*/  STL [R1+0x130], R0 ;  /* 0x0001300001007387 */ /* 0x0007e20000100800 */
[----:B-1----:R-:W-:Y:S01]  /*437d0*/  IMAD.MOV.U32 R190, RZ, RZ, R0 ;  /* 0x000000ffffbe7224 */ /* 0x002fe200078e0000 */
[----:B----4-:R-:W-:Y:S02]  /*437e0*/  IADD3.X R6, R6, UR16, RZ, P1, !PT ;  /* 0x0000001006067c10 */ /* 0x010fe40008ffe4ff */
[----:B------:R-:W-:-:S03]  /*437f0*/  IADD3.X R7, R7, UR16, RZ, P2, !PT ;  /* 0x0000001007077c10 */ /* 0x000fc600097fe4ff */
[----:B------:R-:W-:Y:S01]  /*43800*/  IMAD.MOV.U32 R191, RZ, RZ, R6 ;  /* 0x000000ffffbf7224 */ /* 0x000fe200078e0006 */
[----:B------:R1:W-:Y:S04]  /*43810*/  STL [R1+0x12c], R6 ;  /* 0x00012c0601007387 */ /* 0x0003e80000100800 */
[----:B------:R4:W-:Y:S04]  /*43820*/  STL [R1+0x170], R3 ;  /* 0x0001700301007387 */ /* 0x0009e80000100800 */
[----:B---3--:R-:W3:Y:S04]  /*43830*/  LDL.LU R0, [R1+0x230] ;  /* 0x0002300001007983 */ /* 0x008ee80000300800 */
[----:B------:R4:W-:Y:S04]  /*43840*/  STL [R1+0x16c], R7 ;  /* 0x00016c0701007387 */ /* 0x0009e80000100800 */
[----:B------:R4:W-:Y:S04]  /*43850*/  LDGSTS.E [R188+0x1000], desc[UR18][R190.64], P0 ;  /* 0x01000000bebc7fae */ /* 0x0009e80008121852 */
[----:B-1----:R-:W3:Y:S01]  /*43860*/  LDL.LU R6, [R1+0x270] ;  /* 0x0002700001067983 */ /* 0x002ee20000300800 */
[----:B----4-:R-:W-:-:S03]  /*43870*/  IMAD.MOV.U32 R190, RZ, RZ, R3 ;  /* 0x000000ffffbe7224 */ /* 0x010fc600078e0003 */
[----:B------:R-:W4:Y:S01]  /*43880*/  LDL.LU R3, [R1+0x22c] ;  /* 0x00022c0001037983 */ /* 0x000f220000300800 */
[----:B------:R-:W-:-:S03]  /*43890*/  IMAD.MOV.U32 R191, RZ, RZ, R7 ;  /* 0x000000ffffbf7224 */ /* 0x000fc600078e0007 */
[----:B------:R-:W4:Y:S04]  /*438a0*/  LDL.LU R7, [R1+0x26c] ;  /* 0x00026c0001077983 */ /* 0x000f280000300800 */
[----:B------:R1:W-:Y:S01]  /*438b0*/  LDGSTS.E [R188+0x1400], desc[UR18][R190.64], P0 ;  /* 0x01400000bebc7fae */ /* 0x0003e20008121852 */
[----:B--2---:R-:W-:-:S05]  /*438c0*/  IADD3 R2, P1, R2, UR21, RZ ;  /* 0x0000001502027c10 */ /* 0x004fca000ff3e0ff */
[----:B------:R2:W-:Y:S01]  /*438d0*/  STL [R1+0x1b0], R2 ;  /* 0x0001b00201007387 */ /* 0x0005e20000100800 */
[----:B-1----:R-:W-:Y:S01]  /*438e0*/  IMAD.MOV.U32 R190, RZ, RZ, R2 ;  /* 0x000000ffffbe7224 */ /* 0x002fe200078e0002 */
[----:B------:R-:W-:Y:S02]  /*438f0*/  IADD3 R8, P2, R8, UR21, RZ ;  /* 0x0000001508087c10 */ /* 0x000fe4000ff5e0ff */
[----:B------:R-:W-:Y:S02]  /*43900*/  IADD3.X R5, R5, UR16, RZ, P1, !PT ;  /* 0x0000001005057c10 */ /* 0x000fe40008ffe4ff */
[----:B------:R-:W-:-:S03]  /*43910*/  IADD3.X R166, R166, UR16, RZ, P2, !PT ;  /* 0x00000010a6a67c10 */ /* 0x000fc600097fe4ff */
        /* <DEDUP_REMOVED lines=12> */
[----:B---3--:R-:W-:-:S05]  /*439e0*/  IADD3 R0, P1, R0, UR21, RZ ;  /* 0x0000001500007c10 */ /* 0x008fca000ff3e0ff */
[----:B------:R3:W-:Y:S01]  /*439f0*/  STL [R1+0x230], R0 ;  /* 0x0002300001007387 */ /* 0x0007e20000100800 */
[----:B-1----:R-:W-:Y:S01]  /*43a00*/  IMAD.MOV.U32 R190, RZ, RZ, R0 ;  /* 0x000000ffffbe7224 */ /* 0x002fe200078e0000 */
[----:B------:R-:W-:Y:S02]  /*43a10*/  IADD3 R6, P2, R6, UR21, RZ ;  /* 0x0000001506067c10 */ /* 0x000fe4000ff5e0ff */
        /* <DEDUP_REMOVED lines=159> */
[----:B------:R-:W-:Y:S01]  /*44410*/  STL [R1+0x6b0], R2 ;  /* 0x0006b00201007387 */ /* 0x000fe20000100800 */
[----:B-1----:R-:W-:Y:S01]  /*44420*/  IMAD.MOV.U32 R190, RZ, RZ, R2 ;  /* 0x000000ffffbe7224 */ /* 0x002fe200078e0002 */
[----:B------:R-:W-:Y:S02]  /*44430*/  IADD3 R5, P2, R5, UR21, RZ ;  /* 0x0000001505057c10 */ /* 0x000fe4000ff5e0ff */
[----:B------:R-:W-:Y:S02]  /*44440*/  IADD3.X R8, R8, UR16, RZ, P1, !PT ;  /* 0x0000001008087c10 */ /* 0x000fe40008ffe4ff */
[----:B------:R-:W-:-:S03]  /*44450*/  IADD3.X R166, R166, UR16, RZ, P2, !PT ;  /* 0x00000010a6a67c10 */ /* 0x000fc600097fe4ff */
[----:B------:R-:W-:Y:S01]  /*44460*/  IMAD.MOV.U32 R191, RZ, RZ, R8 ;  /* 0x000000ffffbf7224 */ /* 0x000fe200078e0008 */
[----:B------:R1:W-:Y:S04]  /*44470*/  STL [R1+0x6ac], R8 ;  /* 0x0006ac0801007387 */ /* 0x0003e80000100800 */
[----:B------:R-:W-:Y:S04]  /*44480*/  STL [R1+0x6f0], R5 ;  /* 0x0006f00501007387 */ /* 0x000fe80000100800 */
[----:B------:R2:W-:Y:S04]  /*44490*/  LDGSTS.E [R188+0x6800], desc[UR18][R190.64], P0 ;  /* 0x06800000bebc7fae */ /* 0x0005e80008121852 */
[----:B-1----:R-:W4:Y:S04]  /*444a0*/  LDL.LU R8, [R1+0x7b0] ;  /* 0x0007b00001087983 */ /* 0x002f280000300800 */
[----:B------:R1:W-:Y:S04]  /*444b0*/  STL [R1+0x6ec], R166 ;  /* 0x0006eca601007387 */ /* 0x0003e80000100800 */
[----:B------:R-:W4:Y:S01]  /*444c0*/  LDL.LU R2, [R1+0x7f0] ;  /* 0x0007f00001027983 */ /* 0x000f220000300800 */
[----:B--2---:R-:W-:-:S03]  /*444d0*/  IMAD.MOV.U32 R191, RZ, RZ, R166 ;  /* 0x000000ffffbf7224 */ /* 0x004fc600078e00a6 */
[----:B-1----:R-:W2:Y:S01]  /*444e0*/  LDL.LU R166, [R1+0x7ac] ;  /* 0x0007ac0001a67983 */ /* 0x002ea20000300800 */
        /* <DEDUP_REMOVED lines=14> */
[----:B-1----:R-:W3:Y:S04]  /*445d0*/  LDL.LU R6, [R1+0x78] ;  /* 0x0000780001067983 */ /* 0x002ee80000300800 */
[----:B------:R1:W-:Y:S02]  /*445e0*/  LDGSTS.E [R188+0x7000], desc[UR18][R190.64], P0 ;  /* 0x07000000bebc7fae */ /* 0x0003e40008121852 */
[----:B-1----:R-:W-:-:S02]  /*445f0*/  IMAD.MOV.U32 R190, RZ, RZ, R3 ;  /* 0x000000ffffbe7224 */ /* 0x002fc400078e0003 */
[----:B----4-:R-:W4:Y:S01]  /*44600*/  LDL.LU R3, [R1+0x34] ;  /* 0x0000340001037983 */ /* 0x010f220000300800 */
[----:B------:R-:W-:-:S03]  /*44610*/  IMAD.MOV.U32 R191, RZ, RZ, R7 ;  /* 0x000000ffffbf7224 */ /* 0x000fc600078e0007 */
[----:B------:R-:W4:Y:S04]  /*44620*/  LDL.LU R7, [R1+0x74] ;  /* 0x0000740001077983 */ /* 0x000f280000300800 */
[----:B------:R1:W-:Y:S01]  /*44630*/  LDGSTS.E [R188+0x7400], desc[UR18][R190.64], P0 ;  /* 0x07400000bebc7fae */ /* 0x0003e20008121852 */
[----:B------:R-:W-:Y:S02]  /*44640*/  IADD3 R8, P1, R8, UR21, RZ ;  /* 0x0000001508087c10 */ /* 0x000fe4000ff3e0ff */
[----:B------:R-:W-:-:S03]  /*44650*/  IADD3 R2, P2, R2, UR21, RZ ;  /* 0x0000001502027c10 */ /* 0x000fc6000ff5e0ff */
[----:B-1----:R-:W-:Y:S01]  /*44660*/  IMAD.MOV.U32 R190, RZ, RZ, R8 ;  /* 0x000000ffffbe7224 */ /* 0x002fe200078e0008 */
[----:B--2---:R-:W-:Y:S01]  /*44670*/  IADD3.X R166, R166, UR16, RZ, P1, !PT ;  /* 0x00000010a6a67c10 */ /* 0x004fe20008ffe4ff */
[----:B------:R1:W-:Y:S01]  /*44680*/  STL [R1+0x7b0], R8 ;  /* 0x0007b00801007387 */ /* 0x0003e20000100800 */
[----:B------:R-:W-:-:S03]  /*44690*/  IADD3.X R5, R5, UR16, RZ, P2, !PT ;  /* 0x0000001005057c10 */ /* 0x000fc600097fe4ff */
[----:B------:R-:W-:Y:S01]  /*446a0*/  IMAD.MOV.U32 R191, RZ, RZ, R166 ;  /* 0x000000ffffbf7224 */ /* 0x000fe200078e00a6 */
[----:B------:R-:W-:Y:S04]  /*446b0*/  STL [R1+0x7ac], R166 ;  /* 0x0007aca601007387 */ /* 0x000fe80000100800 */
[----:B------:R2:W-:Y:S04]  /*446c0*/  STL [R1+0x7f0], R2 ;  /* 0x0007f00201007387 */ /* 0x0005e80000100800 */
[----:B------:R2:W-:Y:S04]  /*446d0*/  LDGSTS.E [R188+0x7800], desc[UR18][R190.64], P0 ;  /* 0x07800000bebc7fae */ /* 0x0005e80008121852 */
[----:B------:R2:W-:Y:S04]  /*446e0*/  STL [R1+0x7ec], R5 ;  /* 0x0007ec0501007387 */ /* 0x0005e80000100800 */
[----:B-1----:R-:W4:Y:S01]  /*446f0*/  LDL.LU R8, [R1+0xb4] ;  /* 0x0000b40001087983 */ /* 0x002f220000300800 */
[----:B--2---:R-:W-:-:S03]  /*44700*/  IMAD.MOV.U32 R190, RZ, RZ, R2 ;  /* 0x000000ffffbe7224 */ /* 0x004fc600078e0002 */
[----:B------:R-:W2:Y:S01]  /*44710*/  LDL.LU R2, [R1+0xb8] ;  /* 0x0000b80001027983 */ /* 0x000ea20000300800 */
[----:B------:R-:W-:-:S03]  /*44720*/  IMAD.MOV.U32 R191, RZ, RZ, R5 ;  /* 0x000000ffffbf7224 */ /* 0x000fc600078e0005 */
[----:B------:R-:W2:Y:S04]  /*44730*/  LDL.LU R166, [R1+0xf4] ;  /* 0x0000f40001a67983 */ /* 0x000ea80000300800 */
[----:B------:R-:W2:Y:S04]  /*44740*/  LDL.LU R5, [R1+0xf8] ;  /* 0x0000f80001057983 */ /* 0x000ea80000300800 */
[----:B------:R1:W-:Y:S02]  /*44750*/  LDGSTS.E [R188+0x7c00], desc[UR18][R190.64], P0 ;  /* 0x07c00000bebc7fae */ /* 0x0003e40008121852 */
[----:B-1----:R-:W-:-:S05]  /*44760*/  LOP3.LUT R191, R4, 0x10, RZ, 0x3c, !PT ;  /* 0x0000001004bf7812 */ /* 0x002fca00078e3cff */
[----:B------:R-:W-:Y:S01]  /*44770*/  VIADD R188, R191, UR5 ;  /* 0x00000005bfbc7c36 */ /* 0x000fe20008000000 */
[----:B---3--:R-:W-:Y:S02]  /*44780*/  IADD3 R0, P1, R0, UR21, RZ ;  /* 0x0000001500007c10 */ /* 0x008fe4000ff3e0ff */
[----:B------:R-:W-:-:S03]  /*44790*/  IADD3 R6, P2, R6, UR21, RZ ;  /* 0x0000001506067c10 */ /* 0x000fc6000ff5e0ff */
[----:B------:R1:W-:Y:S01]  /*447a0*/  STL [R1+0x38], R0 ;  /* 0x0000380001007387 */ /* 0x0003e20000100800 */
[----:B------:R-:W-:Y:S01]  /*447b0*/  IMAD.MOV.U32 R190, RZ, RZ, R0 ;  /* 0x000000ffffbe7224 */ /* 0x000fe200078e0000 */
[----:B----4-:R-:W-:Y:S02]  /*447c0*/  IADD3.X R3, R3, UR16, RZ, P1, !PT ;  /* 0x0000001003037c10 */ /* 0x010fe40008ffe4ff */
[----:B------:R-:W-:-:S03]  /*447d0*/  IADD3.X R7, R7, UR16, RZ, P2, !PT ;  /* 0x0000001007077c10 */ /* 0x000fc600097fe4ff */
[----:B------:R3:W-:Y:S01]  /*447e0*/  STL [R1+0x34], R3 ;  /* 0x0000340301007387 */ /* 0x0007e20000100800 */
[----:B------:R-:W-:-:S03]  /*447f0*/  IMAD.MOV.U32 R191, RZ, RZ, R3 ;  /* 0x000000ffffbf7224 */ /* 0x000fc600078e0003 */
[----:B------:R4:W-:Y:S04]  /*44800*/  STL [R1+0x78], R6 ;  /* 0x0000780601007387 */ /* 0x0009e80000100800 */
[----:B------:R4:W-:Y:S04]  /*44810*/  STL [R1+0x74], R7 ;  /* 0x0000740701007387 */ /* 0x0009e80000100800 */
[----:B-1----:R-:W2:Y:S04]  /*44820*/  LDL.LU R0, [R1+0x138] ;  /* 0x0001380001007983 */ /* 0x002ea80000300800 */
[----:B------:R1:W-:Y:S04]  /*44830*/  LDGSTS.E [R188+0x80], desc[UR18][R190.64], P0 ;  /* 0x00080000bebc7fae */ /* 0x0003e80008121852 */
        /* <DEDUP_REMOVED lines=40> */
[----:B------:R-:W4:Y:S01]  /*44ac0*/  LDL.LU R7, [R1+0x274] ;  /* 0x0002740001077983 */ /* 0x000f220000300800 */
[----:B--2---:R-:W-:-:S03]  /*44ad0*/  IADD3 R2, P1, R2, UR21, RZ ;  /* 0x0000001502027c10 */ /* 0x004fc6000ff3e0ff */
[----:B------:R1:W-:Y:S04]  /*44ae0*/  LDGSTS.E [R188+0x1480], desc[UR18][R190.64], P0 ;  /* 0x01480000bebc7fae */ /* 0x0003e80008121852 */
[----:B------:R2:W-:Y:S01]  /*44af0*/  STL [R1+0x1b8], R2 ;  /* 0x0001b80201007387 */ /* 0x0005e20000100800 */
[----:B------:R-:W-:Y:S01]  /*44b00*/  IADD3 R8, P2, R8, UR21, RZ ;  /* 0x0000001508087c10 */ /* 0x000fe2000ff5e0ff */
[----:B-1----:R-:W-:Y:S01]  /*44b10*/  IMAD.MOV.U32 R190, RZ, RZ, R2 ;  /* 0x000000ffffbe7224 */ /* 0x002fe200078e0002 */
        /* <DEDUP_REMOVED lines=177> */
[----:B------:R-:W-:Y:S01]  /*45630*/  STL [R1+0x6b8], R2 ;  /* 0x0006b80201007387 */ /* 0x000fe20000100800 */
[----:B------:R-:W-:Y:S01]  /*45640*/  IADD3 R5, P2, R5, UR21, RZ ;  /* 0x0000001505057c10 */ /* 0x000fe2000ff5e0ff */
[----:B-1----:R-:W-:Y:S01]  /*45650*/  IMAD.MOV.U32 R190, RZ, RZ, R2 ;  /* 0x000000ffffbe7224 */ /* 0x002fe200078e0002 */
        /* <DEDUP_REMOVED lines=30> */
[----:B------:R-:W4:Y:S01]  /*45840*/  LDL.LU R7, [R1+0x7c] ;  /* 0x00007c0001077983 */ /* 0x000f220000300800 */
[----:B------:R-:W-:-:S03]  /*45850*/  IADD3 R8, P1, R8, UR21, RZ ;  /* 0x0000001508087c10 */ /* 0x000fc6000ff3e0ff */
[----:B------:R1:W-:Y:S01]  /*45860*/  LDGSTS.E [R188+0x7480], desc[UR18][R190.64], P0 ;  /* 0x07480000bebc7fae */ /* 0x0003e20008121852 */
[----:B------:R-:W-:Y:S02]  /*45870*/  IADD3 R2, P2, R2, UR21, RZ ;  /* 0x0000001502027c10 */ /* 0x000fe4000ff5e0ff */
[----:B--2---:R-:W-:Y:S01]  /*45880*/  IADD3.X R166, R166, UR16, RZ, P1, !PT ;  /* 0x00000010a6a67c10 */ /* 0x004fe20008ffe4ff */
[----:B-1----:R-:W-:Y:S01]  /*45890*/  IMAD.MOV.U32 R190, RZ, RZ, R8 ;  /* 0x000000ffffbe7224 */ /* 0x002fe200078e0008 */
[----:B------:R1:W-:Y:S01]  /*458a0*/  STL [R1+0x7b8], R8 ;  /* 0x0007b80801007387 */ /* 0x0003e20000100800 */
[----:B------:R-:W-:Y:S02]  /*458b0*/  IADD3.X R5, R5, UR16, RZ, P2, !PT ;  /* 0x0000001005057c10 */ /* 0x000fe400097fe4ff */
        /* <DEDUP_REMOVED lines=68> */
[----:B------:R1:W-:Y:S01]  /*45d00*/  LDGSTS.E [R188+0x1500], desc[UR18][R190.64], P0 ;  /* 0x01500000bebc7fae */ /* 0x0003e20008121852 */
[----:B------:R-:W-:-:S03]  /*45d10*/  IADD3 R8, P2, R8, UR21, RZ ;  /* 0x0000001508087c10 */ /* 0x000fc6000ff5e0ff */
[----:B------:R2:W-:Y:S01]  /*45d20*/  STL [R1+0x1c0], R2 ;  /* 0x0001c00201007387 */ /* 0x0005e20000100800 */
[----:B------:R-:W-:Y:S01]  /*45d30*/  IADD3.X R5, R5, UR16, RZ, P1, !PT ;  /* 0x0000001005057c10 */ /* 0x000fe20008ffe4ff */
[----:B-1----:R-:W-:Y:S01]  /*45d40*/  IMAD.MOV.U32 R190, RZ, RZ, R2 ;  /* 0x000000ffffbe7224 */ /* 0x002fe200078e0002 */
        /* <DEDUP_REMOVED lines=177> */
[----:B------:R-:W-:Y:S01]  /*46860*/  STL [R1+0x6c0], R2 ;  /* 0x0006c00201007387 */ /* 0x000fe20000100800 */
[----:B------:R-:W-:Y:S01]  /*46870*/  IADD3.X R8, R8, UR16, RZ, P1, !PT ;  /* 0x0000001008087c10 */ /* 0x000fe20008ffe4ff */
[----:B-1----:R-:W-:Y:S01]  /*46880*/  IMAD.MOV.U32 R190, RZ, RZ, R2 ;  /* 0x000000ffffbe7224 */ /* 0x002fe200078e0002 */
        /* <DEDUP_REMOVED lines=30> */
[----:B------:R-:W-:Y:S02]  /*46a70*/  IADD3 R8, P1, R8, UR21, RZ ;  /* 0x0000001508087c10 */ /* 0x000fe4000ff3e0ff */
[----:B------:R-:W-:Y:S01]  /*46a80*/  IADD3 R2, P2, R2, UR21, RZ ;  /* 0x0000001502027c10 */ /* 0x000fe2000ff5e0ff */
[----:B------:R1:W-:Y:S01]  /*46a90*/  LDGSTS.E [R188+0x7500], desc[UR18][R190.64], P0 ;  /* 0x07500000bebc7fae */ /* 0x0003e20008121852 */
[----:B--2---:R-:W-:-:S03]  /*46aa0*/  IADD3.X R166, R166, UR16, RZ, P1, !PT ;  /* 0x00000010a6a67c10 */ /* 0x004fc60008ffe4ff */
[----:B------:R2:W-:Y:S01]  /*46ab0*/  STL [R1+0x7c0], R8 ;  /* 0x0007c00801007387 */ /* 0x0005e20000100800 */
[----:B------:R-:W-:Y:S01]  /*46ac0*/  IADD3.X R5, R5, UR16, RZ, P2, !PT ;  /* 0x0000001005057c10 */ /* 0x000fe200097fe4ff */
[----:B-1----:R-:W-:Y:S02]  /*46ad0*/  IMAD.MOV.U32 R190, RZ, RZ, R8 ;  /* 0x000000ffffbe7224 */ /* 0x002fe400078e0008 */
[----:B------:R-:W-:Y:S01]  /*46ae0*/  IMAD.MOV.U32 R191, RZ, RZ, R166 ;  /* 0x000000ffffbf7224 */ /* 0x000fe200078e00a6 */
[----:B------:R-:W-:Y:S04]  /*46af0*/  STL [R1+0x7bc], R166 ;  /* 0x0007bca601007387 */ /* 0x000fe80000100800 */
[----:B------:R1:W-:Y:S04]  /*46b00*/  STL [R1+0x800], R2 ;  /* 0x0008000201007387 */ /* 0x0003e80000100800 */
[----:B------:R1:W-:Y:S04]  /*46b10*/  LDGSTS.E [R188+0x7900], desc[UR18][R190.64], P0 ;  /* 0x07900000bebc7fae */ /* 0x0003e80008121852 */
[----:B------:R1:W-:Y:S04]  /*46b20*/  STL [R1+0x7fc], R5 ;  /* 0x0007fc0501007387 */ /* 0x0003e80000100800 */
[----:B--2---:R-:W2:Y:S01]  /*46b30*/  LDL.LU R8, [R1+0xc4] ;  /* 0x0000c40001087983 */ /* 0x004ea20000300800 */
[----:B-1----:R-:W-:-:S03]  /*46b40*/  IMAD.MOV.U32 R190, RZ, RZ, R2 ;  /* 0x000000ffffbe7224 */ /* 0x002fc600078e0002 */
        /* <DEDUP_REMOVED lines=281> */
[----:B------:R-:W-:-:S03]  /*47ce0*/  IADD3.X R5, R5, UR16, RZ, P2, !PT ;  /* 0x0000001005057c10 */ /* 0x000fc600097fe4ff */
[----:B------:R-:W-:Y:S01]  /*47cf0*/  STL [R1+0x7c4], R166 ;  /* 0x0007c4a601007387 */ /* 0x000fe20000100800 */
[----:B-1----:R-:W-:Y:S02]  /*47d00*/  IMAD.MOV.U32 R190, RZ, RZ, R8 ;  /* 0x000000ffffbe7224 */ /* 0x002fe400078e0008 */
[----:B------:R-:W-:Y:S01]  /*47d10*/  IMAD.MOV.U32 R191, RZ, RZ, R166 ;  /* 0x000000ffffbf7224 */ /* 0x000fe200078e00a6 */
        /* <DEDUP_REMOVED lines=28> */
[----:B------:R-:W4:Y:S01]  /*47ee0*/  LDL.LU R7, [R1+0x18c] ;  /* 0x00018c0001077983 */ /* 0x000f220000300800 */
[----:B--2---:R-:W-:-:S03]  /*47ef0*/  IADD3 R2, P1, R2, UR21, RZ ;  /* 0x0000001502027c10 */ /* 0x004fc6000ff3e0ff */
[----:B------:R1:W-:Y:S01]  /*47f00*/  LDGSTS.E [R188+0x600], desc[UR18][R190.64], P0 ;  /* 0x00600000bebc7fae */ /* 0x0003e20008121852 */
[----:B------:R-:W-:Y:S02]  /*47f10*/  IADD3.X R8, R8, UR16, RZ, P1, !PT ;  /* 0x0000001008087c10 */ /* 0x000fe40008ffe4ff */
[----:B------:R-:W-:Y:S01]  /*47f20*/  IADD3 R5, P2, R5, UR21, RZ ;  /* 0x0000001505057c10 */ /* 0x000fe2000ff5e0ff */
[----:B------:R2:W-:Y:S03]  /*47f30*/  STL [R1+0xd0], R2 ;  /* 0x0000d00201007387 */ /* 0x0005e60000100800 */
[----:B------:R-:W-:Y:S01]  /*47f40*/  IADD3.X R166, R166, UR16, RZ, P2, !PT ;  /* 0x00000010a6a67c10 */ /* 0x000fe200097fe4ff */
[----:B------:R2:W-:Y:S01]  /*47f50*/  STL [R1+0xcc], R8 ;  /* 0x0000cc0801007387 */ /* 0x0005e20000100800 */
[----:B-1----:R-:W-:Y:S02]  /*47f60*/  IMAD.MOV.U32 R190, RZ, RZ, R2 ;  /* 0x000000ffffbe7224 */ /* 0x002fe400078e0002 */
[----:B------:R-:W-:Y:S01]  /*47f70*/  IMAD.MOV.U32 R191, RZ, RZ, R8 ;  /* 0x000000ffffbf7224 */ /* 0x000fe200078e0008 */
[----:B------:R1:W-:Y:S04]  /*47f80*/  STL [R1+0x110], R5 ;  /* 0x0001100501007387 */ /* 0x0003e80000100800 */
[----:B--2---:R-:W2:Y:S04]  /*47f90*/  LDL.LU R2, [R1+0x1d0] ;  /* 0x0001d00001027983 */ /* 0x004ea80000300800 */
[----:B------:R1:W-:Y:S04]  /*47fa0*/  STL [R1+0x10c], R166 ;  /* 0x00010ca601007387 */ /* 0x0003e80000100800 */
[----:B------:R1:W-:Y:S04]  /*47fb0*/  LDGSTS.E [R188+0xa00], desc[UR18][R190.64], P0 ;  /* 0x00a00000bebc7fae */ /* 0x0003e80008121852 */
[----:B------:R-:W2:Y:S01]  /*47fc0*/  LDL.LU R8, [R1+0x210] ;  /* 0x0002100001087983 */ /* 0x000ea20000300800 */
[----:B-1----:R-:W-:-:S03]  /*47fd0*/  IMAD.MOV.U32 R190, RZ, RZ, R5 ;  /* 0x000000ffffbe7224 */ /* 0x002fc600078e0005 */
        /* <DEDUP_REMOVED lines=21> */
[----:B--2---:R-:W-:Y:S02]  /*48130*/  IADD3 R2, P1, R2, UR21, RZ ;  /* 0x0000001502027c10 */ /* 0x004fe4000ff3e0ff */
[----:B------:R-:W-:Y:S01]  /*48140*/  IADD3 R8, P2, R8, UR21, RZ ;  /* 0x0000001508087c10 */ /* 0x000fe2000ff5e0ff */
[----:B------:R1:W-:Y:S01]  /*48150*/  LDGSTS.E [R188+0x1600], desc[UR18][R190.64], P0 ;  /* 0x01600000bebc7fae */ /* 0x0003e20008121852 */
[----:B------:R-:W-:-:S03]  /*48160*/  IADD3.X R5, R5, UR16, RZ, P1, !PT ;  /* 0x0000001005057c10 */ /* 0x000fc60008ffe4ff */
[----:B------:R2:W-:Y:S01]  /*48170*/  STL [R1+0x1d0], R2 ;  /* 0x0001d00201007387 */ /* 0x0005e20000100800 */
[----:B------:R-:W-:-:S03]  /*48180*/  IADD3.X R166, R166, UR16, RZ, P2, !PT ;  /* 0x00000010a6a67c10 */ /* 0x000fc600097fe4ff */
        /* <DEDUP_REMOVED lines=178> */
[----:B------:R-:W-:Y:S01]  /*48cb0*/  STL [R1+0x6d0], R2 ;  /* 0x0006d00201007387 */ /* 0x000fe20000100800 */
[----:B------:R-:W-:-:S03]  /*48cc0*/  IADD3.X R166, R166, UR16, RZ, P2, !PT ;  /* 0x00000010a6a67c10 */ /* 0x000fc600097fe4ff */
[----:B------:R2:W-:Y:S01]  /*48cd0*/  STL [R1+0x6cc], R8 ;  /* 0x0006cc0801007387 */ /* 0x0005e20000100800 */
[----:B-1----:R-:W-:Y:S02]  /*48ce0*/  IMAD.MOV.U32 R190, RZ, RZ, R2 ;  /* 0x000000ffffbe7224 */ /* 0x002fe400078e0002 */
[----:B------:R-:W-:Y:S01]  /*48cf0*/  IMAD.MOV.U32 R191, RZ, RZ, R8 ;  /* 0x000000ffffbf7224 */ /* 0x000fe200078e0008 */
[----:B------:R-:W-:Y:S04]  /*48d00*/  STL [R1+0x710], R5 ;  /* 0x0007100501007387 */ /* 0x000fe80000100800 */
[----:B------:R1:W-:Y:S04]  /*48d10*/  LDGSTS.E [R188+0x6a00], desc[UR18][R190.64], P0 ;  /* 0x06a00000bebc7fae */ /* 0x0003e80008121852 */
[----:B--2---:R-:W2:Y:S04]  /*48d20*/  LDL.LU R8, [R1+0x7d0] ;  /* 0x0007d00001087983 */ /* 0x004ea80000300800 */
[----:B------:R1:W-:Y:S04]  /*48d30*/  STL [R1+0x70c], R166 ;  /* 0x00070ca601007387 */ /* 0x0003e80000100800 */
        /* <DEDUP_REMOVED lines=23> */
[----:B--2---:R-:W-:Y:S02]  /*48eb0*/  IADD3 R8, P1, R8, UR21, RZ ;  /* 0x0000001508087c10 */ /* 0x004fe4000ff3e0ff */
[----:B------:R-:W-:Y:S01]  /*48ec0*/  IADD3 R2, P2, R2, UR21, RZ ;  /* 0x0000001502027c10 */ /* 0x000fe2000ff5e0ff */
[----:B------:R1:W-:Y:S01]  /*48ed0*/  LDGSTS.E [R188+0x7600], desc[UR18][R190.64], P0 ;  /* 0x07600000bebc7fae */ /* 0x0003e20008121852 */
[----:B------:R-:W-:Y:S02]  /*48ee0*/  IADD3.X R166, R166, UR16, RZ, P1, !PT ;  /* 0x00000010a6a67c10 */ /* 0x000fe40008ffe4ff */
[----:B------:R-:W-:Y:S01]  /*48ef0*/  IADD3.X R5, R5, UR16, RZ, P2, !PT ;  /* 0x0000001005057c10 */ /* 0x000fe200097fe4ff */
[----:B------:R2:W-:Y:S04]  /*48f00*/  STL [R1+0x7d0], R8 ;  /* 0x0007d00801007387 */ /* 0x0005e80000100800 */
[----:B------:R-:W-:Y:S01]  /*48f10*/  STL [R1+0x7cc], R166 ;  /* 0x0007cca601007387 */ /* 0x000fe20000100800 */
[----:B-1----:R-:W-:-:S02]  /*48f20*/  IMAD.MOV.U32 R190, RZ, RZ, R8 ;  /* 0x000000ffffbe7224 */ /* 0x002fc400078e0008 */
        /* <DEDUP_REMOVED lines=577> */
[----:B------:R-:W-:Y:S01]  /*4b340*/  STL [R1+0x7e0], R8 ;  /* 0x0007e00801007387 */ /* 0x000fe20000100800 */
[----:B-1----:R-:W-:Y:S02]  /*4b350*/  IMAD.MOV.U32 R190, RZ, RZ, R8 ;  /* 0x000000ffffbe7224 */ /* 0x002fe400078e0008 */
[----:B------:R-:W-:Y:S01]  /*4b360*/  IMAD.MOV.U32 R191, RZ, RZ, R166 ;  /* 0x000000ffffbf7224 */ /* 0x000fe200078e00a6 */
[----:B------:R-:W-:Y:S04]  /*4b370*/  STL [R1+0x7dc], R166 ;  /* 0x0007dca601007387 */ /* 0x000fe80000100800 */
[----:B------:R1:W-:Y:S04]  /*4b380*/  LDGSTS.E [R188+0x7b00], desc[UR18][R190.64], P0 ;  /* 0x07b00000bebc7fae */ /* 0x0003e80008121852 */
[----:B------:R-:W-:Y:S04]  /*4b390*/  STL [R1+0x820], R2 ;  /* 0x0008200201007387 */ /* 0x000fe80000100800 */
[----:B------:R2:W-:Y:S01]  /*4b3a0*/  STL [R1+0x81c], R5 ;  /* 0x00081c0501007387 */ /* 0x0005e20000100800 */
[----:B-1----:R-:W-:-:S02]  /*4b3b0*/  IMAD.MOV.U32 R190, RZ, RZ, R2 ;  /* 0x000000ffffbe7224 */ /* 0x002fc400078e0002 */
[----:B------:R-:W-:Y:S02]  /*4b3c0*/  IMAD.MOV.U32 R191, RZ, RZ, R5 ;  /* 0x000000ffffbf7224 */ /* 0x000fe400078e0005 */
[----:B--2---:R-:W2:Y:S04]  /*4b3d0*/  LDL.LU R5, [R1+0xe4] ;  /* 0x0000e40001057983 */ /* 0x004ea80000300800 */
[----:B------:R-:W2:Y:S04]  /*4b3e0*/  LDL.LU R2, [R1+0xe8] ;  /* 0x0000e80001027983 */ /* 0x000ea80000300800 */
[----:B------:R1:W-:Y:S04]  /*4b3f0*/  LDGSTS.E [R188+0x7f00], desc[UR18][R190.64], P0 ;  /* 0x07f00000bebc7fae */ /* 0x0003e80008121852 */
[----:B------:R-:W2:Y:S04]  /*4b400*/  LDL.LU R166, [R1+0x124] ;  /* 0x0001240001a67983 */ /* 0x000ea80000300800 */
[----:B------:R-:W2:Y:S01]  /*4b410*/  LDL.LU R8, [R1+0x128] ;  /* 0x0001280001087983 */ /* 0x000ea20000300800 */
        /* <DEDUP_REMOVED lines=21> */
[----:B------:R-:W-:Y:S01]  /*4b570*/  IADD3.X R5, R5, UR16, RZ, P1, !PT ;  /* 0x0000001005057c10 */ /* 0x000fe20008ffe4ff */
[----:B------:R2:W-:Y:S01]  /*4b580*/  STL [R1+0xe8], R2 ;  /* 0x0000e80201007387 */ /* 0x0005e20000100800 */
[----:B-1----:R-:W-:Y:S01]  /*4b590*/  IMAD.MOV.U32 R190, RZ, RZ, R2 ;  /* 0x000000ffffbe7224 */ /* 0x002fe200078e0002 */
[----:B------:R-:W-:Y:S02]  /*4b5a0*/  IADD3 R8, P2, R8, UR21, RZ ;  /* 0x0000001508087c10 */ /* 0x000fe4000ff5e0ff */
[----:B------:R-:W-:Y:S01]  /*4b5b0*/  IMAD.MOV.U32 R191, RZ, RZ, R5 ;  /* 0x000000ffffbf7224 */ /* 0x000fe200078e0005 */
[----:B------:R1:W-:Y:S01]  /*4b5c0*/  STL [R1+0xe4], R5 ;  /* 0x0000e40501007387 */ /* 0x0003e20000100800 */
[----:B------:R-:W-:-:S03]  /*4b5d0*/  IADD3.X R166, R166, UR16, RZ, P2, !PT ;  /* 0x00000010a6a67c10 */ /* 0x000fc600097fe4ff */
[----:B------:R1:W-:Y:S04]  /*4b5e0*/  STL [R1+0x128], R8 ;  /* 0x0001280801007387 */ /* 0x0003e80000100800 */
[----:B--2---:R-:W2:Y:S04]  /*4b5f0*/  LDL.LU R2, [R1+0x1e8] ;  /* 0x0001e80001027983 */ /* 0x004ea80000300800 */
[----:B------:R1:W-:Y:S04]  /*4b600*/  STL [R1+0x124], R166 ;  /* 0x000124a601007387 */ /* 0x0003e80000100800 */
[----:B------:R1:W-:Y:S04]  /*4b610*/  LDGSTS.E [R188+0xb80], desc[UR18][R190.64], P0 ;  /* 0x00b80000bebc7fae */ /* 0x0003e80008121852 */
[----:B-1----:R-:W2:Y:S01]  /*4b620*/  LDL.LU R5, [R1+0x228] ;  /* 0x0002280001057983 */ /* 0x002ea20000300800 */
[----:B------:R-:W-:-:S02]  /*4b630*/  IMAD.MOV.U32 R190, RZ, RZ, R8 ;  /* 0x000000ffffbe7224 */ /* 0x000fc400078e0008 */
[----:B------:R-:W-:Y:S01]  /*4b640*/  IMAD.MOV.U32 R191, RZ, RZ, R166 ;  /* 0x000000ffffbf7224 */ /* 0x000fe200078e00a6 */
[----:B------:R-:W2:Y:S04]  /*4b650*/  LDL.LU R8, [R1+0x1e4] ;  /* 0x0001e40001087983 */ /* 0x000ea80000300800 */
[----:B------:R-:W2:Y:S04]  /*4b660*/  LDL.LU R166, [R1+0x224] ;  /* 0x0002240001a67983 */ /* 0x000ea80000300800 */
[----:B------:R1:W-:Y:S01]  /*4b670*/  LDGSTS.E [R188+0xf80], desc[UR18][R190.64], P0 ;  /* 0x00f80000bebc7fae */ /* 0x0003e20008121852 */
[----:B------:R-:W-:-:S02]  /*4b680*/  IADD3 R0, P1, R0, UR21, RZ ;  /* 0x0000001500007c10 */ /* 0x000fc4000ff3e0ff */
        /* <DEDUP_REMOVED lines=126> */
[----:B------:R-:W-:Y:S01]  /*4be70*/  IADD3 R8, P2, R8, UR21, RZ ;  /* 0x0000001508087c10 */ /* 0x000fe2000ff5e0ff */
[----:B-1----:R-:W-:Y:S01]  /*4be80*/  IMAD.MOV.U32 R190, RZ, RZ, R2 ;  /* 0x000000ffffbe7224 */ /* 0x002fe200078e0002 */
[----:B------:R-:W-:Y:S02]  /*4be90*/  IADD3.X R5, R5, UR16, RZ, P1, !PT ;  /* 0x0000001005057c10 */ /* 0x000fe40008ffe4ff */
[----:B------:R-:W-:-:S03]  /*4bea0*/  IADD3.X R166, R166, UR16, RZ, P2, !PT ;  /* 0x00000010a6a67c10 */ /* 0x000fc600097fe4ff */
[----:B------:R-:W-:Y:S01]  /*4beb0*/  IMAD.MOV.U32 R191, RZ, RZ, R5 ;  /* 0x000000ffffbf7224 */ /* 0x000fe200078e0005 */
[----:B------:R-:W-:Y:S04]  /*4bec0*/  STL [R1+0x4e8], R2 ;  /* 0x0004e80201007387 */ /* 0x000fe80000100800 */
[----:B------:R1:W-:Y:S04]  /*4bed0*/  LDGSTS.E [R188+0x4b80], desc[UR18][R190.64], P0 ;  /* 0x04b80000bebc7fae */ /* 0x0003e80008121852 */
[----:B------:R2:W-:Y:S04]  /*4bee0*/  STL [R1+0x4e4], R5 ;  /* 0x0004e40501007387 */ /* 0x0005e80000100800 */
[----:B------:R-:W-:Y:S01]  /*4bef0*/  STL [R1+0x528], R8 ;  /* 0x0005280801007387 */ /* 0x000fe20000100800 */
[----:B-1----:R-:W-:-:S02]  /*4bf00*/  IMAD.MOV.U32 R190, RZ, RZ, R8 ;  /* 0x000000ffffbe7224 */ /* 0x002fc400078e0008 */
[----:B------:R-:W-:Y:S01]  /*4bf10*/  IMAD.MOV.U32 R191, RZ, RZ, R166 ;  /* 0x000000ffffbf7224 */ /* 0x000fe200078e00a6 */
[----:B--2---:R-:W2:Y:S04]  /*4bf20*/  LDL.LU R5, [R1+0x5e8] ;  /* 0x0005e80001057983 */ /* 0x004ea80000300800 */
[----:B------:R1:W-:Y:S04]  /*4bf30*/  LDGSTS.E [R188+0x4f80], desc[UR18][R190.64], P0 ;  /* 0x04f80000bebc7fae */ /* 0x0003e80008121852 */
[----:B------:R1:W-:Y:S04]  /*4bf40*/  STL [R1+0x524], R166 ;  /* 0x000524a601007387 */ /* 0x0003e80000100800 */
[----:B------:R-:W2:Y:S04]  /*4bf50*/  LDL.LU R2, [R1+0x628] ;  /* 0x0006280001027983 */ /* 0x000ea80000300800 */
[----:B-1----:R-:W5:Y:S04]  /*4bf60*/  LDL.LU R166, [R1+0xe28] ;  /* 0x000e280001a67983 */ /* 0x002f680000300800 */
[----:B------:R-:W2:Y:S01]  /*4bf70*/  LDL.LU R8, [R1+0x624] ;  /* 0x0006240001087983 */ /* 0x000ea20000300800 */
[----:B---3--:R-:W-:-:S05]  /*4bf80*/  IADD3 R0, P1, R0, UR21, RZ ;  /* 0x0000001500007c10 */ /* 0x008fca000ff3e0ff */
[----:B------:R-:W-:Y:S01]  /*4bf90*/  IMAD.MOV.U32 R190, RZ, RZ, R0 ;  /* 0x000000ffffbe7224 */ /* 0x000fe200078e0000 */
[----:B------:R-:W-:Y:S01]  /*4bfa0*/  IADD3 R3, P2, R3, UR21, RZ ;  /* 0x0000001503037c10 */ /* 0x000fe2000ff5e0ff */
[----:B------:R-:W-:Y:S01]  /*4bfb0*/  STL [R1+0x568], R0 ;  /* 0x0005680001007387 */ /* 0x000fe20000100800 */
[----:B----4-:R-:W-:Y:S02]  /*4bfc0*/  IADD3.X R6, R6, UR16, RZ, P1, !PT ;  /* 0x0000001006067c10 */ /* 0x010fe40008ffe4ff */
[----:B------:R-:W-:-:S03]  /*4bfd0*/  IADD3.X R7, R7, UR16, RZ, P2, !PT ;  /* 0x0000001007077c10 */ /* 0x000fc600097fe4ff */
[----:B------:R-:W-:Y:S01]  /*4bfe0*/  IMAD.MOV.U32 R191, RZ, RZ, R6 ;  /* 0x000000ffffbf7224 */ /* 0x000fe200078e0006 */
[----:B------:R1:W-:Y:S04]  /*4bff0*/  STL [R1+0x564], R6 ;  /* 0x0005640601007387 */ /* 0x0003e80000100800 */
[----:B------:R3:W-:Y:S04]  /*4c000*/  LDGSTS.E [R188+0x5380], desc[UR18][R190.64], P0 ;  /* 0x05380000bebc7fae */ /* 0x0007e80008121852 */
[----:B------:R-:W-:Y:S04]  /*4c010*/  STL [R1+0x5a8], R3 ;  /* 0x0005a80301007387 */ /* 0x000fe80000100800 */
[----:B-1----:R-:W4:Y:S01]  /*4c020*/  LDL.LU R6, [R1+0x668] ;  /* 0x0006680001067983 */ /* 0x002f220000300800 */
[----:B---3--:R-:W-:-:S02]  /*4c030*/  IMAD.MOV.U32 R190, RZ, RZ, R3 ;  /* 0x000000ffffbe7224 */ /* 0x008fc400078e0003 */
[----:B------:R-:W-:Y:S01]  /*4c040*/  IMAD.MOV.U32 R191, RZ, RZ, R7 ;  /* 0x000000ffffbf7224 */ /* 0x000fe200078e0007 */
[----:B------:R1:W-:Y:S04]  /*4c050*/  STL [R1+0x5a4], R7 ;  /* 0x0005a40701007387 */ /* 0x0003e80000100800 */
[----:B------:R-:W3:Y:S04]  /*4c060*/  LDL.LU R0, [R1+0x6a8] ;  /* 0x0006a80001007983 */ /* 0x000ee80000300800 */
[----:B------:R2:W-:Y:S04]  /*4c070*/  LDGSTS.E [R188+0x5780], desc[UR18][R190.64], P0 ;  /* 0x05780000bebc7fae */ /* 0x0005e80008121852 */
[----:B-1----:R-:W5:Y:S04]  /*4c080*/  LDL.LU R7, [R1+0xe24] ;  /* 0x000e240001077983 */ /* 0x002f680000300800 */
[----:B------:R-:W3:Y:S04]  /*4c090*/  LDL.LU R3, [R1+0x6a4] ;  /* 0x0006a40001037983 */ /* 0x000ee80000300800 */
[----:B------:R-:W4:Y:S01]  /*4c0a0*/  LDL.LU R191, [R1+0x5e4] ;  /* 0x0005e40001bf7983 */ /* 0x000f220000300800 */
[----:B--2---:R-:W-:-:S05]  /*4c0b0*/  IADD3 R5, P1, R5, UR21, RZ ;  /* 0x0000001505057c10 */ /* 0x004fca000ff3e0ff */
[----:B------:R-:W-:Y:S01]  /*4c0c0*/  IMAD.MOV.U32 R190, RZ, RZ, R5 ;  /* 0x000000ffffbe7224 */ /* 0x000fe200078e0005 */
[----:B------:R-:W-:Y:S01]  /*4c0d0*/  IADD3 R2, P2, R2, UR21, RZ ;  /* 0x0000001502027c10 */ /* 0x000fe2000ff5e0ff */
[----:B------:R1:W-:Y:S03]  /*4c0e0*/  STL [R1+0x5e8], R5 ;  /* 0x0005e80501007387 */ /* 0x0003e60000100800 */
[----:B------:R-:W-:Y:S02]  /*4c0f0*/  IADD3.X R8, R8, UR16, RZ, P2, !PT ;  /* 0x0000001008087c10 */ /* 0x000fe400097fe4ff */
[----:B----4-:R-:W-:-:S05]  /*4c100*/  IADD3.X R191, R191, UR16, RZ, P1, !PT ;  /* 0x00000010bfbf7c10 */ /* 0x010fca0008ffe4ff */
[----:B------:R2:W-:Y:S04]  /*4c110*/  STL [R1+0x5e4], R191 ;  /* 0x0005e4bf01007387 */ /* 0x0005e80000100800 */
[----:B------:R4:W-:Y:S04]  /*4c120*/  LDGSTS.E [R188+0x5b80], desc[UR18][R190.64], P0 ;  /* 0x05b80000bebc7fae */ /* 0x0009e80008121852 */
[----:B------:R-:W-:Y:S04]  /*4c130*/  STL [R1+0x628], R2 ;  /* 0x0006280201007387 */ /* 0x000fe80000100800 */
[----:B-1----:R-:W3:Y:S01]  /*4c140*/  LDL.LU R5, [R1+0x728] ;  /* 0x0007280001057983 */ /* 0x002ee20000300800 */
[----:B----4-:R-:W-:-:S02]  /*4c150*/  IMAD.MOV.U32 R190, RZ, RZ, R2 ;  /* 0x000000ffffbe7224 */ /* 0x010fc400078e0002 */
[----:B--2---:R-:W-:Y:S01]  /*4c160*/  IMAD.MOV.U32 R191, RZ, RZ, R8 ;  /* 0x000000ffffbf7224 */ /* 0x004fe200078e0008 */
[----:B------:R1:W-:Y:S04]  /*4c170*/  STL [R1+0x624], R8 ;  /* 0x0006240801007387 */ /* 0x0003e80000100800 */
[----:B------:R2:W-:Y:S04]  /*4c180*/  LDGSTS.E [R188+0x5f80], desc[UR18][R190.64], P0 ;  /* 0x05f80000bebc7fae */ /* 0x0005e80008121852 */
[----:B-1----:R-:W4:Y:S04]  /*4c190*/  LDL.LU R8, [R1+0x724] ;  /* 0x0007240001087983 */ /* 0x002f280000300800 */
[----:B------:R-:W4:Y:S04]  /*4c1a0*/  LDL.LU R2, [R1+0x7a8] ;  /* 0x0007a80001027983 */ /* 0x000f280000300800 */
[----:B------:R-:W4:Y:S01]  /*4c1b0*/  LDL.LU R191, [R1+0x664] ;  /* 0x0006640001bf7983 */ /* 0x000f220000300800 */
[----:B------:R-:W-:-:S02]  /*4c1c0*/  IADD3 R6, P1, R6, UR21, RZ ;  /* 0x0000001506067c10 */ /* 0x000fc4000ff3e0ff */
[----:B---3--:R-:W-:-:S03]  /*4c1d0*/  IADD3 R0, P2, R0, UR21, RZ ;  /* 0x0000001500007c10 */ /* 0x008fc6000ff5e0ff */
[----:B--2---:R-:W-:Y:S01]  /*4c1e0*/  IMAD.MOV.U32 R190, RZ, RZ, R6 ;  /* 0x000000ffffbe7224 */ /* 0x004fe200078e0006 */
[----:B------:R-:W-:Y:S01]  /*4c1f0*/  IADD3.X R3, R3, UR16, RZ, P2, !PT ;  /* 0x0000001003037c10 */ /* 0x000fe200097fe4ff */
[----:B------:R1:W-:Y:S01]  /*4c200*/  STL [R1+0x668], R6 ;  /* 0x0006680601007387 */ /* 0x0003e20000100800 */
[----:B----4-:R-:W-:-:S05]  /*4c210*/  IADD3.X R191, R191, UR16, RZ, P1, !PT ;  /* 0x00000010bfbf7c10 */ /* 0x010fca0008ffe4ff */
[----:B------:R2:W-:Y:S04]  /*4c220*/  STL [R1+0x664], R191 ;  /* 0x000664bf01007387 */ /* 0x0005e80000100800 */
[----:B------:R3:W-:Y:S04]  /*4c230*/  LDGSTS.E [R188+0x6380], desc[UR18][R190.64], P0 ;  /* 0x06380000bebc7fae */ /* 0x0007e80008121852 */
[----:B------:R4:W-:Y:S04]  /*4c240*/  STL [R1+0x6a8], R0 ;  /* 0x0006a80001007387 */ /* 0x0009e80000100800 */
[----:B-1----:R-:W4:Y:S01]  /*4c250*/  LDL.LU R6, [R1+0x7a4] ;  /* 0x0007a40001067983 */ /* 0x002f220000300800 */
[----:B---3--:R-:W-:-:S02]  /*4c260*/  IMAD.MOV.U32 R190, RZ, RZ, R0 ;  /* 0x000000ffffbe7224 */ /* 0x008fc400078e0000 */
[----:B--2---:R-:W-:Y:S01]  /*4c270*/  IMAD.MOV.U32 R191, RZ, RZ, R3 ;  /* 0x000000ffffbf7224 */ /* 0x004fe200078e0003 */
[----:B------:R1:W-:Y:S04]  /*4c280*/  STL [R1+0x6a4], R3 ;  /* 0x0006a40301007387 */ /* 0x0003e80000100800 */
[----:B----4-:R-:W2:Y:S04]  /*4c290*/  LDL.LU R0, [R1+0x824] ;  /* 0x0008240001007983 */ /* 0x010ea80000300800 */
[----:B------:R3:W-:Y:S04]  /*4c2a0*/  LDGSTS.E [R188+0x6780], desc[UR18][R190.64], P0 ;  /* 0x06780000bebc7fae */ /* 0x0007e80008121852 */
[----:B-1----:R-:W4:Y:S04]  /*4c2b0*/  LDL.LU R3, [R1+0x828] ;  /* 0x0008280001037983 */ /* 0x002f280000300800 */
[----:B------:R-:W2:Y:S04]  /*4c2c0*/  LDL.LU R190, [R1+0x6e4] ;  /* 0x0006e40001be7983 */ /* 0x000ea80000300800 */
[----:B------:R-:W3:Y:S01]  /*4c2d0*/  LDL.LU R191, [R1+0x6e8] ;  /* 0x0006e80001bf7983 */ /* 0x000ee20000300800 */
[----:B------:R-:W-:-:S04]  /*4c2e0*/  IADD3 R5, P2, R5, UR21, RZ ;  /* 0x0000001505057c10 */ /* 0x000fc8000ff5e0ff */
[----:B------:R-:W-:Y:S02]  /*4c2f0*/  IADD3.X R8, R8, UR16, RZ, P2, !PT ;  /* 0x0000001008087c10 */ /* 0x000fe400097fe4ff */
[----:B---3--:R-:W-:-:S04]  /*4c300*/  IADD3 R191, P1, R191, UR21, RZ ;  /* 0x00000015bfbf7c10 */ /* 0x008fc8000ff3e0ff */
[----:B--2---:R-:W-:Y:S01]  /*4c310*/  IADD3.X R190, R190, UR16, RZ, P1, !PT ;  /* 0x00000010bebe7c10 */ /* 0x004fe20008ffe4ff */
[----:B------:R1:W-:Y:S04]  /*4c320*/  STL [R1+0x6e8], R191 ;  /* 0x0006e8bf01007387 */ /* 0x0003e80000100800 */
[----:B------:R2:W-:Y:S01]  /*4c330*/  STL [R1+0x6e4], R190 ;  /* 0x0006e4be01007387 */ /* 0x0005e20000100800 */
[----:B-1----:R-:W-:-:S04]  /*4c340*/  LOP3.LUT R191, R191, R190, RZ, 0x3c, !PT ;  /* 0x000000bebfbf7212 */ /* 0x002fc800078e3cff */
[----:B--2---:R-:W-:-:S04]  /*4c350*/  LOP3.LUT R190, R191, R190, RZ, 0x3c, !PT ;  /* 0x000000bebfbe7212 */ /* 0x004fc800078e3cff */
[----:B------:R-:W-:Y:S01]  /*4c360*/  LOP3.LUT R191, R191, R190, RZ, 0x3c, !PT ;  /* 0x000000bebfbf7212 */ /* 0x000fe200078e3cff */
[----:B------:R-:W-:Y:S04]  /*4c370*/  STL [R1+0x728], R5 ;  /* 0x0007280501007387 */ /* 0x000fe80000100800 */
[----:B------:R1:W-:Y:S04]  /*4c380*/  LDGSTS.E [R188+0x6b80], desc[UR18][R190.64], P0 ;  /* 0x06b80000bebc7fae */ /* 0x0003e80008121852 */
[----:B------:R2:W-:Y:S01]  /*4c390*/  STL [R1+0x724], R8 ;  /* 0x0007240801007387 */ /* 0x0005e20000100800 */
[----:B-1----:R-:W-:-:S02]  /*4c3a0*/  IMAD.MOV.U32 R190, RZ, RZ, R5 ;  /* 0x000000ffffbe7224 */ /* 0x002fc400078e0005 */
[----:B------:R-:W-:Y:S02]  /*4c3b0*/  IMAD.MOV.U32 R191, RZ, RZ, R8 ;  /* 0x000000ffffbf7224 */ /* 0x000fe400078e0008 */
[----:B--2---:R-:W5:Y:S04]  /*4c3c0*/  LDL.LU R8, [R1+0xe20] ;  /* 0x000e200001087983 */ /* 0x004f680000300800 */
[----:B------:R-:W5:Y:S04]  /*4c3d0*/  LDL.LU R5, [R1+0xe1c] ;  /* 0x000e1c0001057983 */ /* 0x000f680000300800 */
[----:B------:R1:W-:Y:S04]  /*4c3e0*/  LDGSTS.E [R188+0x6f80], desc[UR18][R190.64], P0 ;  /* 0x06f80000bebc7fae */ /* 0x0003e80008121852 */
[----:B------:R-:W2:Y:S04]  /*4c3f0*/  LDL.LU R190, [R1+0x764] ;  /* 0x0007640001be7983 */ /* 0x000ea80000300800 */
[----:B------:R-:W1:Y:S01]  /*4c400*/  LDL.LU R191, [R1+0x768] ;  /* 0x0007680001bf7983 */ /* 0x000e620000300800 */
[----:B------:R-:W-:-:S04]  /*4c410*/  IADD3 R2, P2, R2, UR21, RZ ;  /* 0x0000001502027c10 */ /* 0x000fc8000ff5e0ff */
[----:B------:R-:W-:Y:S02]  /*4c420*/  IADD3.X R6, R6, UR16, RZ, P2, !PT ;  /* 0x0000001006067c10 */ /* 0x000fe400097fe4ff */
[----:B-1----:R-:W-:-:S04]  /*4c430*/  IADD3 R191, P1, R191, UR21, RZ ;  /* 0x00000015bfbf7c10 */ /* 0x002fc8000ff3e0ff */
        /* <DEDUP_REMOVED lines=16> */
[----:B----4-:R-:W-:-:S04]  /*4c540*/  IADD3 R3, P2, R3, UR21, RZ ;  /* 0x0000001503037c10 */ /* 0x010fc8000ff5e0ff */
        /* <DEDUP_REMOVED lines=11> */
[----:B-1----:R-:W-:-:S03]  /*4c600*/  IMAD.MOV.U32 R191, RZ, RZ, R0 ;  /* 0x000000ffffbf7224 */ /* 0x002fc600078e0000 */
[----:B--2---:R-:W5:Y:S01]  /*4c610*/  LDL.LU R0, [R1+0xe10] ;  /* 0x000e100001007983 */ /* 0x004f620000300800 */
[----:B------:R-:W-:-:S05]  /*4c620*/  IMAD.MOV.U32 R190, RZ, RZ, R3 ;  /* 0x000000ffffbe7224 */ /* 0x000fca00078e0003 */
[----:B------:R1:W-:Y:S01]  /*4c630*/  LDGSTS.E [R188+0x7f80], desc[UR18][R190.64], P0 ;  /* 0x07f80000bebc7fae */ /* 0x0003e20008121852 */
[----:B------:R-:W2:Y:S01]  /*4c640*/  S2R R3, SR_TID.X ;  /* 0x0000000000037919 */ /* 0x000ea20000002100 */
[----:B------:R-:W-:Y:S02]  /*4c650*/  UIADD3 UR4, UR4, 0x1, URZ ;  /* 0x0000000104047890 */ /* 0x000fe4000fffe03f */
[----:B------:R-:W0:Y:S01]  /*4c660*/  LDGDEPBAR ;  /* 0x00000000000079af */ /* 0x000e220000000000 */
[----:B-1----:R-:W1:Y:S02]  /*4c670*/  LDC R191, c[0x0][0x230] ;  /* 0x00008c00ffbf7b82 */ /* 0x002e640000000800 */
[----:B-1----:R-:W-:-:S05]  /*4c680*/  VIADD R190, R191, 0x7f ;  /* 0x0000007fbfbe7836 */ /* 0x002fca0000000000 */
[----:B------:R-:W-:-:S04]  /*4c690*/  SHF.R.S32.HI R191, RZ, 0x1f, R190 ;  /* 0x0000001fffbf7819 */ /* 0x000fc800000114be */
[----:B------:R-:W-:-:S04]  /*4c6a0*/  LEA.HI R191, R191, R190, RZ, 0x7 ;  /* 0x000000bebfbf7211 */ /* 0x000fc800078f38ff */
[----:B------:R-:W-:-:S04]  /*4c6b0*/  SHF.R.S32.HI R191, RZ, 0x7, R191 ;  /* 0x00000007ffbf7819 */ /* 0x000fc800000114bf */
[----:B------:R-:W-:Y:S02]  /*4c6c0*/  ISETP.NE.U32.AND P0, PT, R191, UR4, PT ;  /* 0x00000004bf007c0c */ /* 0x000fe4000bf05070 */
[----:B--2---:R-:W-:-:S04]  /*4c6d0*/  SHF.R.U32.HI R3, RZ, 0x6, R3 ;  /* 0x00000006ff037819 */ /* 0x004fc80000011603 */
[----:B------:R-:W-:-:S07]  /*4c6e0*/  SGXT.U32 R3, R3, 0x1 ;  /* 0x000000010303781a */ /* 0x000fce0000000000 */
[----:B------:R-:W-:Y:S05]  /*4c6f0*/  @P0 BRA `(.L_x_1) ;  /* 0xffffff3000880947 */ /* 0x000fea000383ffff */
.L_x_0:
[----:B-----5:R-:W1:Y:S01]  /*4c700*/  S2R R5, SR_TID.X ;  /* 0x0000000000057919 */ /* 0x020e620000002100 */
[C-C-:B------:R-:W-:Y:S01]  /*4c710*/  LOP3.LUT R197, R0.reuse, 0xee, R3.reuse, 0xfe, !PT ;  /* 0x000000ee00c57812 */ /* 0x140fe200078efe03 */
[----:B------:R-:W-:Y:S01]  /*4c720*/  ULDC UR4, c[0x0][0x22c] ;  /* 0x00008b0000047ab9 */ /* 0x000fe20000000800 */
[C---:B------:R-:W-:Y:S01]  /*4c730*/  LOP3.LUT R161, R0.reuse, R3, RZ, 0xfc, !PT ;  /* 0x0000000300a17212 */ /* 0x040fe200078efcff */
[----:B------:R-:W-:Y:S01]  /*4c740*/  ULDC UR5, c[0x0][0x22c] ;  /* 0x00008b0000057ab9 */ /* 0x000fe20000000800 */
[C-C-:B------:R-:W-:Y:S02]  /*4c750*/  LOP3.LUT R155, R0.reuse, 0x4, R3.reuse, 0xfe, !PT ;  /* 0x00000004009b7812 */ /* 0x140fe400078efe03 */
[C-C-:B------:R-:W-:Y:S02]  /*4c760*/  LOP3.LUT R159, R0.reuse, 0x6, R3.reuse, 0xfe, !PT ;  /* 0x00000006009f7812 */ /* 0x140fe400078efe03 */
[C-C-:B------:R-:W-:Y:S02]  /*4c770*/  LOP3.LUT R158, R0.reuse, 0x8, R3.reuse, 0xfe, !PT ;  /* 0x00000008009e7812 */ /* 0x140fe400078efe03 */
[----:B------:R-:W-:-:S02]  /*4c780*/  LOP3.LUT R157, R0, 0xa, R3, 0xfe, !PT ;  /* 0x0000000a009d7812 */ /* 0x000fc400078efe03 */
[C-C-:B------:R-:W-:Y:S02]  /*4c790*/  LOP3.LUT R156, R0.reuse, 0xc, R3.reuse, 0xfe, !PT ;  /* 0x0000000c009c7812 */ /* 0x140fe400078efe03 */
[C-C-:B------:R-:W-:Y:S02]  /*4c7a0*/  LOP3.LUT R154, R0.reuse, 0xe, R3.reuse, 0xfe, !PT ;  /* 0x0000000e009a7812 */ /* 0x140fe400078efe03 */
[C-C-:B------:R-:W-:Y:S02]  /*4c7b0*/  LOP3.LUT R153, R0.reuse, 0x10, R3.reuse, 0xfe, !PT ;  /* 0x0000001000997812 */ /* 0x140fe400078efe03 */
[C-C-:B------:R-:W-:Y:S02]  /*4c7c0*/  LOP3.LUT R152, R0.reuse, 0x12, R3.reuse, 0xfe, !PT ;  /* 0x0000001200987812 */ /* 0x140fe400078efe03 */
[C-C-:B------:R-:W-:Y:S02]  /*4c7d0*/  LOP3.LUT R23, R0.reuse, 0x14, R3.reuse, 0xfe, !PT ;  /* 0x0000001400177812 */ /* 0x140fe400078efe03 */
[----:B------:R-:W-:-:S02]  /*4c7e0*/  LOP3.LUT R22, R0, 0x16, R3, 0xfe, !PT ;  /* 0x0000001600167812 */ /* 0x000fc400078efe03 */
[C-C-:B------:R-:W-:Y:S02]  /*4c7f0*/  LOP3.LUT R21, R0.reuse, 0x18, R3.reuse, 0xfe, !PT ;  /* 0x0000001800157812 */ /* 0x140fe400078efe03 */
[C-C-:B------:R-:W-:Y:S02]  /*4c800*/  LOP3.LUT R20, R0.reuse, 0x1a, R3.reuse, 0xfe, !PT ;  /* 0x0000001a00147812 */ /* 0x140fe400078efe03 */
[C-C-:B------:R-:W-:Y:S02]  /*4c810*/  LOP3.LUT R19, R0.reuse, 0x1c, R3.reuse, 0xfe, !PT ;  /* 0x0000001c00137812 */ /* 0x140fe400078efe03 */
[C-C-:B------:R-:W-:Y:S01]  /*4c820*/  LOP3.LUT R18, R0.reuse, 0x1e, R3.reuse, 0xfe, !PT ;  /* 0x0000001e00127812 */ /* 0x140fe200078efe03 */
[C---:B-1----:R-:W-:Y:S01]  /*4c830*/  IMAD.SHL.U32 R4, R5.reuse, 0x80, RZ ;  /* 0x0000008005047824 */ /* 0x042fe200078e00ff */
[C-C-:B------:R-:W-:Y:S01]  /*4c840*/  LOP3.LUT R17, R0.reuse, 0x20, R3.reuse, 0xfe, !PT ;  /* 0x0000002000117812 */ /* 0x140fe200078efe03 */
[C---:B------:R-:W-:Y:S01]  /*4c850*/  IMAD.SHL.U32 R2, R5.reuse, 0x8, RZ ;  /* 0x0000000805027824 */ /* 0x040fe200078e00ff */
[----:B------:R-:W-:Y:S01]  /*4c860*/  LOP3.LUT R16, R0, 0x22, R3, 0xfe, !PT ;  /* 0x0000002200107812 */ /* 0x000fe200078efe03 */
[----:B------:R-:W-:Y:S01]  /*4c870*/  IMAD.SHL.U32 R249, R5, 0x10, RZ ;  /* 0x0000001005f97824 */ /* 0x000fe200078e00ff */
[----:B------:R-:W-:-:S02]  /*4c880*/  LOP3.LUT R217, R4, 0x400, RZ, 0xc0, !PT ;  /* 0x0000040004d97812 */ /* 0x000fc400078ec0ff */
[--C-:B------:R-:W-:Y:S02]  /*4c890*/  LOP3.LUT R4, R0, 0xfe, R3.reuse, 0xfe, !PT ;  /* 0x000000fe00047812 */ /* 0x100fe400078efe03 */
[----:B------:R-:W-:Y:S02]  /*4c8a0*/  LOP3.LUT R2, R2, 0x380, RZ, 0xc0, !PT ;  /* 0x0000038002027812 */ /* 0x000fe400078ec0ff */
[----:B------:R-:W-:Y:S01]  /*4c8b0*/  LOP3.LUT R15, R0, 0x24, R3, 0xfe, !PT ;  /* 0x00000024000f7812 */ /* 0x000fe200078efe03 */
[----:B------:R-:W-:Y:S01]  /*4c8c0*/  STL [R1+0x1c], R4 ;  /* 0x00001c0401007387 */ /* 0x000fe20000100800 */
[----:B------:R-:W-:Y:S02]  /*4c8d0*/  IADD3 R217, R2, UR7, R217 ;  /* 0x0000000702d97c10 */ /* 0x000fe4000fffe0d9 */
[C-C-:B------:R-:W-:Y:S01]  /*4c8e0*/  LOP3.LUT R2, R0.reuse, 0x2, R3.reuse, 0xfe, !PT ;  /* 0x0000000200027812 */ /* 0x140fe200078efe03 */
[----:B------:R1:W-:Y:S01]  /*4c8f0*/  STL [R1], R197 ;  /* 0x000000c501007387 */ /* 0x0003e20000100800 */
[----:B------:R-:W-:-:S02]  /*4c900*/  LOP3.LUT R14, R0, 0x26, R3, 0xfe, !PT ;  /* 0x00000026000e7812 */ /* 0x000fc400078efe03 */
[C-C-:B------:R-:W-:Y:S02]  /*4c910*/  LOP3.LUT R13, R0.reuse, 0x28, R3.reuse, 0xfe, !PT ;  /* 0x00000028000d7812 */ /* 0x140fe400078efe03 */
[C-C-:B------:R-:W-:Y:S02]  /*4c920*/  LOP3.LUT R12, R0.reuse, 0x2a, R3.reuse, 0xfe, !PT ;  /* 0x0000002a000c7812 */ /* 0x140fe400078efe03 */
[C-C-:B------:R-:W-:Y:S02]  /*4c930*/  LOP3.LUT R11, R0.reuse, 0x2c, R3.reuse, 0xfe, !PT ;  /* 0x0000002c000b7812 */ /* 0x140fe400078efe03 */
[C-C-:B------:R-:W-:Y:S02]  /*4c940*/  LOP3.LUT R10, R0.reuse, 0x2e, R3.reuse, 0xfe, !PT ;  /* 0x0000002e000a7812 */ /* 0x140fe400078efe03 */
[C-C-:B-1----:R-:W-:Y:S02]  /*4c950*/  LOP3.LUT R197, R0.reuse, 0xf0, R3.reuse, 0xfe, !PT ;  /* 0x000000f000c57812 */ /* 0x142fe400078efe03 */
[----:B------:R-:W-:-:S02]  /*4c960*/  LOP3.LUT R9, R0, 0x30, R3, 0xfe, !PT ;  /* 0x0000003000097812 */ /* 0x000fc400078efe03 */
[C-C-:B------:R-:W-:Y:S01]  /*4c970*/  LOP3.LUT R8, R0.reuse, 0x32, R3.reuse, 0xfe, !PT ;  /* 0x0000003200087812 */ /* 0x140fe200078efe03 */
[----:B------:R1:W-:Y:S01]  /*4c980*/  STL [R1+0x4], R197 ;  /* 0x000004c501007387 */ /* 0x0003e20000100800 */
[C-C-:B------:R-:W-:Y:S02]  /*4c990*/  LOP3.LUT R7, R0.reuse, 0x34, R3.reuse, 0xfe, !PT ;  /* 0x0000003400077812 */ /* 0x140fe400078efe03 */
[C-C-:B------:R-:W-:Y:S02]  /*4c9a0*/  LOP3.LUT R6, R0.reuse, 0x36, R3.reuse, 0xfe, !PT ;  /* 0x0000003600067812 */ /* 0x140fe400078efe03 */
[C-C-:B------:R-:W-:Y:S02]  /*4c9b0*/  LOP3.LUT R5, R0.reuse, 0x38, R3.reuse, 0xfe, !PT ;  /* 0x0000003800057812 */ /* 0x140fe400078efe03 */
[C-C-:B------:R-:W-:Y:S02]  /*4c9c0*/  LOP3.LUT R4, R0.reuse, 0x3a, R3.reuse, 0xfe, !PT ;  /* 0x0000003a00047812 */ /* 0x140fe400078efe03 */
[----:B------:R-:W-:-:S02]  /*4c9d0*/  LOP3.LUT R160, R0, 0x3c, R3, 0xfe, !PT ;  /* 0x0000003c00a07812 */ /* 0x000fc400078efe03 */
[C-C-:B-1----:R-:W-:Y:S02]  /*4c9e0*/  LOP3.LUT R197, R0.reuse, 0xf2, R3.reuse, 0xfe, !PT ;  /* 0x000000f200c57812 */ /* 0x142fe400078efe03 */
[C-C-:B------:R-:W-:Y:S02]  /*4c9f0*/  LOP3.LUT R162, R0.reuse, 0x3e, R3.reuse, 0xfe, !PT ;  /* 0x0000003e00a27812 */ /* 0x140fe400078efe03 */
[C-C-:B------:R-:W-:Y:S01]  /*4ca00*/  LOP3.LUT R163, R0.reuse, 0x40, R3.reuse, 0xfe, !PT ;  /* 0x0000004000a37812 */ /* 0x140fe200078efe03 */
[----:B------:R1:W-:Y:S01]  /*4ca10*/  STL [R1+0x8], R197 ;  /* 0x000008c501007387 */ /* 0x0003e20000100800 */
[C-C-:B------:R-:W-:Y:S02]  /*4ca20*/  LOP3.LUT R164, R0.reuse, 0x42, R3.reuse, 0xfe, !PT ;  /* 0x0000004200a47812 */ /* 0x140fe400078efe03 */
[C-C-:B------:R-:W-:Y:S02]  /*4ca30*/  LOP3.LUT R165, R0.reuse, 0x44, R3.reuse, 0xfe, !PT ;  /* 0x0000004400a57812 */ /* 0x140fe400078efe03 */
[----:B------:R-:W-:-:S02]  /*4ca40*/  LOP3.LUT R166, R0, 0x46, R3, 0xfe, !PT ;  /* 0x0000004600a67812 */ /* 0x000fc400078efe03 */
[C-C-:B------:R-:W-:Y:S02]  /*4ca50*/  LOP3.LUT R167, R0.reuse, 0x48, R3.reuse, 0xfe, !PT ;  /* 0x0000004800a77812 */ /* 0x140fe400078efe03 */
[C-C-:B------:R-:W-:Y:S02]  /*4ca60*/  LOP3.LUT R168, R0.reuse, 0x4a, R3.reuse, 0xfe, !PT ;  /* 0x0000004a00a87812 */ /* 0x140fe400078efe03 */
[C-C-:B-1----:R-:W-:Y:S02]  /*4ca70*/  LOP3.LUT R197, R0.reuse, 0xf4, R3.reuse, 0xfe, !PT ;  /* 0x000000f400c57812 */ /* 0x142fe400078efe03 */
[C-C-:B------:R-:W-:Y:S02]  /*4ca80*/  LOP3.LUT R169, R0.reuse, 0x4c, R3.reuse, 0xfe, !PT ;  /* 0x0000004c00a97812 */ /* 0x140fe400078efe03 */
[C-C-:B------:R-:W-:Y:S01]  /*4ca90*/  LOP3.LUT R170, R0.reuse, 0x4e, R3.reuse, 0xfe, !PT ;  /* 0x0000004e00aa7812 */ /* 0x140fe200078efe03 */
[----:B------:R1:W-:Y:S01]  /*4caa0*/  STL [R1+0xc], R197 ;  /* 0x00000cc501007387 */ /* 0x0003e20000100800 */
        /* <DEDUP_REMOVED lines=85> */
[----:B-1----:R-:W-:Y:S02]  /*4d000*/  LOP3.LUT R197, R0, 0xfc, R3, 0xfe, !PT ;  /* 0x000000fc00c57812 */ /* 0x002fe400078efe03 */
[----:B------:R-:W2:Y:S01]  /*4d010*/  LDL.LU R0, [R1+0xcf0] ;  /* 0x000cf00001007983 */ /* 0x000ea20000300800 */
[----:B------:R-:W-:Y:S02]  /*4d020*/  WARPGROUP.DEPBAR.LE gsb0, 0x0 ;  /* 0x00008000000079c5 */ /* 0x000fe40000010000 */
[----:B------:R-:W-:-:S04]  /*4d030*/  DEPBAR.LE SB0, 0x0 ;  /* 0x000080000000791a */ /* 0x000fc80000000000 */
[----:B------:R-:W2:Y:S01]  /*4d040*/  LDL.LU R3, [R1+0xcf4] ;  /* 0x000cf40001037983 */ /* 0x000ea20000300800 */
[----:B------:R-:W-:Y:S01]  /*4d050*/  LOP3.LUT R249, R249, 0x70, RZ, 0xc0, !PT ;  /* 0x00000070f9f97812 */ /* 0x000fe200078ec0ff */
[----:B------:R-:W-:Y:S01]  /*4d060*/  BAR.SYNC.DEFER_BLOCKING 0x0 ;  /* 0x0000000000007b1d */ /* 0x000fe20000010000 */
[----:B--2---:R-:W-:-:S03]  /*4d070*/  ISETP.GE.AND P0, PT, R3, R0, PT ;  /* 0x000000000300720c */ /* 0x004fc60003f06270 */
[----:B------:R-:W-:Y:S02]  /*4d080*/  IMAD.IADD R0, R249, 0x1, R217 ;  /* 0x00000001f9007824 */ /* 0x000fe400078e02d9 */
[----:B------:R-:W1:Y:S03]  /*4d090*/  S2R R217, SR_TID.X ;  /* 0x0000000000d97919 */ /* 0x000e660000002100 */
[----:B------:R-:W-:Y:S01]  /*4d0a0*/  STSM.16.M88.4 [R0], R24 ;  /* 0x0000001800007844 */ /* 0x000fe20000000200 */
[----:B------:R-:W-:Y:S01]  /*4d0b0*/  BAR.SYNC.DEFER_BLOCKING 0x0 ;  /* 0x0000000000007b1d */ /* 0x000fe20000010000 */
[----:B------:R-:W-:Y:S02]  /*4d0c0*/  ISETP.LT.AND P3, PT, R196, UR4, !P0 ;  /* 0x00000004c4007c0c */ /* 0x000fe4000c761270 */
[----:B------:R-:W-:-:S05]  /*4d0d0*/  ISETP.LT.AND P2, PT, R209, UR5, !P0 ;  /* 0x00000005d1007c0c */ /* 0x000fca000c741270 */
[----:B------:R-:W2:Y:S01]  /*4d0e0*/  LDC R209, c[0x0][0x248] ;  /* 0x00009200ffd17b82 */ /* 0x000ea20000000800 */
[----:B------:R-:W-:Y:S01]  /*4d0f0*/  ULDC UR4, c[0x0][0x244] ;  /* 0x0000910000047ab9 */ /* 0x000fe20000000800 */
[----:B-1----:R-:W-:-:S04]  /*4d100*/  LOP3.LUT R217, R217, 0x7f, RZ, 0xc0, !PT ;  /* 0x0000007fd9d97812 */ /* 0x002fc800078ec0ff */
[----:B------:R-:W-:Y:S01]  /*4d110*/  LEA R196, R217, UR7, 0x4 ;  /* 0x00000007d9c47c11 */ /* 0x000fe2000f8e20ff */
[----:B------:R-:W-:Y:S01]  /*4d120*/  IMAD R249, R3, UR4, RZ ;  /* 0x0000000403f97c24 */ /* 0x000fe2000f8e02ff */
[----:B------:R-:W-:-:S03]  /*4d130*/  ULDC.64 UR6, c[0x0][0x220] ;  /* 0x0000880000067ab9 */ /* 0x000fc60000000a00 */
[----:B------:R-:W1:Y:S01]  /*4d140*/  LDS.128 R24, [R196] ;  /* 0x00000000c4187984 */ /* 0x000e620000000c00 */
[C---:B--2---:R-:W-:Y:S01]  /*4d150*/  IMAD R3, R161.reuse, R209, RZ ;  /* 0x000000d1a1037224 */ /* 0x044fe200078e02ff */
[----:B------:R-:W-:Y:S01]  /*4d160*/  BAR.SYNC.DEFER_BLOCKING 0x0 ;  /* 0x0000000000007b1d */ /* 0x000fe20000010000 */
[----:B------:R-:W-:-:S05]  /*4d170*/  ISETP.LT.AND P4, PT, R161, UR17, !P0 ;  /* 0x00000011a1007c0c */ /* 0x000fca000c781270 */
[----:B------:R-:W-:Y:S01]  /*4d180*/  ULDC UR4, c[0x0][0x22c] ;  /* 0x00008b0000047ab9 */ /* 0x000fe20000000800 */
[----:B------:R-:W-:Y:S01]  /*4d190*/  STSM.16.M88.4 [R0], R28 ;  /* 0x0000001c00007844 */ /* 0x000fe20000000200 */
[----:B------:R-:W-:Y:S06]  /*4d1a0*/  BAR.SYNC.DEFER_BLOCKING 0x0 ;  /* 0x0000000000007b1d */ /* 0x000fec0000010000 */
[----:B------:R-:W2:Y:S02]  /*4d1b0*/  LDS.128 R28, [R196] ;  /* 0x00000000c41c7984 */ /* 0x000ea40000000c00 */
[----:B------:R-:W-:Y:S06]  /*4d1c0*/  BAR.SYNC.DEFER_BLOCKING 0x0 ;  /* 0x0000000000007b1d */ /* 0x000fec0000010000 */
[----:B------:R-:W-:Y:S02]  /*4d1d0*/  STSM.16.M88.4 [R0], R32 ;  /* 0x0000002000007844 */ /* 0x000fe40000000200 */
[----:B------:R-:W-:Y:S06]  /*4d1e0*/  BAR.SYNC.DEFER_BLOCKING 0x0 ;  /* 0x0000000000007b1d */ /* 0x000fec0000010000 */
[----:B------:R-:W3:Y:S02]  /*4d1f0*/  LDS.128 R32, [R196] ;  /* 0x00000000c4207984 */ /* 0x000ee40000000c00 */
[----:B------:R-:W-:Y:S06]  /*4d200*/  BAR.SYNC.DEFER_BLOCKING 0x0 ;  /* 0x0000000000007b1d */ /* 0x000fec0000010000 */
[----:B------:R-:W-:Y:S02]  /*4d210*/  STSM.16.M88.4 [R0], R36 ;  /* 0x0000002400007844 */ /* 0x000fe40000000200 */
[----:B------:R-:W-:Y:S06]  /*4d220*/  BAR.SYNC.DEFER_BLOCKING 0x0 ;  /* 0x0000000000007b1d */ /* 0x000fec0000010000 */
[----:B------:R-:W4:Y:S02]  /*4d230*/  LDS.128 R36, [R196] ;  /* 0x00000000c4247984 */ /* 0x000f240000000c00 */
        /* <DEDUP_REMOVED lines=108> */
[----:B------:R-:W-:Y:S01]  /*4d900*/  BAR.SYNC.DEFER_BLOCKING 0x0 ;  /* 0x0000000000007b1d */ /* 0x000fe20000010000 */
[----:B------:R-:W-:-:S02]  /*4d910*/  LEA R217, P1, R249, UR6, 0x2 ;  /* 0x00000006f9d97c11 */ /* 0x000fc4000f8210ff */
[C---:B------:R-:W-:Y:S02]  /*4d920*/  ISETP.LT.AND P6, PT, R2.reuse, UR4, !P0 ;  /* 0x0000000402007c0c */ /* 0x040fe4000c7c1270 */
[----:B------:R-:W-:Y:S01]  /*4d930*/  LEA.HI.X.SX32 R161, R249, UR7, 0x2, P1 ;  /* 0x00000007f9a17c11 */ /* 0x000fe200088f16ff */
[----:B------:R-:W-:Y:S01]  /*4d940*/  IMAD R249, R2, R209, RZ ;  /* 0x000000d102f97224 */ /* 0x000fe200078e02ff */
[C---:B------:R-:W-:Y:S01]  /*4d950*/  LEA R2, P1, R3.reuse, R217, 0x2 ;  /* 0x000000d903027211 */ /* 0x040fe200078210ff */
[----:B------:R-:W-:Y:S01]  /*4d960*/  ULDC UR4, c[0x0][0x22c] ;  /* 0x00008b0000047ab9 */ /* 0x000fe20000000800 */
[----:B------:R1:W-:Y:S02]  /*4d970*/  STSM.16.M88.4 [R0], R148 ;  /* 0x0000009400007844 */ /* 0x0003e40000000200 */
[----:B------:R-:W-:Y:S01]  /*4d980*/  LEA.HI.X.SX32 R3, R3, R161, 0x2, P1 ;  /* 0x000000a103037211 */ /* 0x000fe200008f16ff */
[----:B------:R-:W-:Y:S01]  /*4d990*/  BAR.SYNC.DEFER_BLOCKING 0x0 ;  /* 0x0000000000007b1d */ /* 0x000fe20000010000 */
[C---:B------:R-:W-:Y:S01]  /*4d9a0*/  ISETP.LT.AND P1, PT, R155.reuse, UR4, !P0 ;  /* 0x000000049b007c0c */ /* 0x040fe2000c721270 */
[----:B------:R-:W-:-:S04]  /*4d9b0*/  IMAD R155, R155, R209, RZ ;  /* 0x000000d19b9b7224 */ /* 0x000fc800078e02ff */
[----:B------:R-:W-:Y:S01]  /*4d9c0*/  ULDC UR4, c[0x0][0x22c] ;  /* 0x00008b0000047ab9 */ /* 0x000fe20000000800 */
[----:B-1----:R-:W-:-:S04]  /*4d9d0*/  LEA R148, P5, R249, R217, 0x2 ;  /* 0x000000d9f9947211 */ /* 0x002fc800078a10ff */
[----:B------:R-:W-:Y:S02]  /*4d9e0*/  LEA.HI.X.SX32 R149, R249, R161, 0x2, P5 ;  /* 0x000000a1f9957211 */ /* 0x000fe400028f16ff */
[C---:B------:R-:W-:Y:S01]  /*4d9f0*/  ISETP.LT.AND P5, PT, R159.reuse, UR4, !P0 ;  /* 0x000000049f007c0c */ /* 0x040fe2000c7a1270 */
[-C--:B------:R-:W-:Y:S01]  /*4da00*/  IMAD R159, R159, R209.reuse, RZ ;  /* 0x000000d19f9f7224 */ /* 0x080fe200078e02ff */
[----:B------:R-:W-:Y:S01]  /*4da10*/  ULDC UR4, c[0x0][0x22c] ;  /* 0x00008b0000047ab9 */ /* 0x000fe20000000800 */
[----:B------:R-:W-:Y:S01]  /*4da20*/  IMAD R0, R153, R209, RZ ;  /* 0x000000d199007224 */ /* 0x000fe200078e02ff */
[----:B------:R-:W4:Y:S04]  /*4da30*/  LDL.LU R249, [R1+0x10] ;  /* 0x0000100001f97983 */ /* 0x000f280000300800 */
[----:B------:R1:W-:Y:S04]  /*4da40*/  @P4 STG.E desc[UR18][R2.64], R24 ;  /* 0x0000001802004986 */ /* 0x0003e8000c101912 */
[----:B------:R2:W-:Y:S01]  /*4da50*/  @P6 STG.E desc[UR18][R148.64], R25 ;  /* 0x0000001994006986 */ /* 0x0005e2000c101912 */
[----:B-1----:R-:W-:-:S02]  /*4da60*/  LEA R2, P4, R155, R217, 0x2 ;  /* 0x000000d99b027211 */ /* 0x002fc400078810ff */
[----:B------:R-:W-:Y:S02]  /*4da70*/  LEA R24, P6, R159, R217, 0x2 ;  /* 0x000000d99f187211 */ /* 0x000fe400078c10ff */
[----:B------:R-:W-:Y:S02]  /*4da80*/  LEA.HI.X.SX32 R3, R155, R161, 0x2, P4 ;  /* 0x000000a19b037211 */ /* 0x000fe400020f16ff */
[C---:B------:R-:W-:Y:S01]  /*4da90*/  ISETP.LT.AND P4, PT, R158.reuse, UR4, !P0 ;  /* 0x000000049e007c0c */ /* 0x040fe2000c781270 */
[----:B------:R-:W-:Y:S01]  /*4daa0*/  IMAD R158, R158, R209, RZ ;  /* 0x000000d19e9e7224 */ /* 0x000fe200078e02ff */
[----:B------:R-:W-:Y:S01]  /*4dab0*/  ULDC UR4, c[0x0][0x22c] ;  /* 0x00008b0000047ab9 */ /* 0x000fe20000000800 */
[----:B--2---:R-:W-:Y:S01]  /*4dac0*/  LEA.HI.X.SX32 R25, R159, R161, 0x2, P6 ;  /* 0x000000a19f197211 */ /* 0x004fe200030f16ff */
[----:B------:R-:W2:Y:S01]  /*4dad0*/  LDL.LU R155, [R1+0x4] ;  /* 0x00000400019b7983 */ /* 0x000ea20000300800 */
[C---:B------:R-:W-:Y:S01]  /*4dae0*/  ISETP.LT.AND P6, PT, R157.reuse, UR4, !P0 ;  /* 0x000000049d007c0c */ /* 0x040fe2000c7c1270 */
[----:B------:R-:W-:Y:S01]  /*4daf0*/  IMAD R157, R157, R209, RZ ;  /* 0x000000d19d9d7224 */ /* 0x000fe200078e02ff */
[----:B------:R-:W-:Y:S01]  /*4db00*/  ULDC UR4, c[0x0][0x22c] ;  /* 0x00008b0000047ab9 */ /* 0x000fe20000000800 */
[----:B------:R1:W-:Y:S04]  /*4db10*/  @P1 STG.E desc[UR18][R2.64], R26 ;  /* 0x0000001a02001986 */ /* 0x0003e8000c101912 */
[----:B------:R3:W-:Y:S04]  /*4db20*/  @P5 STG.E desc[UR18][R24.64], R27 ;  /* 0x0000001b18005986 */ /* 0x0007e8000c101912 */
[----:B------:R-:W2:Y:S01]  /*4db30*/  LDL.LU R159, [R1] ;  /* 0x00000000019f7983 */ /* 0x000ea20000300800 */
[----:B-1----:R-:W-:-:S02]  /*4db40*/  LEA R2, P1, R158, R217, 0x2 ;  /* 0x000000d99e027211 */ /* 0x002fc400078210ff */
[C---:B---3--:R-:W-:Y:S02]  /*4db50*/  LEA R24, P5, R157.reuse, R217, 0x2 ;  /* 0x000000d99d187211 */ /* 0x048fe400078a10ff */
[----:B------:R-:W-:Y:S02]  /*4db60*/  LEA.HI.X.SX32 R3, R158, R161, 0x2, P1 ;  /* 0x000000a19e037211 */ /* 0x000fe400008f16ff */
[C---:B------:R-:W-:Y:S01]  /*4db70*/  ISETP.LT.AND P1, PT, R156.reuse, UR4, !P0 ;  /* 0x000000049c007c0c */ /* 0x040fe2000c721270 */
[----:B------:R-:W-:Y:S01]  /*4db80*/  IMAD R156, R156, R209, RZ ;  /* 0x000000d19c9c7224 */ /* 0x000fe200078e02ff */
[----:B------:R-:W-:Y:S01]  /*4db90*/  ULDC UR4, c[0x0][0x22c] ;  /* 0x00008b0000047ab9 */ /* 0x000fe20000000800 */
[----:B------:R-:W-:Y:S01]  /*4dba0*/  LEA.HI.X.SX32 R25, R157, R161, 0x2, P5 ;  /* 0x000000a19d197211 */ /* 0x000fe200028f16ff */
[-C--:B------:R-:W-:Y:S01]  /*4dbb0*/  IMAD R26, R22, R209.reuse, RZ ;  /* 0x000000d1161a7224 */ /* 0x080fe200078e02ff */
[C---:B------:R-:W-:Y:S01]  /*4dbc0*/  ISETP.LT.AND P5, PT, R154.reuse, UR4, !P0 ;  /* 0x000000049a007c0c */ /* 0x040fe2000c7a1270 */
[----:B------:R-:W-:Y:S01]  /*4dbd0*/  IMAD R154, R154, R209, RZ ;  /* 0x000000d19a9a7224 */ /* 0x000fe200078e02ff */
[----:B------:R1:W-:Y:S01]  /*4dbe0*/  @P4 STG.E desc[UR18][R2.64], R28 ;  /* 0x0000001c02004986 */ /* 0x0003e2000c101912 */
[----:B------:R-:W-:-:S03]  /*4dbf0*/  ULDC UR4, c[0x0][0x22c] ;  /* 0x00008b0000047ab9 */ /* 0x000fc60000000800 */
[----:B------:R3:W-:Y:S04]  /*4dc00*/  @P6 STG.E desc[UR18][R24.64], R29 ;  /* 0x0000001d18006986 */ /* 0x0007e8000c101912 */
[----:B------:R-:W2:Y:S01]  /*4dc10*/  LDL.LU R158, [R1+0xc] ;  /* 0x00000c00019e7983 */ /* 0x000ea20000300800 */
[----:B-1----:R-:W-:-:S03]  /*4dc20*/  LEA R2, P4, R156, R217, 0x2 ;  /* 0x000000d99c027211 */ /* 0x002fc600078810ff */
[----:B------:R-:W2:Y:S01]  /*4dc30*/  LDL.LU R157, [R1+0x8] ;  /* 0x00000800019d7983 */ /* 0x000ea20000300800 */
[----:B---3--:R-:W-:Y:S02]  /*4dc40*/  LEA R24, P6, R154, R217, 0x2 ;  /* 0x000000d99a187211 */ /* 0x008fe400078c10ff */
[-C--:B------:R-:W-:Y:S02]  /*4dc50*/  LEA.HI.X.SX32 R3, R156, R161.reuse, 0x2, P4 ;  /* 0x000000a19c037211 */ /* 0x080fe400020f16ff */
[----:B------:R-:W-:Y:S01]  /*4dc60*/  ISETP.LT.AND P4, PT, R153, UR4, !P0 ;  /* 0x0000000499007c0c */ /* 0x000fe2000c781270 */
[----:B------:R-:W-:Y:S01]  /*4dc70*/  ULDC UR4, c[0x0][0x22c] ;  /* 0x00008b0000047ab9 */ /* 0x000fe20000000800 */
[----:B------:R-:W-:Y:S02]  /*4dc80*/  LEA.HI.X.SX32 R25, R154, R161, 0x2, P6 ;  /* 0x000000a19a197211 */ /* 0x000fe400030f16ff */
[C---:B------:R-:W-:Y:S01]  /*4dc90*/  ISETP.LT.AND P6, PT, R152.reuse, UR4, !P0 ;  /* 0x0000000498007c0c */ /* 0x040fe2000c7c1270 */
[----:B------:R-:W-:Y:S01]  /*4dca0*/  IMAD R152, R152, R209, RZ ;  /* 0x000000d198987224 */ /* 0x000fe200078e02ff */
[----:B------:R1:W-:Y:S01]  /*4dcb0*/  @P1 STG.E desc[UR18][R2.64], R30 ;  /* 0x0000001e02001986 */ /* 0x0003e2000c101912 */
[----:B------:R-:W-:-:S03]  /*4dcc0*/  ULDC UR4, c[0x0][0x22c] ;  /* 0x00008b0000047ab9 */ /* 0x000fc60000000800 */
[----:B------:R3:W-:Y:S01]  /*4dcd0*/  @P5 STG.E desc[UR18][R24.64], R31 ;  /* 0x0000001f18005986 */ /* 0x0007e2000c101912 */
[-C--:B-1----:R-:W-:Y:S02]  /*4dce0*/  LEA R2, P1, R0, R217.reuse, 0x2 ;  /* 0x000000d900027211 */ /* 0x082fe400078210ff */
[----:B---3--:R-:W-:Y:S02]  /*4dcf0*/  LEA R24, P5, R152, R217, 0x2 ;  /* 0x000000d998187211 */ /* 0x008fe400078a10ff */
[----:B------:R-:W-:Y:S01]  /*4dd00*/  LEA.HI.X.SX32 R3, R0, R161, 0x2, P1 ;  /* 0x000000a100037211 */ /* 0x000fe200008f16ff */
[C---:B------:R-:W-:Y:S01]  /*4dd10*/  IMAD R0, R23.reuse, R209, RZ ;  /* 0x000000d117007224 */ /* 0x040fe200078e02ff */
[----:B------:R-:W-:Y:S01]  /*4dd20*/  ISETP.LT.AND P1, PT, R23, UR4, !P0 ;  /* 0x0000000417007c0c */ /* 0x000fe2000c721270 */
[----:B------:R-:W-:Y:S01]  /*4dd30*/  ULDC UR4, c[0x0][0x22c] ;  /* 0x00008b0000047ab9 */ /* 0x000fe20000000800 */
[----:B------:R-:W-:Y:S01]  /*4dd40*/  LEA.HI.X.SX32 R25, R152, R161, 0x2, P5 ;  /* 0x000000a198197211 */ /* 0x000fe200028f16ff */
[----:B------:R1:W-:Y:S01]  /*4dd50*/  @P4 STG.E desc[UR18][R2.64], R32 ;  /* 0x0000002002004986 */ /* 0x0003e2000c101912 */
[----:B------:R-:W-:Y:S01]  /*4dd60*/  ISETP.LT.AND P5, PT, R22, UR4, !P0 ;  /* 0x0000000416007c0c */ /* 0x000fe2000c7a1270 */
[----:B------:R-:W-:-:S02]  /*4dd70*/  ULDC UR4, c[0x0][0x22c] ;  /* 0x00008b0000047ab9 */ /* 0x000fc40000000800 */
[----:B------:R-:W-:Y:S01]  /*4dd80*/  @P6 STG.E desc[UR18][R24.64], R33 ;  /* 0x0000002118006986 */ /* 0x000fe2000c101912 */
[-C--:B------:R-:W-:Y:S02]  /*4dd90*/  LEA R22, P6, R26, R217.reuse, 0x2 ;  /* 0x000000d91a167211 */ /* 0x080fe400078c10ff */
[----:B-1----:R-:W-:-:S04]  /*4dda0*/  LEA R2, P4, R0, R217, 0x2 ;  /* 0x000000d900027211 */ /* 0x002fc800078810ff */
[----:B------:R-:W-:Y:S01]  /*4ddb0*/  LEA.HI.X.SX32 R3, R0, R161, 0x2, P4 ;  /* 0x000000a100037211 */ /* 0x000fe200020f16ff */
[C---:B------:R-:W-:Y:S01]  /*4ddc0*/  IMAD R0, R21.reuse, R209, RZ ;  /* 0x000000d115007224 */ /* 0x040fe200078e02ff */
[----:B------:R-:W-:Y:S01]  /*4ddd0*/  ISETP.LT.AND P4, PT, R21, UR4, !P0 ;  /* 0x0000000415007c0c */ /* 0x000fe2000c781270 */
[----:B------:R-:W-:Y:S01]  /*4dde0*/  ULDC UR4, c[0x0][0x22c] ;  /* 0x00008b0000047ab9 */ /* 0x000fe20000000800 */
[----:B------:R-:W-:Y:S01]  /*4ddf0*/  LEA.HI.X.SX32 R23, R26, R161, 0x2, P6 ;  /* 0x000000a11a177211 */ /* 0x000fe200030f16ff */
[C---:B------:R-:W-:Y:S01]  /*4de00*/  IMAD R26, R20.reuse, R209, RZ ;  /* 0x000000d1141a7224 */ /* 0x040fe200078e02ff */
[----:B------:R1:W-:Y:S01]  /*4de10*/  @P1 STG.E desc[UR18][R2.64], R34 ;  /* 0x0000002202001986 */ /* 0x0003e2000c101912 */
[----:B------:R-:W-:Y:S01]  /*4de20*/  ISETP.LT.AND P6, PT, R20, UR4, !P0 ;  /* 0x0000000414007c0c */ /* 0x000fe2000c7c1270 */
[----:B------:R-:W-:Y:S02]  /*4de30*/  ULDC UR4, c[0x0][0x22c] ;  /* 0x00008b0000047ab9 */ /* 0x000fe40000000800 */
[----:B------:R-:W-:Y:S01]  /*4de40*/  @P5 STG.E desc[UR18][R22.64], R35 ;  /* 0x0000002316005986 */ /* 0x000fe2000c101912 */
[----:B------:R-:W-:-:S02]  /*4de50*/  LEA R20, P5, R26, R217, 0x2 ;  /* 0x000000d91a147211 */ /* 0x000fc400078a10ff */
[----:B-1----:R-:W-:-:S04]  /*4de60*/  LEA R2, P1, R0, R217, 0x2 ;  /* 0x000000d900027211 */ /* 0x002fc800078210ff */
[----:B------:R-:W-:Y:S01]  /*4de70*/  LEA.HI.X.SX32 R3, R0, R161, 0x2, P1 ;  /* 0x000000a100037211 */ /* 0x000fe200008f16ff */
[C---:B------:R-:W-:Y:S01]  /*4de80*/  IMAD R0, R19.reuse, R209, RZ ;  /* 0x000000d113007224 */ /* 0x040fe200078e02ff */
[----:B------:R-:W-:Y:S01]  /*4de90*/  ISETP.LT.AND P1, PT, R19, UR4, !P0 ;  /* 0x0000000413007c0c */ /* 0x000fe2000c721270 */
[----:B------:R-:W-:Y:S01]  /*4dea0*/  ULDC UR4, c[0x0][0x22c] ;  /* 0x00008b0000047ab9 */ /* 0x000fe20000000800 */
[----:B------:R-:W-:Y:S01]  /*4deb0*/  LEA.HI.X.SX32 R21, R26, R161, 0x2, P5 ;  /* 0x000000a11a157211 */ /* 0x000fe200028f16ff */
[C---:B------:R-:W-:Y:S01]  /*4dec0*/  IMAD R24, R18.reuse, R209, RZ ;  /* 0x000000d112187224 */ /* 0x040fe200078e02ff */
[----:B----4-:R1:W-:Y:S01]  /*4ded0*/  @P4 STG.E desc[UR18][R2.64], R36 ;  /* 0x0000002402004986 */ /* 0x0103e2000c101912 */
        /* <DEDUP_REMOVED lines=26> */
[----:B------:R3:W-:Y:S01]  /*4e080*/  @P6 STG.E desc[UR18][R16.64], R41 ;  /* 0x0000002910006986 */ /* 0x0007e2000c101912 */
        /* <DEDUP_REMOVED lines=12> */
[----:B------:R-:W-:Y:S01]  /*4e150*/  LEA R12, P5, R18, R217, 0x2 ;  /* 0x000000d9120c7211 */ /* 0x000fe200078a10ff */
[----:B---3--:R-:W-:-:S02]  /*4e160*/  IMAD R16, R10, R209, RZ ;  /* 0x000000d10a107224 */ /* 0x008fc400078e02ff */
[----:B------:R-:W3:Y:S01]  /*4e170*/  LDS.128 R20, [R196] ;  /* 0x00000000c4147984 */ /* 0x000ee20000000c00 */
[----:B-1----:R-:W-:-:S04]  /*4e180*/  LEA R2, P1, R0, R217, 0x2 ;  /* 0x000000d900027211 */ /* 0x002fc800078210ff */
[----:B------:R-:W-:Y:S01]  /*4e190*/  LEA.HI.X.SX32 R3, R0, R161, 0x2, P1 ;  /* 0x000000a100037211 */ /* 0x000fe200008f16ff */
[C---:B------:R-:W-:Y:S01]  /*4e1a0*/  IMAD R0, R11.reuse, R209, RZ ;  /* 0x000000d10b007224 */ /* 0x040fe200078e02ff */
[----:B------:R-:W-:Y:S01]  /*4e1b0*/  ISETP.LT.AND P1, PT, R11, UR4, !P0 ;  /* 0x000000040b007c0c */ /* 0x000fe2000c721270 */
[----:B------:R-:W-:Y:S01]  /*4e1c0*/  ULDC UR4, c[0x0][0x22c] ;  /* 0x00008b0000047ab9 */ /* 0x000fe20000000800 */
[----:B------:R-:W-:Y:S01]  /*4e1d0*/  LEA.HI.X.SX32 R13, R18, R161, 0x2, P5 ;  /* 0x000000a1120d7211 */ /* 0x000fe200028f16ff */
        /* <DEDUP_REMOVED lines=42> */
[----:B------:R-:W-:Y:S02]  /*4e480*/  LEA.HI.X.SX32 R3, R0, R161, 0x2, P1 ;  /* 0x000000a100037211 */ /* 0x000fe400008f16ff */
[C---:B------:R-:W-:Y:S01]  /*4e490*/  ISETP.LT.AND P1, PT, R160.reuse, UR4, !P0 ;  /* 0x00000004a0007c0c */ /* 0x040fe2000c721270 */
[----:B------:R-:W-:Y:S01]  /*4e4a0*/  IMAD R160, R160, R209, RZ ;  /* 0x000000d1a0a07224 */ /* 0x000fe200078e02ff */
[----:B------:R-:W-:Y:S01]  /*4e4b0*/  ULDC UR4, c[0x0][0x22c] ;  /* 0x00008b0000047ab9 */ /* 0x000fe20000000800 */
[----:B------:R-:W-:Y:S02]  /*4e4c0*/  LEA.HI.X.SX32 R5, R10, R161, 0x2, P5 ;  /* 0x000000a10a057211 */ /* 0x000fe400028f16ff */
[C---:B------:R-:W-:Y:S01]  /*4e4d0*/  ISETP.LT.AND P5, PT, R162.reuse, UR4, !P0 ;  /* 0x00000004a2007c0c */ /* 0x040fe2000c7a1270 */
[----:B------:R-:W-:Y:S01]  /*4e4e0*/  IMAD R162, R162, R209, RZ ;  /* 0x000000d1a2a27224 */ /* 0x000fe200078e02ff */
[----:B------:R1:W-:Y:S01]  /*4e4f0*/  @P4 STG.E desc[UR18][R2.64], R52 ;  /* 0x0000003402004986 */ /* 0x0003e2000c101912 */
[----:B------:R-:W-:-:S03]  /*4e500*/  ULDC UR4, c[0x0][0x22c] ;  /* 0x00008b0000047ab9 */ /* 0x000fc60000000800 */
[----:B------:R4:W-:Y:S01]  /*4e510*/  @P6 STG.E desc[UR18][R4.64], R53 ;  /* 0x0000003504006986 */ /* 0x0009e2000c101912 */
[C---:B------:R-:W-:Y:S01]  /*4e520*/  IMAD R0, R163.reuse, R209, RZ ;  /* 0x000000d1a3007224 */ /* 0x040fe200078e02ff */
[-C--:B-1----:R-:W-:Y:S02]  /*4e530*/  LEA R2, P4, R160, R217.reuse, 0x2 ;  /* 0x000000d9a0027211 */ /* 0x082fe400078810ff */
[----:B----4-:R-:W-:Y:S02]  /*4e540*/  LEA R4, P6, R162, R217, 0x2 ;  /* 0x000000d9a2047211 */ /* 0x010fe400078c10ff */
[-C--:B------:R-:W-:Y:S02]  /*4e550*/  LEA.HI.X.SX32 R3, R160, R161.reuse, 0x2, P4 ;  /* 0x000000a1a0037211 */ /* 0x080fe400020f16ff */
[----:B------:R-:W-:Y:S01]  /*4e560*/  ISETP.LT.AND P4, PT, R163, UR4, !P0 ;  /* 0x00000004a3007c0c */ /* 0x000fe2000c781270 */
[----:B------:R-:W-:Y:S01]  /*4e570*/  ULDC UR4, c[0x0][0x22c] ;  /* 0x00008b0000047ab9 */ /* 0x000fe20000000800 */
[----:B------:R-:W-:-:S02]  /*4e580*/  LEA.HI.X.SX32 R5, R162, R161, 0x2, P6 ;  /* 0x000000a1a2057211 */ /* 0x000fc400030f16ff */
[C---:B------:R-:W-:Y:S01]  /*4e590*/  ISETP.LT.AND P6, PT, R164.reuse, UR4, !P0 ;  /* 0x00000004a4007c0c */ /* 0x040fe2000c7c1270 */
[----:B------:R-:W-:Y:S01]  /*4e5a0*/  IMAD R164, R164, R209, RZ ;  /* 0x000000d1a4a47224 */ /* 0x000fe200078e02ff */
[----:B------:R1:W-:Y:S01]  /*4e5b0*/  @P1 STG.E desc[UR18][R2.64], R54 ;  /* 0x0000003602001986 */ /* 0x0003e2000c101912 */
[----:B------:R-:W-:-:S03]  /*4e5c0*/  ULDC UR4, c[0x0][0x22c] ;  /* 0x00008b0000047ab9 */ /* 0x000fc60000000800 */
[----:B------:R4:W-:Y:S01]  /*4e5d0*/  @P5 STG.E desc[UR18][R4.64], R55 ;  /* 0x0000003704005986 */ /* 0x0009e2000c101912 */
[-C--:B-1----:R-:W-:Y:S02]  /*4e5e0*/  LEA R2, P1, R0, R217.reuse, 0x2 ;  /* 0x000000d900027211 */ /* 0x082fe400078210ff */
[----:B----4-:R-:W-:Y:S02]  /*4e5f0*/  LEA R4, P5, R164, R217, 0x2 ;  /* 0x000000d9a4047211 */ /* 0x010fe400078a10ff */
[----:B------:R-:W-:Y:S01]  /*4e600*/  LEA.HI.X.SX32 R3, R0, R161, 0x2, P1 ;  /* 0x000000a100037211 */ /* 0x000fe200008f16ff */
[C---:B------:R-:W-:Y:S01]  /*4e610*/  IMAD R0, R165.reuse, R209, RZ ;  /* 0x000000d1a5007224 */ /* 0x040fe200078e02ff */
        /* <DEDUP_REMOVED lines=78> */
[----:B------:R-:W-:Y:S01]  /*4eb00*/  LEA R6, P4, R0, R217, 0x2 ;  /* 0x000000d900067211 */ /* 0x000fe200078810ff */
[----:B------:R-:W-:-:S02]  /*4eb10*/  ULDC UR4, c[0x0][0x22c] ;  /* 0x00008b0000047ab9 */ /* 0x000fc40000000800 */
[----:B------:R4:W-:Y:S01]  /*4eb20*/  @P6 STG.E desc[UR18][R4.64], R69 ;  /* 0x0000004504006986 */ /* 0x0009e2000c101912 */
[----:B------:R-:W-:Y:S02]  /*4eb30*/  LEA R8, P6, R178, R217, 0x2 ;  /* 0x000000d9b2087211 */ /* 0x000fe400078c10ff */
        /* <DEDUP_REMOVED lines=8> */
[----:B-1----:R-:W-:Y:S01]  /*4ebc0*/  LEA R2, P1, R0, R217, 0x2 ;  /* 0x000000d900027211 */ /* 0x002fe200078210ff */
[----:B------:R-:W-:-:S02]  /*4ebd0*/  ULDC UR4, c[0x0][0x22c] ;  /* 0x00008b0000047ab9 */ /* 0x000fc40000000800 */
[----:B------:R1:W-:Y:S01]  /*4ebe0*/  @P5 STG.E desc[UR18][R8.64], R71 ;  /* 0x0000004708005986 */ /* 0x0003e2000c101912 */
        /* <DEDUP_REMOVED lines=9> */
[----:B---3--:R-:W-:Y:S01]  /*4ec80*/  LEA R6, P4, R0, R217, 0x2 ;  /* 0x000000d900067211 */ /* 0x008fe200078810ff */
[----:B------:R-:W-:-:S02]  /*4ec90*/  ULDC UR4, c[0x0][0x22c] ;  /* 0x00008b0000047ab9 */ /* 0x000fc40000000800 */
[----:B------:R3:W-:Y:S01]  /*4eca0*/  @P6 STG.E desc[UR18][R4.64], R73 ;  /* 0x0000004904006986 */ /* 0x0007e2000c101912 */
[----:B-1----:R-:W-:Y:S02]  /*4ecb0*/  LEA R8, P6, R182, R217, 0x2 ;  /* 0x000000d9b6087211 */ /* 0x002fe400078c10ff */
        /* <DEDUP_REMOVED lines=8> */
[----:B----4-:R-:W-:Y:S01]  /*4ed40*/  LEA R2, P1, R0, R217, 0x2 ;  /* 0x000000d900027211 */ /* 0x010fe200078210ff */
[----:B------:R-:W-:-:S02]  /*4ed50*/  ULDC UR4, c[0x0][0x22c] ;  /* 0x00008b0000047ab9 */ /* 0x000fc40000000800 */
[----:B------:R4:W-:Y:S01]  /*4ed60*/  @P5 STG.E desc[UR18][R8.64], R75 ;  /* 0x0000004b08005986 */ /* 0x0009e2000c101912 */
[----:B---3--:R-:W-:Y:S02]  /*4ed70*/  LEA R4, P5, R184, R217, 0x2 ;  /* 0x000000d9b8047211 */ /* 0x008fe400078a10ff */
        /* <DEDUP_REMOVED lines=52> */
[----:B------:R-:W-:Y:S01]  /*4f0c0*/  LEA.HI.X.SX32 R5, R192, R161, 0x2, P5 ;  /* 0x000000a1c0057211 */ /* 0x000fe200028f16ff */
[----:B------:R4:W-:Y:S01]  /*4f0d0*/  @P4 STG.E desc[UR18][R2.64], R84 ;  /* 0x0000005402004986 */ /* 0x0009e2000c101912 */
[C---:B------:R-:W-:Y:S01]  /*4f0e0*/  ISETP.LT.AND P5, PT, R194.reuse, UR4, !P0 ;  /* 0x00000004c2007c0c */ /* 0x040fe2000c7a1270 */
[----:B------:R-:W-:Y:S01]  /*4f0f0*/  IMAD R194, R194, R209, RZ ;  /* 0x000000d1c2c27224 */ /* 0x000fe200078e02ff */
[----:B---3--:R-:W-:Y:S01]  /*4f100*/  LEA R6, P4, R0, R217, 0x2 ;  /* 0x000000d900067211 */ /* 0x008fe200078810ff */
[----:B------:R3:W-:Y:S01]  /*4f110*/  @P6 STG.E desc[UR18][R4.64], R85 ;  /* 0x0000005504006986 */ /* 0x0007e2000c101912 */
[----:B------:R-:W-:-:S02]  /*4f120*/  ULDC UR4, c[0x0][0x22c] ;  /* 0x00008b0000047ab9 */ /* 0x000fc40000000800 */
[----:B-1----:R-:W-:Y:S02]  /*4f130*/  LEA R8, P6, R194, R217, 0x2 ;  /* 0x000000d9c2087211 */ /* 0x002fe400078c10ff */
[----:B------:R-:W-:Y:S01]  /*4f140*/  LEA.HI.X.SX32 R7, R0, R161, 0x2, P4 ;  /* 0x000000a100077211 */ /* 0x000fe200020f16ff */
[C---:B------:R-:W-:Y:S01]  /*4f150*/  IMAD R0, R195.reuse, R209, RZ ;  /* 0x000000d1c3007224 */ /* 0x040fe200078e02ff */
[----:B------:R-:W-:Y:S01]  /*4f160*/  ISETP.LT.AND P4, PT, R195, UR4, !P0 ;  /* 0x00000004c3007c0c */ /* 0x000fe2000c781270 */
[----:B------:R-:W-:Y:S01]  /*4f170*/  ULDC UR4, c[0x0][0x22c] ;  /* 0x00008b0000047ab9 */ /* 0x000fe20000000800 */
[----:B------:R-:W-:Y:S01]  /*4f180*/  LEA.HI.X.SX32 R9, R194, R161, 0x2, P6 ;  /* 0x000000a1c2097211 */ /* 0x000fe200030f16ff */
[----:B------:R1:W-:Y:S01]  /*4f190*/  @P1 STG.E desc[UR18][R6.64], R86 ;  /* 0x0000005606001986 */ /* 0x0003e2000c101912 */
[----:B------:R-:W-:Y:S01]  /*4f1a0*/  IMAD R10, R209, 0x2, R0 ;  /* 0x00000002d10a7824 */ /* 0x000fe200078e0200 */
[-C--:B----4-:R-:W-:Y:S02]  /*4f1b0*/  LEA R2, P1, R0, R217.reuse, 0x2 ;  /* 0x000000d900027211 */ /* 0x090fe400078210ff */
[----:B------:R4:W-:Y:S02]  /*4f1c0*/  @P5 STG.E desc[UR18][R8.64], R87 ;  /* 0x0000005708005986 */ /* 0x0009e4000c101912 */
[----:B---3--:R-:W-:-:S02]  /*4f1d0*/  LEA R4, P5, R10, R217, 0x2 ;  /* 0x000000d90a047211 */ /* 0x008fc400078a10ff */
[-C--:B------:R-:W-:Y:S01]  /*4f1e0*/  LEA.HI.X.SX32 R3, R0, R161.reuse, 0x2, P1 ;  /* 0x000000a100037211 */ /* 0x080fe200008f16ff */
[C---:B------:R-:W-:Y:S01]  /*4f1f0*/  IMAD R0, R209.reuse, 0x2, R10 ;  /* 0x00000002d1007824 */ /* 0x040fe200078e020a */
[----:B------:R-:W-:Y:S02]  /*4f200*/  LEA.HI.X.SX32 R5, R10, R161, 0x2, P5 ;  /* 0x000000a10a057211 */ /* 0x000fe400028f16ff */
[----:B------:R-:W-:Y:S01]  /*4f210*/  ISETP.LT.AND P6, PT, R198, UR4, !P0 ;  /* 0x00000004c6007c0c */ /* 0x000fe2000c7c1270 */
[----:B------:R3:W-:Y:S01]  /*4f220*/  @P4 STG.E desc[UR18][R2.64], R88 ;  /* 0x0000005802004986 */ /* 0x0007e2000c101912 */
[----:B------:R-:W-:Y:S01]  /*4f230*/  IMAD R10, R209, 0x2, R0 ;  /* 0x00000002d10a7824 */ /* 0x000fe200078e0200 */
[-C--:B-1----:R-:W-:Y:S01]  /*4f240*/  LEA R6, P4, R0, R217.reuse, 0x2 ;  /* 0x000000d900067211 */ /* 0x082fe200078810ff */
[----:B------:R-:W-:Y:S01]  /*4f250*/  ULDC UR4, c[0x0][0x22c] ;  /* 0x00008b0000047ab9 */ /* 0x000fe20000000800 */
[----:B------:R1:W-:Y:S02]  /*4f260*/  @P3 STG.E desc[UR18][R4.64], R89 ;  /* 0x0000005904003986 */ /* 0x0003e4000c101912 */
[----:B----4-:R-:W-:-:S02]  /*4f270*/  LEA R8, P3, R10, R217, 0x2 ;  /* 0x000000d90a087211 */ /* 0x010fc400078610ff */
[-C--:B------:R-:W-:Y:S01]  /*4f280*/  LEA.HI.X.SX32 R7, R0, R161.reuse, 0x2, P4 ;  /* 0x000000a100077211 */ /* 0x080fe200020f16ff */
[----:B------:R-:W-:Y:S01]  /*4f290*/  IMAD R0, R209, 0x2, R10 ;  /* 0x00000002d1007824 */ /* 0x000fe200078e020a */
[----:B------:R-:W-:Y:S01]  /*4f2a0*/  ISETP.LT.AND P1, PT, R199, UR4, !P0 ;  /* 0x00000004c7007c0c */ /* 0x000fe2000c721270 */
[----:B------:R-:W-:Y:S01]  /*4f2b0*/  ULDC UR4, c[0x0][0x22c] ;  /* 0x00008b0000047ab9 */ /* 0x000fe20000000800 */
[----:B------:R-:W-:Y:S01]  /*4f2c0*/  LEA.HI.X.SX32 R9, R10, R161, 0x2, P3 ;  /* 0x000000a10a097211 */ /* 0x000fe200018f16ff */
[----:B------:R4:W-:Y:S01]  /*4f2d0*/  @P2 STG.E desc[UR18][R6.64], R90 ;  /* 0x0000005a06002986 */ /* 0x0009e2000c101912 */
[----:B------:R-:W-:Y:S01]  /*4f2e0*/  IMAD R10, R209, 0x2, R0 ;  /* 0x00000002d10a7824 */ /* 0x000fe200078e0200 */
[----:B------:R-:W-:Y:S01]  /*4f2f0*/  ISETP.LT.AND P5, PT, R200, UR4, !P0 ;  /* 0x00000004c8007c0c */ /* 0x000fe2000c7a1270 */
[----:B------:R-:W-:Y:S01]  /*4f300*/  ULDC UR4, c[0x0][0x22c] ;  /* 0x00008b0000047ab9 */ /* 0x000fe20000000800 */
[-C--:B---3--:R-:W-:Y:S01]  /*4f310*/  LEA R2, P2, R0, R217.reuse, 0x2 ;  /* 0x000000d900027211 */ /* 0x088fe200078410ff */
[----:B------:R3:W-:Y:S01]  /*4f320*/  @P6 STG.E desc[UR18][R8.64], R91 ;  /* 0x0000005b08006986 */ /* 0x0007e2000c101912 */
[----:B-1----:R-:W-:-:S02]  /*4f330*/  LEA R4, P6, R10, R217, 0x2 ;  /* 0x000000d90a047211 */ /* 0x002fc400078c10ff */
        /* <DEDUP_REMOVED lines=9> */
[-C--:B----4-:R-:W-:Y:S01]  /*4f3d0*/  LEA R6, P1, R0, R217.reuse, 0x2 ;  /* 0x000000d900067211 */ /* 0x090fe200078210ff */
[----:B------:R4:W-:Y:S01]  /*4f3e0*/  @P5 STG.E desc[UR18][R4.64], R93 ;  /* 0x0000005d04005986 */ /* 0x0009e2000c101912 */
[----:B---3--:R-:W-:-:S02]  /*4f3f0*/  LEA R8, P5, R10, R217, 0x2 ;  /* 0x000000d90a087211 */ /* 0x008fc400078a10ff */
        /* <DEDUP_REMOVED lines=9> */
[-C--:B-1----:R-:W-:Y:S01]  /*4f490*/  LEA R2, P4, R0, R217.reuse, 0x2 ;  /* 0x000000d900027211 */ /* 0x082fe200078810ff */
[----:B------:R1:W-:Y:S01]  /*4f4a0*/  @P3 STG.E desc[UR18][R8.64], R95 ;  /* 0x0000005f08003986 */ /* 0x0003e2000c101912 */
        /* <DEDUP_REMOVED lines=26> */
[C---:B------:R-:W-:Y:S01]  /*4f650*/  IMAD R0, R209.reuse, 0x2, R10 ;  /* 0x00000002d1007824 */ /* 0x040fe200078e020a */
        /* <DEDUP_REMOVED lines=231> */
[----:B------:R-:W-:Y:S01]  /*504d0*/  IMAD R10, R209, 0x2, R0 ;  /* 0x00000002d10a7824 */ /* 0x000fe200078e0200 */
[----:B------:R-:W-:Y:S01]  /*504e0*/  ISETP.LT.AND P5, PT, R251, UR4, !P0 ;  /* 0x00000004fb007c0c */ /* 0x000fe2000c7a1270 */
[----:B------:R4:W-:Y:S01]  /*504f0*/  @P2 STG.E desc[UR18][R6.64], R138 ;  /* 0x0000008a06002986 */ /* 0x0009e2000c101912 */
[-C--:B---3--:R-:W-:Y:S01]  /*50500*/  LEA R2, P2, R0, R217.reuse, 0x2 ;  /* 0x000000d900027211 */ /* 0x088fe200078410ff */
[----:B------:R-:W-:Y:S02]  /*50510*/  ULDC UR4, c[0x0][0x22c] ;  /* 0x00008b0000047ab9 */ /* 0x000fe40000000800 */
[----:B------:R3:W-:Y:S01]  /*50520*/  @P6 STG.E desc[UR18][R8.64], R139 ;  /* 0x0000008b08006986 */ /* 0x0007e2000c101912 */
[----:B-1----:R-:W-:-:S02]  /*50530*/  LEA R4, P6, R10, R217, 0x2 ;  /* 0x000000d90a047211 */ /* 0x002fc400078c10ff */
[-C--:B------:R-:W-:Y:S01]  /*50540*/  LEA.HI.X.SX32 R3, R0, R161.reuse, 0x2, P2 ;  /* 0x000000a100037211 */ /* 0x080fe200010f16ff */
[----:B------:R-:W-:Y:S01]  /*50550*/  IMAD R0, R209, 0x2, R10 ;  /* 0x00000002d1007824 */ /* 0x000fe200078e020a */
[----:B------:R-:W-:Y:S02]  /*50560*/  LEA.HI.X.SX32 R5, R10, R161, 0x2, P6 ;  /* 0x000000a10a057211 */ /* 0x000fe400030f16ff */
[----:B------:R-:W-:Y:S01]  /*50570*/  ISETP.LT.AND P4, PT, R252, UR4, !P0 ;  /* 0x00000004fc007c0c */ /* 0x000fe2000c781270 */
[----:B------:R-:W-:Y:S01]  /*50580*/  ULDC UR4, c[0x0][0x22c] ;  /* 0x00008b0000047ab9 */ /* 0x000fe20000000800 */
[----:B------:R1:W-:Y:S01]  /*50590*/  @P1 STG.E desc[UR18][R2.64], R140 ;  /* 0x0000008c02001986 */ /* 0x0003e2000c101912 */
[----:B--2---:R-:W-:Y:S01]  /*505a0*/  ISETP.LT.AND P3, PT, R159, UR4, !P0 ;  /* 0x000000049f007c0c */ /* 0x004fe2000c761270 */
[----:B------:R-:W-:Y:S02]  /*505b0*/  ULDC UR4, c[0x0][0x22c] ;  /* 0x00008b0000047ab9 */ /* 0x000fe40000000800 */
[----:B------:R2:W-:Y:S01]  /*505c0*/  @P5 STG.E desc[UR18][R4.64], R141 ;  /* 0x0000008d04005986 */ /* 0x0005e2000c101912 */
[----:B----4-:R-:W-:-:S02]  /*505d0*/  LEA R6, P5, R0, R217, 0x2 ;  /* 0x000000d900067211 */ /* 0x010fc400078a10ff */
[----:B------:R-:W-:Y:S01]  /*505e0*/  ISETP.LT.AND P2, PT, R155, UR4, !P0 ;  /* 0x000000049b007c0c */ /* 0x000fe2000c741270 */
[----:B------:R-:W4:Y:S01]  /*505f0*/  LDL.LU R159, [R1+0x14] ;  /* 0x00001400019f7983 */ /* 0x000f220000300800 */
[----:B------:R-:W-:Y:S01]  /*50600*/  ULDC UR4, c[0x0][0x22c] ;  /* 0x00008b0000047ab9 */ /* 0x000fe20000000800 */
[----:B------:R-:W-:Y:S02]  /*50610*/  LEA.HI.X.SX32 R7, R0, R161, 0x2, P5 ;  /* 0x000000a100077211 */ /* 0x000fe400028f16ff */
[----:B------:R-:W-:Y:S01]  /*50620*/  ISETP.LT.AND P1, PT, R157, UR4, !P0 ;  /* 0x000000049d007c0c */ /* 0x000fe2000c721270 */
[----:B------:R-:W4:Y:S01]  /*50630*/  LDL.LU R155, [R1+0x18] ;  /* 0x00001800019b7983 */ /* 0x000f220000300800 */
[----:B------:R-:W-:Y:S02]  /*50640*/  ULDC UR4, c[0x0][0x22c] ;  /* 0x00008b0000047ab9 */ /* 0x000fe40000000800 */
[----:B------:R-:W-:Y:S01]  /*50650*/  ISETP.LT.AND P5, PT, R158, UR4, !P0 ;  /* 0x000000049e007c0c */ /* 0x000fe2000c7a1270 */
[----:B------:R-:W-:Y:S01]  /*50660*/  ULDC UR4, c[0x0][0x22c] ;  /* 0x00008b0000047ab9 */ /* 0x000fe20000000800 */
[----:B------:R2:W-:Y:S01]  /*50670*/  @P4 STG.E desc[UR18][R6.64], R142 ;  /* 0x0000008e06004986 */ /* 0x0005e2000c101912 */
[----:B------:R-:W-:Y:S01]  /*50680*/  ISETP.LT.AND P4, PT, R249, UR4, !P0 ;  /* 0x00000004f9007c0c */ /* 0x000fe2000c781270 */
[C---:B------:R-:W-:Y:S01]  /*50690*/  IMAD R10, R209.reuse, 0x2, R0 ;  /* 0x00000002d10a7824 */ /* 0x040fe200078e0200 */
[----:B------:R-:W-:Y:S01]  /*506a0*/  ULDC UR4, c[0x0][0x22c] ;  /* 0x00008b0000047ab9 */ /* 0x000fe20000000800 */
[----:B------:R-:W4:Y:S02]  /*506b0*/  LDL.LU R249, [R1+0x1c] ;  /* 0x00001c0001f97983 */ /* 0x000f240000300800 */
[----:B------:R-:W-:Y:S01]  /*506c0*/  IMAD R12, R209, 0x2, R10 ;  /* 0x00000002d10c7824 */ /* 0x000fe200078e020a */
[----:B---3--:R-:W-:-:S03]  /*506d0*/  LEA R8, P6, R10, R217, 0x2 ;  /* 0x000000d90a087211 */ /* 0x008fc600078c10ff */
[----:B------:R-:W-:Y:S01]  /*506e0*/  IMAD R0, R209, 0x2, R12 ;  /* 0x00000002d1007824 */ /* 0x000fe200078e020c */
[----:B------:R-:W-:-:S03]  /*506f0*/  LEA.HI.X.SX32 R9, R10, R161, 0x2, P6 ;  /* 0x000000a10a097211 */ /* 0x000fc600030f16ff */
[C---:B------:R-:W-:Y:S02]  /*50700*/  IMAD R10, R209.reuse, 0x2, R0 ;  /* 0x00000002d10a7824 */ /* 0x040fe400078e0200 */
[----:B------:R3:W-:Y:S01]  /*50710*/  @P3 STG.E desc[UR18][R8.64], R143 ;  /* 0x0000008f08003986 */ /* 0x0007e2000c101912 */
[-C--:B-1----:R-:W-:Y:S01]  /*50720*/  LEA R2, P3, R12, R217.reuse, 0x2 ;  /* 0x000000d90c027211 */ /* 0x082fe200078610ff */
[C---:B------:R-:W-:Y:S01]  /*50730*/  IMAD R14, R209.reuse, 0x2, R10 ;  /* 0x00000002d10e7824 */ /* 0x040fe200078e020a */
[----:B--2---:R-:W-:Y:S02]  /*50740*/  LEA R4, P6, R0, R217, 0x2 ;  /* 0x000000d900047211 */ /* 0x004fe400078c10ff */
[-C--:B------:R-:W-:Y:S01]  /*50750*/  LEA.HI.X.SX32 R3, R12, R161.reuse, 0x2, P3 ;  /* 0x000000a10c037211 */ /* 0x080fe200018f16ff */
[----:B------:R-:W-:Y:S01]  /*50760*/  IMAD R12, R209, 0x2, R14 ;  /* 0x00000002d10c7824 */ /* 0x000fe200078e020e */
[----:B------:R-:W-:-:S03]  /*50770*/  LEA.HI.X.SX32 R5, R0, R161, 0x2, P6 ;  /* 0x000000a100057211 */ /* 0x000fc600030f16ff */
[----:B------:R1:W-:Y:S01]  /*50780*/  @P2 STG.E desc[UR18][R2.64], R144 ;  /* 0x0000009002002986 */ /* 0x0003e2000c101912 */
[C---:B------:R-:W-:Y:S01]  /*50790*/  IMAD R0, R209.reuse, 0x2, R12 ;  /* 0x00000002d1007824 */ /* 0x040fe200078e020c */
[-C--:B------:R-:W-:Y:S02]  /*507a0*/  LEA R6, P6, R10, R217.reuse, 0x2 ;  /* 0x000000d90a067211 */ /* 0x080fe400078c10ff */
[----:B------:R2:W-:Y:S01]  /*507b0*/  @P1 STG.E desc[UR18][R4.64], R145 ;  /* 0x0000009104001986 */ /* 0x0005e2000c101912 */
[----:B---3--:R-:W-:Y:S01]  /*507c0*/  LEA R8, P1, R14, R217, 0x2 ;  /* 0x000000d90e087211 */ /* 0x008fe200078210ff */
[C---:B------:R-:W-:Y:S01]  /*507d0*/  IMAD R16, R209.reuse, 0x2, R0 ;  /* 0x00000002d1107824 */ /* 0x040fe200078e0200 */
[-C--:B------:R-:W-:Y:S02]  /*507e0*/  LEA.HI.X.SX32 R7, R10, R161.reuse, 0x2, P6 ;  /* 0x000000a10a077211 */ /* 0x080fe400030f16ff */
[----:B------:R-:W-:Y:S01]  /*507f0*/  LEA.HI.X.SX32 R9, R14, R161, 0x2, P1 ;  /* 0x000000a10e097211 */ /* 0x000fe200008f16ff */
[----:B------:R-:W-:Y:S01]  /*50800*/  IMAD R18, R209, 0x2, R16 ;  /* 0x00000002d1127824 */ /* 0x000fe200078e0210 */
[----:B------:R-:W-:-:S02]  /*50810*/  LEA R10, P6, R12, R217, 0x2 ;  /* 0x000000d90c0a7211 */ /* 0x000fc400078c10ff */
[----:B-1----:R-:W-:Y:S02]  /*50820*/  LEA R2, P1, R0, R217, 0x2 ;  /* 0x000000d900027211 */ /* 0x002fe400078210ff */
[-C--:B------:R-:W-:Y:S02]  /*50830*/  LEA.HI.X.SX32 R11, R12, R161.reuse, 0x2, P6 ;  /* 0x000000a10c0b7211 */ /* 0x080fe400030f16ff */
[----:B------:R-:W-:Y:S02]  /*50840*/  LEA.HI.X.SX32 R3, R0, R161, 0x2, P1 ;  /* 0x000000a100037211 */ /* 0x000fe400008f16ff */
[----:B------:R-:W-:-:S04]  /*50850*/  LEA R12, P6, R18, R217, 0x2 ;  /* 0x000000d9120c7211 */ /* 0x000fc800078c10ff */
[----:B------:R-:W-:Y:S02]  /*50860*/  LEA.HI.X.SX32 R13, R18, R161, 0x2, P6 ;  /* 0x000000a1120d7211 */ /* 0x000fe400030f16ff */
[C---:B--2---:R-:W-:Y:S01]  /*50870*/  LEA R4, P6, R16.reuse, R217, 0x2 ;  /* 0x000000d910047211 */ /* 0x044fe200078c10ff */
[----:B------:R1:W-:Y:S03]  /*50880*/  @P5 STG.E desc[UR18][R6.64], R146 ;  /* 0x0000009206005986 */ /* 0x0003e6000c101912 */
[----:B------:R-:W-:Y:S01]  /*50890*/  LEA.HI.X.SX32 R5, R16, R161, 0x2, P6 ;  /* 0x000000a110057211 */ /* 0x000fe200030f16ff */
[----:B------:R1:W-:Y:S01]  /*508a0*/  @P4 STG.E desc[UR18][R8.64], R147 ;  /* 0x0000009308004986 */ /* 0x0003e2000c101912 */
[----:B----4-:R-:W-:Y:S01]  /*508b0*/  ISETP.LT.AND P3, PT, R159, UR4, !P0 ;  /* 0x000000049f007c0c */ /* 0x010fe2000c761270 */
[----:B------:R-:W-:Y:S02]  /*508c0*/  ULDC UR4, c[0x0][0x22c] ;  /* 0x00008b0000047ab9 */ /* 0x000fe40000000800 */
[----:B------:R-:W-:Y:S01]  /*508d0*/  ISETP.LT.AND P2, PT, R155, UR4, !P0 ;  /* 0x000000049b007c0c */ /* 0x000fe2000c741270 */
[----:B------:R-:W-:-:S02]  /*508e0*/  ULDC UR4, c[0x0][0x22c] ;  /* 0x00008b0000047ab9 */ /* 0x000fc40000000800 */
[----:B------:R-:W-:Y:S01]  /*508f0*/  ISETP.LT.AND P1, PT, R197, UR4, !P0 ;  /* 0x00000004c5007c0c */ /* 0x000fe2000c721270 */
[----:B------:R-:W-:Y:S02]  /*50900*/  ULDC UR4, c[0x0][0x22c] ;  /* 0x00008b0000047ab9 */ /* 0x000fe40000000800 */
[----:B------:R-:W-:-:S04]  /*50910*/  ISETP.LT.AND P0, PT, R249, UR4, !P0 ;  /* 0x00000004f9007c0c */ /* 0x000fc8000c701270 */
[----:B------:R1:W-:Y:S04]  /*50920*/  @P3 STG.E desc[UR18][R10.64], R20 ;  /* 0x000000140a003986 */ /* 0x0003e8000c101912 */
[----:B------:R1:W-:Y:S04]  /*50930*/  @P2 STG.E desc[UR18][R2.64], R21 ;  /* 0x0000001502002986 */ /* 0x0003e8000c101912 */
[----:B------:R1:W-:Y:S01]  /*50940*/  @P1 STG.E desc[UR18][R4.64], R22 ;  /* 0x0000001604001986 */ /* 0x0003e2000c101912 */
[----:B------:R-:W-:Y:S05]  /*50950*/  @!P0 EXIT ;  /* 0x000000000000894d */ /* 0x000fea0003800000 */
[----:B------:R-:W-:Y:S01]  /*50960*/  STG.E desc[UR18][R12.64], R23 ;  /* 0x000000170c007986 */ /* 0x000fe2000c101912 */
[----:B------:R-:W-:Y:S05]  /*50970*/  EXIT ;  /* 0x000000000000794d */ /* 0x000fea0003800000 */
.L_x_2:
[----:B------:R-:W-:-:S00]  /*50980*/  BRA `(.L_x_2) ;  /* 0xfffffffc00fc7947 */ /* 0x000fc0000383ffff */
[----:B------:R-:W-:-:S00]  /*50990*/  NOP ;  /* 0x0000000000007918 */ /* 0x000fc00000000000 */
        /* <DEDUP_REMOVED lines=14> */
.L_x_3:


//--------------------- .nv.shared.matmul_kernel  --------------------------
	.section	.nv.shared.matmul_kernel,"aw",@nobits
	.sectionflags	@""
	.align	16
	.zero		1024


//--------------------- .nv.shared.reserved.0     --------------------------
	.section	.nv.shared.reserved.0,"aw",@nobits
	.weak		__nv_reservedSMEM_offset_0_alias
	.size		__nv_reservedSMEM_offset_0_alias, 0, 0
	.other		__nv_reservedSMEM_offset_0_alias,@"STO_CUDA_RESERVED_SHARED STV_DEFAULT"
__nv_reservedSMEM_offset_0_alias:
	.zero		0


//--------------------- .nv.constant0.matmul_kernel --------------------------
	.section	.nv.constant0.matmul_kernel,"a",@progbits
	.sectionflags	@""
	.align	4
.nv.constant0.matmul_kernel:
	.zero		608


//--------------------- SYMBOLS --------------------------

	.type		.nv.reservedSmem.offset0,@object
	.size		.nv.reservedSmem.offset0,0x4
